//
// Generated by NVIDIA NVVM Compiler
//
// Compiler Build ID: CL-36424714
// Cuda compilation tools, release 13.0, V13.0.88
// Based on NVVM 20.0.0
//

.version 9.0
.target sm_100
.address_size 64

	// .globl	_Z24test_combinations_kernelPKtS0_S0_S0_S0_S0_S0_iPbPt
.const .align 4 .b8 K[256] = {152, 47, 138, 66, 145, 68, 55, 113, 207, 251, 192, 181, 165, 219, 181, 233, 91, 194, 86, 57, 241, 17, 241, 89, 164, 130, 63, 146, 213, 94, 28, 171, 152, 170, 7, 216, 1, 91, 131, 18, 190, 133, 49, 36, 195, 125, 12, 85, 116, 93, 190, 114, 254, 177, 222, 128, 167, 6, 220, 155, 116, 241, 155, 193, 193, 105, 155, 228, 134, 71, 190, 239, 198, 157, 193, 15, 204, 161, 12, 36, 111, 44, 233, 45, 170, 132, 116, 74, 220, 169, 176, 92, 218, 136, 249, 118, 82, 81, 62, 152, 109, 198, 49, 168, 200, 39, 3, 176, 199, 127, 89, 191, 243, 11, 224, 198, 71, 145, 167, 213, 81, 99, 202, 6, 103, 41, 41, 20, 133, 10, 183, 39, 56, 33, 27, 46, 252, 109, 44, 77, 19, 13, 56, 83, 84, 115, 10, 101, 187, 10, 106, 118, 46, 201, 194, 129, 133, 44, 114, 146, 161, 232, 191, 162, 75, 102, 26, 168, 112, 139, 75, 194, 163, 81, 108, 199, 25, 232, 146, 209, 36, 6, 153, 214, 133, 53, 14, 244, 112, 160, 106, 16, 22, 193, 164, 25, 8, 108, 55, 30, 76, 119, 72, 39, 181, 188, 176, 52, 179, 12, 28, 57, 74, 170, 216, 78, 79, 202, 156, 91, 243, 111, 46, 104, 238, 130, 143, 116, 111, 99, 165, 120, 20, 120, 200, 132, 8, 2, 199, 140, 250, 255, 190, 144, 235, 108, 80, 164, 247, 163, 249, 190, 242, 120, 113, 198};
// _ZZ24test_combinations_kernelPKtS0_S0_S0_S0_S0_S0_iPbPtE9s_targets has been demoted

.visible .entry _Z24test_combinations_kernelPKtS0_S0_S0_S0_S0_S0_iPbPt(
	.param .u64 .ptr .align 1 _Z24test_combinations_kernelPKtS0_S0_S0_S0_S0_S0_iPbPt_param_0,
	.param .u64 .ptr .align 1 _Z24test_combinations_kernelPKtS0_S0_S0_S0_S0_S0_iPbPt_param_1,
	.param .u64 .ptr .align 1 _Z24test_combinations_kernelPKtS0_S0_S0_S0_S0_S0_iPbPt_param_2,
	.param .u64 .ptr .align 1 _Z24test_combinations_kernelPKtS0_S0_S0_S0_S0_S0_iPbPt_param_3,
	.param .u64 .ptr .align 1 _Z24test_combinations_kernelPKtS0_S0_S0_S0_S0_S0_iPbPt_param_4,
	.param .u64 .ptr .align 1 _Z24test_combinations_kernelPKtS0_S0_S0_S0_S0_S0_iPbPt_param_5,
	.param .u64 .ptr .align 1 _Z24test_combinations_kernelPKtS0_S0_S0_S0_S0_S0_iPbPt_param_6,
	.param .u32 _Z24test_combinations_kernelPKtS0_S0_S0_S0_S0_S0_iPbPt_param_7,
	.param .u64 .ptr .align 1 _Z24test_combinations_kernelPKtS0_S0_S0_S0_S0_S0_iPbPt_param_8,
	.param .u64 .ptr .align 1 _Z24test_combinations_kernelPKtS0_S0_S0_S0_S0_S0_iPbPt_param_9
)
{
	.local .align 16 .b8 	__local_depot0[96];
	.reg .b64 	%SP;
	.reg .b64 	%SPL;
	.reg .pred 	%p<125>;
	.reg .b16 	%rs<388>;
	.reg .b32 	%r<18880>;
	.reg .b64 	%rd<333>;
	// demoted variable
	.shared .align 2 .b8 _ZZ24test_combinations_kernelPKtS0_S0_S0_S0_S0_S0_iPbPtE9s_targets[16];
	mov.u64 	%SPL, __local_depot0;
	ld.param.u64 	%rd44, [_Z24test_combinations_kernelPKtS0_S0_S0_S0_S0_S0_iPbPt_param_0];
	ld.param.u64 	%rd45, [_Z24test_combinations_kernelPKtS0_S0_S0_S0_S0_S0_iPbPt_param_1];
	ld.param.u64 	%rd46, [_Z24test_combinations_kernelPKtS0_S0_S0_S0_S0_S0_iPbPt_param_2];
	ld.param.u64 	%rd47, [_Z24test_combinations_kernelPKtS0_S0_S0_S0_S0_S0_iPbPt_param_3];
	ld.param.u64 	%rd48, [_Z24test_combinations_kernelPKtS0_S0_S0_S0_S0_S0_iPbPt_param_4];
	ld.param.u64 	%rd49, [_Z24test_combinations_kernelPKtS0_S0_S0_S0_S0_S0_iPbPt_param_5];
	ld.param.u64 	%rd50, [_Z24test_combinations_kernelPKtS0_S0_S0_S0_S0_S0_iPbPt_param_6];
	ld.param.u32 	%r62, [_Z24test_combinations_kernelPKtS0_S0_S0_S0_S0_S0_iPbPt_param_7];
	ld.param.u64 	%rd51, [_Z24test_combinations_kernelPKtS0_S0_S0_S0_S0_S0_iPbPt_param_8];
	cvta.to.global.u64 	%rd1, %rd51;
	add.u64 	%rd2, %SPL, 0;
	add.u64 	%rd332, %SPL, 48;
	mov.u32 	%r1, %tid.x;
	setp.gt.u32 	%p1, %r1, 7;
	@%p1 bra 	$L__BB0_2;
	cvta.to.global.u64 	%rd55, %rd50;
	mul.wide.u32 	%rd56, %r1, 2;
	add.s64 	%rd57, %rd55, %rd56;
	ld.global.u16 	%rs25, [%rd57];
	shl.b32 	%r63, %r1, 1;
	mov.u32 	%r64, _ZZ24test_combinations_kernelPKtS0_S0_S0_S0_S0_S0_iPbPtE9s_targets;
	add.s32 	%r65, %r64, %r63;
	st.shared.u16 	[%r65], %rs25;
$L__BB0_2:
	bar.sync 	0;
	mov.u32 	%r66, %ctaid.x;
	mov.u32 	%r67, %ntid.x;
	mad.lo.s32 	%r68, %r66, %r67, %r1;
	cvt.u64.u32 	%rd4, %r68;
	ld.global.u8 	%rs26, [%rd1];
	setp.ne.s16 	%p2, %rs26, 0;
	@%p2 bra 	$L__BB0_224;
	cvt.s64.s32 	%rd5, %r62;
	mul.wide.s32 	%rd58, %r62, 900;
	setp.le.u64 	%p3, %rd58, %rd4;
	@%p3 bra 	$L__BB0_224;
	and.b64  	%rd59, %rd5, -4294967296;
	setp.ne.s64 	%p4, %rd59, 0;
	@%p4 bra 	$L__BB0_6;
	cvt.u32.u64 	%r69, %rd5;
	cvt.u32.u64 	%r70, %rd4;
	div.u32 	%r71, %r70, %r69;
	mul.lo.s32 	%r72, %r71, %r69;
	sub.s32 	%r73, %r70, %r72;
	cvt.u64.u32 	%rd315, %r71;
	cvt.u64.u32 	%rd316, %r73;
	bra.uni 	$L__BB0_7;
$L__BB0_6:
	div.u64 	%rd315, %rd4, %rd5;
	mul.lo.s64 	%rd60, %rd315, %rd5;
	sub.s64 	%rd316, %rd4, %rd60;
$L__BB0_7:
	cvta.to.global.u64 	%rd62, %rd49;
	cvta.to.global.u64 	%rd63, %rd44;
	cvt.u32.u64 	%r74, %rd315;
	shr.u64 	%rd64, %rd315, 2;
	cvt.u32.u64 	%r75, %rd64;
	mul.hi.u32 	%r76, %r75, 1431655766;
	mul.lo.s32 	%r77, %r76, 3;
	sub.s32 	%r78, %r75, %r77;
	mul.hi.u32 	%r79, %r74, -1431655765;
	shr.u32 	%r80, %r79, 3;
	mul.hi.u32 	%r81, %r80, 1431655766;
	mul.lo.s32 	%r82, %r81, 3;
	sub.s32 	%r83, %r80, %r82;
	mul.hi.u32 	%r84, %r74, 954437177;
	shr.u32 	%r85, %r84, 3;
	mul.hi.u32 	%r86, %r85, 171798692;
	mul.lo.s32 	%r87, %r86, 25;
	sub.s32 	%r88, %r85, %r87;
	mul.lo.s64 	%rd65, %rd316, 60129542144;
	shr.s64 	%rd66, %rd65, 31;
	add.s64 	%rd67, %rd63, %rd66;
	ld.global.u16 	%rs1, [%rd67];
	or.b64  	%rd68, %rd65, 4294967296;
	shr.s64 	%rd69, %rd68, 31;
	add.s64 	%rd70, %rd63, %rd69;
	ld.global.u16 	%rs2, [%rd70];
	add.s64 	%rd71, %rd65, 8589934592;
	shr.s64 	%rd72, %rd71, 31;
	add.s64 	%rd73, %rd63, %rd72;
	ld.global.u16 	%rs3, [%rd73];
	add.s64 	%rd74, %rd65, 12884901888;
	shr.s64 	%rd75, %rd74, 31;
	add.s64 	%rd76, %rd63, %rd75;
	ld.global.u16 	%rs4, [%rd76];
	add.s64 	%rd77, %rd65, 17179869184;
	shr.s64 	%rd78, %rd77, 31;
	add.s64 	%rd79, %rd63, %rd78;
	ld.global.u16 	%rs5, [%rd79];
	add.s64 	%rd80, %rd65, 21474836480;
	shr.s64 	%rd81, %rd80, 31;
	add.s64 	%rd82, %rd63, %rd81;
	ld.global.u16 	%rs6, [%rd82];
	add.s64 	%rd83, %rd65, 25769803776;
	shr.s64 	%rd84, %rd83, 31;
	add.s64 	%rd85, %rd63, %rd84;
	ld.global.u16 	%rs7, [%rd85];
	add.s64 	%rd86, %rd65, 30064771072;
	shr.s64 	%rd87, %rd86, 31;
	add.s64 	%rd88, %rd63, %rd87;
	ld.global.u16 	%rs8, [%rd88];
	mov.b32 	%r89, {%rs7, %rs8};
	mov.b32 	%r90, {%rs5, %rs6};
	mov.b32 	%r91, {%rs3, %rs4};
	mov.b32 	%r92, {%rs1, %rs2};
	st.local.v4.b32 	[%rd332], {%r92, %r91, %r90, %r89};
	add.s64 	%rd89, %rd65, 34359738368;
	shr.s64 	%rd90, %rd89, 31;
	add.s64 	%rd91, %rd63, %rd90;
	ld.global.u16 	%rs9, [%rd91];
	add.s64 	%rd92, %rd65, 38654705664;
	shr.s64 	%rd93, %rd92, 31;
	add.s64 	%rd94, %rd63, %rd93;
	ld.global.u16 	%rs10, [%rd94];
	add.s64 	%rd95, %rd65, 42949672960;
	shr.s64 	%rd96, %rd95, 31;
	add.s64 	%rd97, %rd63, %rd96;
	ld.global.u16 	%rs11, [%rd97];
	add.s64 	%rd98, %rd65, 47244640256;
	shr.s64 	%rd99, %rd98, 31;
	add.s64 	%rd100, %rd63, %rd99;
	ld.global.u16 	%rs12, [%rd100];
	add.s64 	%rd101, %rd65, 51539607552;
	shr.s64 	%rd102, %rd101, 31;
	add.s64 	%rd103, %rd63, %rd102;
	ld.global.u16 	%rs13, [%rd103];
	add.s64 	%rd104, %rd65, 55834574848;
	shr.s64 	%rd105, %rd104, 31;
	add.s64 	%rd106, %rd63, %rd105;
	ld.global.u16 	%rs14, [%rd106];
	cvta.to.global.u64 	%rd107, %rd45;
	shl.b64 	%rd108, %rd315, 2;
	and.b64  	%rd109, %rd108, 12;
	add.s64 	%rd110, %rd107, %rd109;
	ld.global.u16 	%rs15, [%rd110];
	ld.global.u16 	%rs16, [%rd110+2];
	mov.b32 	%r93, {%rs15, %rs16};
	mov.b32 	%r94, {%rs13, %rs14};
	mov.b32 	%r95, {%rs11, %rs12};
	mov.b32 	%r96, {%rs9, %rs10};
	st.local.v4.b32 	[%rd332+16], {%r96, %r95, %r94, %r93};
	cvta.to.global.u64 	%rd111, %rd46;
	mul.wide.u32 	%rd112, %r78, 2;
	add.s64 	%rd113, %rd111, %rd112;
	ld.global.u16 	%rs17, [%rd113];
	shl.b32 	%r97, %r83, 2;
	cvt.u64.u32 	%rd114, %r97;
	cvta.to.global.u64 	%rd115, %rd47;
	add.s64 	%rd116, %rd115, %rd114;
	ld.global.u16 	%rs18, [%rd116];
	ld.global.u16 	%rs19, [%rd116+2];
	shl.b32 	%r98, %r88, 2;
	cvt.u64.u32 	%rd117, %r98;
	cvta.to.global.u64 	%rd118, %rd48;
	add.s64 	%rd119, %rd118, %rd117;
	ld.global.u16 	%rs20, [%rd119];
	ld.global.u16 	%rs21, [%rd119+2];
	ld.global.u16 	%rs22, [%rd62];
	ld.global.u16 	%rs23, [%rd62+2];
	ld.global.u16 	%rs24, [%rd62+4];
	ld.shared.u16 	%rs27, [_ZZ24test_combinations_kernelPKtS0_S0_S0_S0_S0_S0_iPbPtE9s_targets];
	mov.b32 	%r99, {%rs19, %rs20};
	mov.b32 	%r100, {%rs17, %rs18};
	mov.b32 	%r101, {%rs23, %rs24};
	mov.b32 	%r102, {%rs21, %rs27};
	st.local.v4.b32 	[%rd332+32], {%r100, %r99, %r102, %r101};
	mov.b64 	%rd317, 0;
$L__BB0_8:
	add.s64 	%rd120, %rd2, %rd317;
	mov.b16 	%rs28, 0;
	st.local.u8 	[%rd120], %rs28;
	add.s64 	%rd13, %rd317, 1;
	setp.lt.u64 	%p5, %rd317, 32;
	mov.u64 	%rd317, %rd13;
	@%p5 bra 	$L__BB0_8;
	mov.b32 	%r18872, 5;
	mov.u64 	%rd318, %rd332;
$L__BB0_10:
	ld.local.u16 	%r3, [%rd318];
	and.b32  	%r104, %r3, 1024;
	setp.eq.s32 	%p6, %r104, 0;
	@%p6 bra 	$L__BB0_12;
	add.s32 	%r105, %r18872, -5;
	shr.s32 	%r106, %r105, 31;
	shr.u32 	%r107, %r106, 29;
	add.s32 	%r108, %r105, %r107;
	and.b32  	%r109, %r108, -8;
	sub.s32 	%r110, %r109, %r105;
	add.s32 	%r111, %r110, 7;
	shr.s32 	%r112, %r108, 3;
	mov.b32 	%r113, 1;
	shl.b32 	%r114, %r113, %r111;
	cvt.s64.s32 	%rd121, %r112;
	add.s64 	%rd122, %rd2, %rd121;
	ld.local.u8 	%rs29, [%rd122];
	cvt.u16.u32 	%rs30, %r114;
	or.b16  	%rs31, %rs29, %rs30;
	st.local.u8 	[%rd122], %rs31;
$L__BB0_12:
	and.b32  	%r115, %r3, 512;
	setp.eq.s32 	%p7, %r115, 0;
	@%p7 bra 	$L__BB0_14;
	add.s32 	%r116, %r18872, -4;
	shr.s32 	%r117, %r116, 31;
	shr.u32 	%r118, %r117, 29;
	add.s32 	%r119, %r116, %r118;
	and.b32  	%r120, %r119, -8;
	sub.s32 	%r121, %r120, %r116;
	add.s32 	%r122, %r121, 7;
	shr.s32 	%r123, %r119, 3;
	mov.b32 	%r124, 1;
	shl.b32 	%r125, %r124, %r122;
	cvt.s64.s32 	%rd123, %r123;
	add.s64 	%rd124, %rd2, %rd123;
	ld.local.u8 	%rs32, [%rd124];
	cvt.u16.u32 	%rs33, %r125;
	or.b16  	%rs34, %rs32, %rs33;
	st.local.u8 	[%rd124], %rs34;
$L__BB0_14:
	and.b32  	%r126, %r3, 256;
	setp.eq.s32 	%p8, %r126, 0;
	@%p8 bra 	$L__BB0_16;
	add.s32 	%r127, %r18872, -3;
	shr.s32 	%r128, %r127, 31;
	shr.u32 	%r129, %r128, 29;
	add.s32 	%r130, %r127, %r129;
	and.b32  	%r131, %r130, -8;
	sub.s32 	%r132, %r131, %r127;
	add.s32 	%r133, %r132, 7;
	shr.s32 	%r134, %r130, 3;
	mov.b32 	%r135, 1;
	shl.b32 	%r136, %r135, %r133;
	cvt.s64.s32 	%rd125, %r134;
	add.s64 	%rd126, %rd2, %rd125;
	ld.local.u8 	%rs35, [%rd126];
	cvt.u16.u32 	%rs36, %r136;
	or.b16  	%rs37, %rs35, %rs36;
	st.local.u8 	[%rd126], %rs37;
$L__BB0_16:
	and.b32  	%r137, %r3, 128;
	setp.eq.s32 	%p9, %r137, 0;
	@%p9 bra 	$L__BB0_18;
	add.s32 	%r138, %r18872, -2;
	shr.s32 	%r139, %r138, 31;
	shr.u32 	%r140, %r139, 29;
	add.s32 	%r141, %r138, %r140;
	and.b32  	%r142, %r141, -8;
	sub.s32 	%r143, %r142, %r138;
	add.s32 	%r144, %r143, 7;
	shr.s32 	%r145, %r141, 3;
	mov.b32 	%r146, 1;
	shl.b32 	%r147, %r146, %r144;
	cvt.s64.s32 	%rd127, %r145;
	add.s64 	%rd128, %rd2, %rd127;
	ld.local.u8 	%rs38, [%rd128];
	cvt.u16.u32 	%rs39, %r147;
	or.b16  	%rs40, %rs38, %rs39;
	st.local.u8 	[%rd128], %rs40;
$L__BB0_18:
	and.b32  	%r148, %r3, 64;
	setp.eq.s32 	%p10, %r148, 0;
	@%p10 bra 	$L__BB0_20;
	add.s32 	%r149, %r18872, -1;
	shr.s32 	%r150, %r149, 31;
	shr.u32 	%r151, %r150, 29;
	add.s32 	%r152, %r149, %r151;
	and.b32  	%r153, %r152, -8;
	sub.s32 	%r154, %r153, %r149;
	add.s32 	%r155, %r154, 7;
	shr.s32 	%r156, %r152, 3;
	mov.b32 	%r157, 1;
	shl.b32 	%r158, %r157, %r155;
	cvt.s64.s32 	%rd129, %r156;
	add.s64 	%rd130, %rd2, %rd129;
	ld.local.u8 	%rs41, [%rd130];
	cvt.u16.u32 	%rs42, %r158;
	or.b16  	%rs43, %rs41, %rs42;
	st.local.u8 	[%rd130], %rs43;
$L__BB0_20:
	and.b32  	%r159, %r3, 32;
	setp.eq.s32 	%p11, %r159, 0;
	@%p11 bra 	$L__BB0_22;
	shr.s32 	%r160, %r18872, 31;
	shr.u32 	%r161, %r160, 29;
	add.s32 	%r162, %r18872, %r161;
	and.b32  	%r163, %r162, -8;
	sub.s32 	%r164, %r163, %r18872;
	add.s32 	%r165, %r164, 7;
	shr.s32 	%r166, %r162, 3;
	mov.b32 	%r167, 1;
	shl.b32 	%r168, %r167, %r165;
	cvt.s64.s32 	%rd131, %r166;
	add.s64 	%rd132, %rd2, %rd131;
	ld.local.u8 	%rs44, [%rd132];
	cvt.u16.u32 	%rs45, %r168;
	or.b16  	%rs46, %rs44, %rs45;
	st.local.u8 	[%rd132], %rs46;
$L__BB0_22:
	and.b32  	%r169, %r3, 16;
	setp.eq.s32 	%p12, %r169, 0;
	@%p12 bra 	$L__BB0_24;
	add.s32 	%r170, %r18872, 1;
	shr.s32 	%r171, %r170, 31;
	shr.u32 	%r172, %r171, 29;
	add.s32 	%r173, %r170, %r172;
	and.b32  	%r174, %r173, -8;
	sub.s32 	%r175, %r174, %r170;
	add.s32 	%r176, %r175, 7;
	shr.s32 	%r177, %r173, 3;
	mov.b32 	%r178, 1;
	shl.b32 	%r179, %r178, %r176;
	cvt.s64.s32 	%rd133, %r177;
	add.s64 	%rd134, %rd2, %rd133;
	ld.local.u8 	%rs47, [%rd134];
	cvt.u16.u32 	%rs48, %r179;
	or.b16  	%rs49, %rs47, %rs48;
	st.local.u8 	[%rd134], %rs49;
$L__BB0_24:
	and.b32  	%r180, %r3, 8;
	setp.eq.s32 	%p13, %r180, 0;
	@%p13 bra 	$L__BB0_26;
	add.s32 	%r181, %r18872, 2;
	shr.s32 	%r182, %r181, 31;
	shr.u32 	%r183, %r182, 29;
	add.s32 	%r184, %r181, %r183;
	and.b32  	%r185, %r184, -8;
	sub.s32 	%r186, %r185, %r181;
	add.s32 	%r187, %r186, 7;
	shr.s32 	%r188, %r184, 3;
	mov.b32 	%r189, 1;
	shl.b32 	%r190, %r189, %r187;
	cvt.s64.s32 	%rd135, %r188;
	add.s64 	%rd136, %rd2, %rd135;
	ld.local.u8 	%rs50, [%rd136];
	cvt.u16.u32 	%rs51, %r190;
	or.b16  	%rs52, %rs50, %rs51;
	st.local.u8 	[%rd136], %rs52;
$L__BB0_26:
	and.b32  	%r191, %r3, 4;
	setp.eq.s32 	%p14, %r191, 0;
	@%p14 bra 	$L__BB0_28;
	add.s32 	%r192, %r18872, 3;
	shr.s32 	%r193, %r192, 31;
	shr.u32 	%r194, %r193, 29;
	add.s32 	%r195, %r192, %r194;
	and.b32  	%r196, %r195, -8;
	sub.s32 	%r197, %r196, %r192;
	add.s32 	%r198, %r197, 7;
	shr.s32 	%r199, %r195, 3;
	mov.b32 	%r200, 1;
	shl.b32 	%r201, %r200, %r198;
	cvt.s64.s32 	%rd137, %r199;
	add.s64 	%rd138, %rd2, %rd137;
	ld.local.u8 	%rs53, [%rd138];
	cvt.u16.u32 	%rs54, %r201;
	or.b16  	%rs55, %rs53, %rs54;
	st.local.u8 	[%rd138], %rs55;
$L__BB0_28:
	and.b32  	%r202, %r3, 2;
	setp.eq.s32 	%p15, %r202, 0;
	@%p15 bra 	$L__BB0_30;
	add.s32 	%r203, %r18872, 4;
	shr.s32 	%r204, %r203, 31;
	shr.u32 	%r205, %r204, 29;
	add.s32 	%r206, %r203, %r205;
	and.b32  	%r207, %r206, -8;
	sub.s32 	%r208, %r207, %r203;
	add.s32 	%r209, %r208, 7;
	shr.s32 	%r210, %r206, 3;
	mov.b32 	%r211, 1;
	shl.b32 	%r212, %r211, %r209;
	cvt.s64.s32 	%rd139, %r210;
	add.s64 	%rd140, %rd2, %rd139;
	ld.local.u8 	%rs56, [%rd140];
	cvt.u16.u32 	%rs57, %r212;
	or.b16  	%rs58, %rs56, %rs57;
	st.local.u8 	[%rd140], %rs58;
$L__BB0_30:
	and.b32  	%r213, %r3, 1;
	setp.eq.b32 	%p16, %r213, 1;
	not.pred 	%p17, %p16;
	@%p17 bra 	$L__BB0_32;
	add.s32 	%r214, %r18872, 5;
	shr.s32 	%r215, %r214, 31;
	shr.u32 	%r216, %r215, 29;
	add.s32 	%r217, %r214, %r216;
	and.b32  	%r218, %r217, -8;
	sub.s32 	%r219, %r218, %r214;
	add.s32 	%r220, %r219, 7;
	shr.s32 	%r221, %r217, 3;
	mov.b32 	%r222, 1;
	shl.b32 	%r223, %r222, %r220;
	cvt.s64.s32 	%rd141, %r221;
	add.s64 	%rd142, %rd2, %rd141;
	ld.local.u8 	%rs59, [%rd142];
	cvt.u16.u32 	%rs60, %r223;
	or.b16  	%rs61, %rs59, %rs60;
	st.local.u8 	[%rd142], %rs61;
$L__BB0_32:
	add.s32 	%r18872, %r18872, 11;
	add.s64 	%rd318, %rd318, 2;
	setp.ne.s32 	%p18, %r18872, 269;
	@%p18 bra 	$L__BB0_10;
	ld.local.u8 	%r224, [%rd2+1];
	ld.local.u8 	%rs62, [%rd2+2];
	ld.local.u8 	%r225, [%rd2+3];
	ld.local.u8 	%r226, [%rd2+5];
	ld.local.u8 	%rs63, [%rd2+6];
	ld.local.u8 	%r227, [%rd2+7];
	ld.local.u8 	%r228, [%rd2+9];
	ld.local.u8 	%rs64, [%rd2+10];
	ld.local.u8 	%r229, [%rd2+11];
	ld.local.u8 	%r230, [%rd2+13];
	ld.local.u8 	%rs65, [%rd2+14];
	ld.local.u8 	%r231, [%rd2+15];
	ld.local.u8 	%r232, [%rd2+17];
	ld.local.u8 	%rs66, [%rd2+18];
	ld.local.u8 	%r233, [%rd2+19];
	ld.local.u8 	%r234, [%rd2+21];
	ld.local.u8 	%rs67, [%rd2+22];
	ld.local.u8 	%r235, [%rd2+23];
	ld.local.u8 	%r236, [%rd2+25];
	ld.local.u8 	%rs68, [%rd2+26];
	ld.local.u8 	%r237, [%rd2+27];
	ld.local.u8 	%r238, [%rd2+29];
	ld.local.u8 	%rs69, [%rd2+30];
	ld.local.u8 	%r239, [%rd2+31];
	ld.local.u8 	%r240, [%rd2];
	shl.b32 	%r241, %r240, 24;
	shl.b32 	%r242, %r224, 16;
	or.b32  	%r243, %r242, %r241;
	mul.wide.u16 	%r244, %rs62, 256;
	or.b32  	%r245, %r243, %r244;
	or.b32  	%r246, %r245, %r225;
	ld.local.u8 	%r247, [%rd2+4];
	shl.b32 	%r248, %r247, 24;
	shl.b32 	%r249, %r226, 16;
	or.b32  	%r250, %r249, %r248;
	mul.wide.u16 	%r251, %rs63, 256;
	or.b32  	%r252, %r250, %r251;
	or.b32  	%r253, %r252, %r227;
	ld.local.u8 	%r254, [%rd2+8];
	shl.b32 	%r255, %r254, 24;
	shl.b32 	%r256, %r228, 16;
	or.b32  	%r257, %r256, %r255;
	mul.wide.u16 	%r258, %rs64, 256;
	or.b32  	%r259, %r257, %r258;
	or.b32  	%r260, %r259, %r229;
	ld.local.u8 	%r261, [%rd2+12];
	shl.b32 	%r262, %r261, 24;
	shl.b32 	%r263, %r230, 16;
	or.b32  	%r264, %r263, %r262;
	mul.wide.u16 	%r265, %rs65, 256;
	or.b32  	%r266, %r264, %r265;
	or.b32  	%r267, %r266, %r231;
	ld.local.u8 	%r268, [%rd2+16];
	shl.b32 	%r269, %r268, 24;
	shl.b32 	%r270, %r232, 16;
	or.b32  	%r271, %r270, %r269;
	mul.wide.u16 	%r272, %rs66, 256;
	or.b32  	%r273, %r271, %r272;
	or.b32  	%r274, %r273, %r233;
	ld.local.u8 	%r275, [%rd2+20];
	shl.b32 	%r276, %r275, 24;
	shl.b32 	%r277, %r234, 16;
	or.b32  	%r278, %r277, %r276;
	mul.wide.u16 	%r279, %rs67, 256;
	or.b32  	%r280, %r278, %r279;
	or.b32  	%r281, %r280, %r235;
	ld.local.u8 	%r282, [%rd2+24];
	shl.b32 	%r283, %r282, 24;
	shl.b32 	%r284, %r236, 16;
	or.b32  	%r285, %r284, %r283;
	mul.wide.u16 	%r286, %rs68, 256;
	or.b32  	%r287, %r285, %r286;
	or.b32  	%r288, %r287, %r237;
	ld.local.u8 	%r289, [%rd2+28];
	shl.b32 	%r290, %r289, 24;
	shl.b32 	%r291, %r238, 16;
	or.b32  	%r292, %r291, %r290;
	mul.wide.u16 	%r293, %rs69, 256;
	or.b32  	%r294, %r292, %r293;
	or.b32  	%r295, %r294, %r239;
	shf.l.wrap.b32 	%r296, %r253, %r253, 25;
	shf.l.wrap.b32 	%r297, %r252, %r253, 14;
	xor.b32  	%r298, %r296, %r297;
	shr.u32 	%r299, %r253, 3;
	xor.b32  	%r300, %r298, %r299;
	add.s32 	%r301, %r246, %r300;
	shf.l.wrap.b32 	%r302, %r260, %r260, 25;
	shf.l.wrap.b32 	%r303, %r259, %r260, 14;
	xor.b32  	%r304, %r302, %r303;
	shr.u32 	%r305, %r260, 3;
	xor.b32  	%r306, %r304, %r305;
	add.s32 	%r307, %r253, %r306;
	add.s32 	%r308, %r307, 10485760;
	shf.l.wrap.b32 	%r309, %r301, %r301, 15;
	shf.l.wrap.b32 	%r310, %r301, %r301, 13;
	xor.b32  	%r311, %r309, %r310;
	shr.u32 	%r312, %r301, 10;
	xor.b32  	%r313, %r311, %r312;
	shf.l.wrap.b32 	%r314, %r267, %r267, 25;
	shf.l.wrap.b32 	%r315, %r266, %r267, 14;
	xor.b32  	%r316, %r314, %r315;
	shr.u32 	%r317, %r267, 3;
	xor.b32  	%r318, %r316, %r317;
	add.s32 	%r319, %r313, %r260;
	add.s32 	%r320, %r319, %r318;
	shf.l.wrap.b32 	%r321, %r308, %r308, 15;
	shf.l.wrap.b32 	%r322, %r308, %r308, 13;
	xor.b32  	%r323, %r321, %r322;
	shr.u32 	%r324, %r308, 10;
	xor.b32  	%r325, %r323, %r324;
	shf.l.wrap.b32 	%r326, %r274, %r274, 25;
	shf.l.wrap.b32 	%r327, %r273, %r274, 14;
	xor.b32  	%r328, %r326, %r327;
	shr.u32 	%r329, %r274, 3;
	xor.b32  	%r330, %r328, %r329;
	add.s32 	%r331, %r325, %r267;
	add.s32 	%r332, %r331, %r330;
	shf.l.wrap.b32 	%r333, %r320, %r320, 15;
	shf.l.wrap.b32 	%r334, %r320, %r320, 13;
	xor.b32  	%r335, %r333, %r334;
	shr.u32 	%r336, %r320, 10;
	xor.b32  	%r337, %r335, %r336;
	shf.l.wrap.b32 	%r338, %r281, %r281, 25;
	shf.l.wrap.b32 	%r339, %r280, %r281, 14;
	xor.b32  	%r340, %r338, %r339;
	shr.u32 	%r341, %r281, 3;
	xor.b32  	%r342, %r340, %r341;
	add.s32 	%r343, %r337, %r274;
	add.s32 	%r344, %r343, %r342;
	shf.l.wrap.b32 	%r345, %r332, %r332, 15;
	shf.l.wrap.b32 	%r346, %r332, %r332, 13;
	xor.b32  	%r347, %r345, %r346;
	shr.u32 	%r348, %r332, 10;
	xor.b32  	%r349, %r347, %r348;
	shf.l.wrap.b32 	%r350, %r288, %r288, 25;
	shf.l.wrap.b32 	%r351, %r287, %r288, 14;
	xor.b32  	%r352, %r350, %r351;
	shr.u32 	%r353, %r288, 3;
	xor.b32  	%r354, %r352, %r353;
	add.s32 	%r355, %r349, %r281;
	add.s32 	%r356, %r355, %r354;
	shf.l.wrap.b32 	%r357, %r344, %r344, 15;
	shf.l.wrap.b32 	%r358, %r344, %r344, 13;
	xor.b32  	%r359, %r357, %r358;
	shr.u32 	%r360, %r344, 10;
	xor.b32  	%r361, %r359, %r360;
	add.s32 	%r362, %r361, %r288;
	shf.l.wrap.b32 	%r363, %r295, %r295, 25;
	shf.l.wrap.b32 	%r364, %r294, %r295, 14;
	xor.b32  	%r365, %r363, %r364;
	shr.u32 	%r366, %r295, 3;
	xor.b32  	%r367, %r365, %r366;
	add.s32 	%r368, %r362, %r367;
	add.s32 	%r369, %r368, 256;
	shf.l.wrap.b32 	%r370, %r356, %r356, 15;
	shf.l.wrap.b32 	%r371, %r356, %r356, 13;
	xor.b32  	%r372, %r370, %r371;
	shr.u32 	%r373, %r356, 10;
	xor.b32  	%r374, %r372, %r373;
	add.s32 	%r375, %r374, %r301;
	add.s32 	%r376, %r375, %r295;
	add.s32 	%r377, %r376, 285220864;
	shf.l.wrap.b32 	%r378, %r369, %r369, 15;
	shf.l.wrap.b32 	%r379, %r369, %r369, 13;
	xor.b32  	%r380, %r378, %r379;
	shr.u32 	%r381, %r369, 10;
	xor.b32  	%r382, %r380, %r381;
	add.s32 	%r383, %r382, %r308;
	xor.b32  	%r384, %r383, -2147483648;
	shf.l.wrap.b32 	%r385, %r377, %r377, 15;
	shf.l.wrap.b32 	%r386, %r377, %r377, 13;
	xor.b32  	%r387, %r385, %r386;
	shr.u32 	%r388, %r377, 10;
	xor.b32  	%r389, %r387, %r388;
	add.s32 	%r390, %r389, %r320;
	shf.l.wrap.b32 	%r391, %r384, %r383, 15;
	shf.l.wrap.b32 	%r392, %r384, %r383, 13;
	xor.b32  	%r393, %r391, %r392;
	shr.u32 	%r394, %r384, 10;
	xor.b32  	%r395, %r393, %r394;
	add.s32 	%r396, %r395, %r332;
	shf.l.wrap.b32 	%r397, %r390, %r390, 15;
	shf.l.wrap.b32 	%r398, %r390, %r390, 13;
	xor.b32  	%r399, %r397, %r398;
	shr.u32 	%r400, %r390, 10;
	xor.b32  	%r401, %r399, %r400;
	add.s32 	%r402, %r401, %r344;
	shf.l.wrap.b32 	%r403, %r396, %r396, 15;
	shf.l.wrap.b32 	%r404, %r396, %r396, 13;
	xor.b32  	%r405, %r403, %r404;
	shr.u32 	%r406, %r396, 10;
	xor.b32  	%r407, %r405, %r406;
	add.s32 	%r408, %r407, %r356;
	shf.l.wrap.b32 	%r409, %r402, %r402, 15;
	shf.l.wrap.b32 	%r410, %r402, %r402, 13;
	xor.b32  	%r411, %r409, %r410;
	shr.u32 	%r412, %r402, 10;
	xor.b32  	%r413, %r411, %r412;
	add.s32 	%r414, %r413, %r369;
	shf.l.wrap.b32 	%r415, %r408, %r408, 15;
	shf.l.wrap.b32 	%r416, %r408, %r408, 13;
	xor.b32  	%r417, %r415, %r416;
	shr.u32 	%r418, %r408, 10;
	xor.b32  	%r419, %r417, %r418;
	add.s32 	%r420, %r419, %r377;
	add.s32 	%r421, %r420, 4194338;
	shf.l.wrap.b32 	%r422, %r414, %r414, 15;
	shf.l.wrap.b32 	%r423, %r414, %r414, 13;
	xor.b32  	%r424, %r422, %r423;
	shr.u32 	%r425, %r414, 10;
	xor.b32  	%r426, %r424, %r425;
	add.s32 	%r427, %r426, %r384;
	shf.l.wrap.b32 	%r428, %r301, %r301, 25;
	shf.l.wrap.b32 	%r429, %r301, %r301, 14;
	xor.b32  	%r430, %r428, %r429;
	shr.u32 	%r431, %r301, 3;
	xor.b32  	%r432, %r430, %r431;
	add.s32 	%r433, %r427, %r432;
	add.s32 	%r434, %r433, 256;
	shf.l.wrap.b32 	%r435, %r421, %r421, 15;
	shf.l.wrap.b32 	%r436, %r421, %r421, 13;
	xor.b32  	%r437, %r435, %r436;
	shr.u32 	%r438, %r421, 10;
	xor.b32  	%r439, %r437, %r438;
	add.s32 	%r440, %r439, %r390;
	shf.l.wrap.b32 	%r441, %r308, %r308, 25;
	shf.l.wrap.b32 	%r442, %r308, %r308, 14;
	xor.b32  	%r443, %r441, %r442;
	shr.u32 	%r444, %r308, 3;
	xor.b32  	%r445, %r443, %r444;
	add.s32 	%r446, %r440, %r301;
	add.s32 	%r447, %r446, %r445;
	shf.l.wrap.b32 	%r448, %r434, %r434, 15;
	shf.l.wrap.b32 	%r449, %r434, %r434, 13;
	xor.b32  	%r450, %r448, %r449;
	shr.u32 	%r451, %r434, 10;
	xor.b32  	%r452, %r450, %r451;
	add.s32 	%r453, %r452, %r396;
	shf.l.wrap.b32 	%r454, %r320, %r320, 25;
	shf.l.wrap.b32 	%r455, %r320, %r320, 14;
	xor.b32  	%r456, %r454, %r455;
	shr.u32 	%r457, %r320, 3;
	xor.b32  	%r458, %r456, %r457;
	add.s32 	%r459, %r453, %r308;
	add.s32 	%r460, %r459, %r458;
	shf.l.wrap.b32 	%r461, %r447, %r447, 15;
	shf.l.wrap.b32 	%r462, %r447, %r447, 13;
	xor.b32  	%r463, %r461, %r462;
	shr.u32 	%r464, %r447, 10;
	xor.b32  	%r465, %r463, %r464;
	add.s32 	%r466, %r465, %r402;
	shf.l.wrap.b32 	%r467, %r332, %r332, 25;
	shf.l.wrap.b32 	%r468, %r332, %r332, 14;
	xor.b32  	%r469, %r467, %r468;
	shr.u32 	%r470, %r332, 3;
	xor.b32  	%r471, %r469, %r470;
	add.s32 	%r472, %r466, %r320;
	add.s32 	%r473, %r472, %r471;
	shf.l.wrap.b32 	%r474, %r460, %r460, 15;
	shf.l.wrap.b32 	%r475, %r460, %r460, 13;
	xor.b32  	%r476, %r474, %r475;
	shr.u32 	%r477, %r460, 10;
	xor.b32  	%r478, %r476, %r477;
	add.s32 	%r479, %r478, %r408;
	shf.l.wrap.b32 	%r480, %r344, %r344, 25;
	shf.l.wrap.b32 	%r481, %r344, %r344, 14;
	xor.b32  	%r482, %r480, %r481;
	shr.u32 	%r483, %r344, 3;
	xor.b32  	%r484, %r482, %r483;
	add.s32 	%r485, %r479, %r332;
	add.s32 	%r486, %r485, %r484;
	shf.l.wrap.b32 	%r487, %r473, %r473, 15;
	shf.l.wrap.b32 	%r488, %r473, %r473, 13;
	xor.b32  	%r489, %r487, %r488;
	shr.u32 	%r490, %r473, 10;
	xor.b32  	%r491, %r489, %r490;
	add.s32 	%r492, %r491, %r414;
	shf.l.wrap.b32 	%r493, %r356, %r356, 25;
	shf.l.wrap.b32 	%r494, %r356, %r356, 14;
	xor.b32  	%r495, %r493, %r494;
	shr.u32 	%r496, %r356, 3;
	xor.b32  	%r497, %r495, %r496;
	add.s32 	%r498, %r492, %r344;
	add.s32 	%r499, %r498, %r497;
	shf.l.wrap.b32 	%r500, %r486, %r486, 15;
	shf.l.wrap.b32 	%r501, %r486, %r486, 13;
	xor.b32  	%r502, %r500, %r501;
	shr.u32 	%r503, %r486, 10;
	xor.b32  	%r504, %r502, %r503;
	add.s32 	%r505, %r504, %r421;
	shf.l.wrap.b32 	%r506, %r369, %r369, 25;
	shf.l.wrap.b32 	%r507, %r369, %r369, 14;
	xor.b32  	%r508, %r506, %r507;
	shr.u32 	%r509, %r369, 3;
	xor.b32  	%r510, %r508, %r509;
	add.s32 	%r511, %r505, %r356;
	add.s32 	%r512, %r511, %r510;
	shf.l.wrap.b32 	%r513, %r499, %r499, 15;
	shf.l.wrap.b32 	%r514, %r499, %r499, 13;
	xor.b32  	%r515, %r513, %r514;
	shr.u32 	%r516, %r499, 10;
	xor.b32  	%r517, %r515, %r516;
	add.s32 	%r518, %r517, %r434;
	shf.l.wrap.b32 	%r519, %r377, %r377, 25;
	shf.l.wrap.b32 	%r520, %r377, %r377, 14;
	xor.b32  	%r521, %r519, %r520;
	shr.u32 	%r522, %r377, 3;
	xor.b32  	%r523, %r521, %r522;
	add.s32 	%r524, %r518, %r369;
	add.s32 	%r525, %r524, %r523;
	shf.l.wrap.b32 	%r526, %r512, %r512, 15;
	shf.l.wrap.b32 	%r527, %r512, %r512, 13;
	xor.b32  	%r528, %r526, %r527;
	shr.u32 	%r529, %r512, 10;
	xor.b32  	%r530, %r528, %r529;
	add.s32 	%r531, %r530, %r447;
	shf.l.wrap.b32 	%r532, %r384, %r383, 25;
	shf.l.wrap.b32 	%r533, %r384, %r383, 14;
	xor.b32  	%r534, %r532, %r533;
	shr.u32 	%r535, %r384, 3;
	xor.b32  	%r536, %r534, %r535;
	add.s32 	%r537, %r531, %r377;
	add.s32 	%r538, %r537, %r536;
	shf.l.wrap.b32 	%r539, %r525, %r525, 15;
	shf.l.wrap.b32 	%r540, %r525, %r525, 13;
	xor.b32  	%r541, %r539, %r540;
	shr.u32 	%r542, %r525, 10;
	xor.b32  	%r543, %r541, %r542;
	add.s32 	%r544, %r543, %r460;
	shf.l.wrap.b32 	%r545, %r390, %r390, 25;
	shf.l.wrap.b32 	%r546, %r390, %r390, 14;
	xor.b32  	%r547, %r545, %r546;
	shr.u32 	%r548, %r390, 3;
	xor.b32  	%r549, %r547, %r548;
	add.s32 	%r550, %r544, %r384;
	add.s32 	%r551, %r550, %r549;
	shf.l.wrap.b32 	%r552, %r538, %r538, 15;
	shf.l.wrap.b32 	%r553, %r538, %r538, 13;
	xor.b32  	%r554, %r552, %r553;
	shr.u32 	%r555, %r538, 10;
	xor.b32  	%r556, %r554, %r555;
	add.s32 	%r557, %r556, %r473;
	shf.l.wrap.b32 	%r558, %r396, %r396, 25;
	shf.l.wrap.b32 	%r559, %r396, %r396, 14;
	xor.b32  	%r560, %r558, %r559;
	shr.u32 	%r561, %r396, 3;
	xor.b32  	%r562, %r560, %r561;
	add.s32 	%r563, %r557, %r390;
	add.s32 	%r564, %r563, %r562;
	shf.l.wrap.b32 	%r565, %r551, %r551, 15;
	shf.l.wrap.b32 	%r566, %r551, %r551, 13;
	xor.b32  	%r567, %r565, %r566;
	shr.u32 	%r568, %r551, 10;
	xor.b32  	%r569, %r567, %r568;
	add.s32 	%r570, %r569, %r486;
	shf.l.wrap.b32 	%r571, %r402, %r402, 25;
	shf.l.wrap.b32 	%r572, %r402, %r402, 14;
	xor.b32  	%r573, %r571, %r572;
	shr.u32 	%r574, %r402, 3;
	xor.b32  	%r575, %r573, %r574;
	add.s32 	%r576, %r570, %r396;
	add.s32 	%r577, %r576, %r575;
	shf.l.wrap.b32 	%r578, %r564, %r564, 15;
	shf.l.wrap.b32 	%r579, %r564, %r564, 13;
	xor.b32  	%r580, %r578, %r579;
	shr.u32 	%r581, %r564, 10;
	xor.b32  	%r582, %r580, %r581;
	add.s32 	%r583, %r582, %r499;
	shf.l.wrap.b32 	%r584, %r408, %r408, 25;
	shf.l.wrap.b32 	%r585, %r408, %r408, 14;
	xor.b32  	%r586, %r584, %r585;
	shr.u32 	%r587, %r408, 3;
	xor.b32  	%r588, %r586, %r587;
	add.s32 	%r589, %r583, %r402;
	add.s32 	%r590, %r589, %r588;
	shf.l.wrap.b32 	%r591, %r577, %r577, 15;
	shf.l.wrap.b32 	%r592, %r577, %r577, 13;
	xor.b32  	%r593, %r591, %r592;
	shr.u32 	%r594, %r577, 10;
	xor.b32  	%r595, %r593, %r594;
	add.s32 	%r596, %r595, %r512;
	shf.l.wrap.b32 	%r597, %r414, %r414, 25;
	shf.l.wrap.b32 	%r598, %r414, %r414, 14;
	xor.b32  	%r599, %r597, %r598;
	shr.u32 	%r600, %r414, 3;
	xor.b32  	%r601, %r599, %r600;
	add.s32 	%r602, %r596, %r408;
	add.s32 	%r603, %r602, %r601;
	shf.l.wrap.b32 	%r604, %r590, %r590, 15;
	shf.l.wrap.b32 	%r605, %r590, %r590, 13;
	xor.b32  	%r606, %r604, %r605;
	shr.u32 	%r607, %r590, 10;
	xor.b32  	%r608, %r606, %r607;
	add.s32 	%r609, %r608, %r525;
	shf.l.wrap.b32 	%r610, %r421, %r421, 25;
	shf.l.wrap.b32 	%r611, %r421, %r421, 14;
	xor.b32  	%r612, %r610, %r611;
	shr.u32 	%r613, %r421, 3;
	xor.b32  	%r614, %r612, %r613;
	add.s32 	%r615, %r609, %r414;
	add.s32 	%r616, %r615, %r614;
	shf.l.wrap.b32 	%r617, %r603, %r603, 15;
	shf.l.wrap.b32 	%r618, %r603, %r603, 13;
	xor.b32  	%r619, %r617, %r618;
	shr.u32 	%r620, %r603, 10;
	xor.b32  	%r621, %r619, %r620;
	add.s32 	%r622, %r621, %r538;
	shf.l.wrap.b32 	%r623, %r434, %r434, 25;
	shf.l.wrap.b32 	%r624, %r434, %r434, 14;
	xor.b32  	%r625, %r623, %r624;
	shr.u32 	%r626, %r434, 3;
	xor.b32  	%r627, %r625, %r626;
	add.s32 	%r628, %r622, %r421;
	add.s32 	%r629, %r628, %r627;
	shf.l.wrap.b32 	%r630, %r616, %r616, 15;
	shf.l.wrap.b32 	%r631, %r616, %r616, 13;
	xor.b32  	%r632, %r630, %r631;
	shr.u32 	%r633, %r616, 10;
	xor.b32  	%r634, %r632, %r633;
	add.s32 	%r635, %r634, %r551;
	shf.l.wrap.b32 	%r636, %r447, %r447, 25;
	shf.l.wrap.b32 	%r637, %r447, %r447, 14;
	xor.b32  	%r638, %r636, %r637;
	shr.u32 	%r639, %r447, 3;
	xor.b32  	%r640, %r638, %r639;
	add.s32 	%r641, %r635, %r434;
	add.s32 	%r642, %r641, %r640;
	shf.l.wrap.b32 	%r643, %r629, %r629, 15;
	shf.l.wrap.b32 	%r644, %r629, %r629, 13;
	xor.b32  	%r645, %r643, %r644;
	shr.u32 	%r646, %r629, 10;
	xor.b32  	%r647, %r645, %r646;
	add.s32 	%r648, %r647, %r564;
	shf.l.wrap.b32 	%r649, %r460, %r460, 25;
	shf.l.wrap.b32 	%r650, %r460, %r460, 14;
	xor.b32  	%r651, %r649, %r650;
	shr.u32 	%r652, %r460, 3;
	xor.b32  	%r653, %r651, %r652;
	add.s32 	%r654, %r648, %r447;
	add.s32 	%r655, %r654, %r653;
	shf.l.wrap.b32 	%r656, %r642, %r642, 15;
	shf.l.wrap.b32 	%r657, %r642, %r642, 13;
	xor.b32  	%r658, %r656, %r657;
	shr.u32 	%r659, %r642, 10;
	xor.b32  	%r660, %r658, %r659;
	add.s32 	%r661, %r660, %r577;
	shf.l.wrap.b32 	%r662, %r473, %r473, 25;
	shf.l.wrap.b32 	%r663, %r473, %r473, 14;
	xor.b32  	%r664, %r662, %r663;
	shr.u32 	%r665, %r473, 3;
	xor.b32  	%r666, %r664, %r665;
	add.s32 	%r667, %r661, %r460;
	add.s32 	%r668, %r667, %r666;
	shf.l.wrap.b32 	%r669, %r655, %r655, 15;
	shf.l.wrap.b32 	%r670, %r655, %r655, 13;
	xor.b32  	%r671, %r669, %r670;
	shr.u32 	%r672, %r655, 10;
	xor.b32  	%r673, %r671, %r672;
	add.s32 	%r674, %r673, %r590;
	shf.l.wrap.b32 	%r675, %r486, %r486, 25;
	shf.l.wrap.b32 	%r676, %r486, %r486, 14;
	xor.b32  	%r677, %r675, %r676;
	shr.u32 	%r678, %r486, 3;
	xor.b32  	%r679, %r677, %r678;
	add.s32 	%r680, %r674, %r473;
	add.s32 	%r681, %r680, %r679;
	shf.l.wrap.b32 	%r682, %r668, %r668, 15;
	shf.l.wrap.b32 	%r683, %r668, %r668, 13;
	xor.b32  	%r684, %r682, %r683;
	shr.u32 	%r685, %r668, 10;
	xor.b32  	%r686, %r684, %r685;
	add.s32 	%r687, %r686, %r603;
	shf.l.wrap.b32 	%r688, %r499, %r499, 25;
	shf.l.wrap.b32 	%r689, %r499, %r499, 14;
	xor.b32  	%r690, %r688, %r689;
	shr.u32 	%r691, %r499, 3;
	xor.b32  	%r692, %r690, %r691;
	add.s32 	%r693, %r687, %r486;
	add.s32 	%r694, %r693, %r692;
	shf.l.wrap.b32 	%r695, %r681, %r681, 15;
	shf.l.wrap.b32 	%r696, %r681, %r681, 13;
	xor.b32  	%r697, %r695, %r696;
	shr.u32 	%r698, %r681, 10;
	xor.b32  	%r699, %r697, %r698;
	add.s32 	%r700, %r699, %r616;
	shf.l.wrap.b32 	%r701, %r512, %r512, 25;
	shf.l.wrap.b32 	%r702, %r512, %r512, 14;
	xor.b32  	%r703, %r701, %r702;
	shr.u32 	%r704, %r512, 3;
	xor.b32  	%r705, %r703, %r704;
	add.s32 	%r706, %r700, %r499;
	add.s32 	%r707, %r706, %r705;
	shf.l.wrap.b32 	%r708, %r694, %r694, 15;
	shf.l.wrap.b32 	%r709, %r694, %r694, 13;
	xor.b32  	%r710, %r708, %r709;
	shr.u32 	%r711, %r694, 10;
	xor.b32  	%r712, %r710, %r711;
	add.s32 	%r713, %r712, %r629;
	shf.l.wrap.b32 	%r714, %r525, %r525, 25;
	shf.l.wrap.b32 	%r715, %r525, %r525, 14;
	xor.b32  	%r716, %r714, %r715;
	shr.u32 	%r717, %r525, 3;
	xor.b32  	%r718, %r716, %r717;
	add.s32 	%r719, %r713, %r512;
	add.s32 	%r720, %r719, %r718;
	shf.l.wrap.b32 	%r721, %r707, %r707, 15;
	shf.l.wrap.b32 	%r722, %r707, %r707, 13;
	xor.b32  	%r723, %r721, %r722;
	shr.u32 	%r724, %r707, 10;
	xor.b32  	%r725, %r723, %r724;
	add.s32 	%r726, %r725, %r642;
	shf.l.wrap.b32 	%r727, %r538, %r538, 25;
	shf.l.wrap.b32 	%r728, %r538, %r538, 14;
	xor.b32  	%r729, %r727, %r728;
	shr.u32 	%r730, %r538, 3;
	xor.b32  	%r731, %r729, %r730;
	add.s32 	%r732, %r726, %r525;
	add.s32 	%r733, %r732, %r731;
	shf.l.wrap.b32 	%r734, %r720, %r720, 15;
	shf.l.wrap.b32 	%r735, %r720, %r720, 13;
	xor.b32  	%r736, %r734, %r735;
	shr.u32 	%r737, %r720, 10;
	xor.b32  	%r738, %r736, %r737;
	add.s32 	%r739, %r738, %r655;
	shf.l.wrap.b32 	%r740, %r551, %r551, 25;
	shf.l.wrap.b32 	%r741, %r551, %r551, 14;
	xor.b32  	%r742, %r740, %r741;
	shr.u32 	%r743, %r551, 3;
	xor.b32  	%r744, %r742, %r743;
	add.s32 	%r745, %r739, %r538;
	add.s32 	%r746, %r745, %r744;
	shf.l.wrap.b32 	%r747, %r733, %r733, 15;
	shf.l.wrap.b32 	%r748, %r733, %r733, 13;
	xor.b32  	%r749, %r747, %r748;
	shr.u32 	%r750, %r733, 10;
	xor.b32  	%r751, %r749, %r750;
	add.s32 	%r752, %r751, %r668;
	shf.l.wrap.b32 	%r753, %r564, %r564, 25;
	shf.l.wrap.b32 	%r754, %r564, %r564, 14;
	xor.b32  	%r755, %r753, %r754;
	shr.u32 	%r756, %r564, 3;
	xor.b32  	%r757, %r755, %r756;
	add.s32 	%r758, %r752, %r551;
	add.s32 	%r759, %r758, %r757;
	shf.l.wrap.b32 	%r760, %r746, %r746, 15;
	shf.l.wrap.b32 	%r761, %r746, %r746, 13;
	xor.b32  	%r762, %r760, %r761;
	shr.u32 	%r763, %r746, 10;
	xor.b32  	%r764, %r762, %r763;
	add.s32 	%r765, %r764, %r681;
	shf.l.wrap.b32 	%r766, %r577, %r577, 25;
	shf.l.wrap.b32 	%r767, %r577, %r577, 14;
	xor.b32  	%r768, %r766, %r767;
	shr.u32 	%r769, %r577, 3;
	xor.b32  	%r770, %r768, %r769;
	add.s32 	%r771, %r765, %r564;
	add.s32 	%r772, %r771, %r770;
	shf.l.wrap.b32 	%r773, %r759, %r759, 15;
	shf.l.wrap.b32 	%r774, %r759, %r759, 13;
	xor.b32  	%r775, %r773, %r774;
	shr.u32 	%r776, %r759, 10;
	xor.b32  	%r777, %r775, %r776;
	add.s32 	%r778, %r777, %r694;
	shf.l.wrap.b32 	%r779, %r590, %r590, 25;
	shf.l.wrap.b32 	%r780, %r590, %r590, 14;
	xor.b32  	%r781, %r779, %r780;
	shr.u32 	%r782, %r590, 3;
	xor.b32  	%r783, %r781, %r782;
	add.s32 	%r784, %r778, %r577;
	add.s32 	%r785, %r784, %r783;
	shf.l.wrap.b32 	%r786, %r772, %r772, 15;
	shf.l.wrap.b32 	%r787, %r772, %r772, 13;
	xor.b32  	%r788, %r786, %r787;
	shr.u32 	%r789, %r772, 10;
	xor.b32  	%r790, %r788, %r789;
	add.s32 	%r791, %r790, %r707;
	shf.l.wrap.b32 	%r792, %r603, %r603, 25;
	shf.l.wrap.b32 	%r793, %r603, %r603, 14;
	xor.b32  	%r794, %r792, %r793;
	shr.u32 	%r795, %r603, 3;
	xor.b32  	%r796, %r794, %r795;
	add.s32 	%r797, %r791, %r590;
	add.s32 	%r798, %r797, %r796;
	shf.l.wrap.b32 	%r799, %r785, %r785, 15;
	shf.l.wrap.b32 	%r800, %r785, %r785, 13;
	xor.b32  	%r801, %r799, %r800;
	shr.u32 	%r802, %r785, 10;
	xor.b32  	%r803, %r801, %r802;
	add.s32 	%r804, %r803, %r720;
	shf.l.wrap.b32 	%r805, %r616, %r616, 25;
	shf.l.wrap.b32 	%r806, %r616, %r616, 14;
	xor.b32  	%r807, %r805, %r806;
	shr.u32 	%r808, %r616, 3;
	xor.b32  	%r809, %r807, %r808;
	add.s32 	%r810, %r804, %r603;
	add.s32 	%r811, %r810, %r809;
	shf.l.wrap.b32 	%r812, %r798, %r798, 15;
	shf.l.wrap.b32 	%r813, %r798, %r798, 13;
	xor.b32  	%r814, %r812, %r813;
	shr.u32 	%r815, %r798, 10;
	xor.b32  	%r816, %r814, %r815;
	add.s32 	%r817, %r816, %r733;
	shf.l.wrap.b32 	%r818, %r629, %r629, 25;
	shf.l.wrap.b32 	%r819, %r629, %r629, 14;
	xor.b32  	%r820, %r818, %r819;
	shr.u32 	%r821, %r629, 3;
	xor.b32  	%r822, %r820, %r821;
	add.s32 	%r823, %r817, %r616;
	add.s32 	%r824, %r823, %r822;
	shf.l.wrap.b32 	%r825, %r811, %r811, 15;
	shf.l.wrap.b32 	%r826, %r811, %r811, 13;
	xor.b32  	%r827, %r825, %r826;
	shr.u32 	%r828, %r811, 10;
	xor.b32  	%r829, %r827, %r828;
	add.s32 	%r830, %r829, %r746;
	shf.l.wrap.b32 	%r831, %r642, %r642, 25;
	shf.l.wrap.b32 	%r832, %r642, %r642, 14;
	xor.b32  	%r833, %r831, %r832;
	shr.u32 	%r834, %r642, 3;
	xor.b32  	%r835, %r833, %r834;
	add.s32 	%r836, %r830, %r629;
	add.s32 	%r837, %r836, %r835;
	shf.l.wrap.b32 	%r838, %r824, %r824, 15;
	shf.l.wrap.b32 	%r839, %r824, %r824, 13;
	xor.b32  	%r840, %r838, %r839;
	shr.u32 	%r841, %r824, 10;
	xor.b32  	%r842, %r840, %r841;
	add.s32 	%r843, %r842, %r759;
	shf.l.wrap.b32 	%r844, %r655, %r655, 25;
	shf.l.wrap.b32 	%r845, %r655, %r655, 14;
	xor.b32  	%r846, %r844, %r845;
	shr.u32 	%r847, %r655, 3;
	xor.b32  	%r848, %r846, %r847;
	add.s32 	%r849, %r843, %r642;
	add.s32 	%r850, %r849, %r848;
	ld.const.u32 	%r851, [K];
	add.s32 	%r5, %r851, -1326596656;
	add.s32 	%r852, %r5, %r246;
	add.s32 	%r853, %r852, -1521486534;
	add.s32 	%r854, %r852, 143694565;
	shf.l.wrap.b32 	%r855, %r853, %r853, 26;
	shf.l.wrap.b32 	%r856, %r853, %r853, 21;
	xor.b32  	%r857, %r855, %r856;
	shf.l.wrap.b32 	%r858, %r853, %r853, 7;
	xor.b32  	%r859, %r857, %r858;
	and.b32  	%r860, %r853, 1359893119;
	sub.s32 	%r861, 1521486533, %r852;
	and.b32  	%r862, %r861, -1694144372;
	or.b32  	%r863, %r860, %r862;
	ld.const.u32 	%r6, [K+4];
	add.s32 	%r864, %r863, %r859;
	add.s32 	%r865, %r864, %r6;
	add.s32 	%r866, %r865, %r253;
	shf.l.wrap.b32 	%r867, %r854, %r854, 30;
	shf.l.wrap.b32 	%r868, %r854, %r854, 19;
	xor.b32  	%r869, %r867, %r868;
	shf.l.wrap.b32 	%r870, %r854, %r854, 10;
	xor.b32  	%r871, %r869, %r870;
	and.b32  	%r872, %r854, -781301534;
	add.s32 	%r873, %r871, %r872;
	add.s32 	%r874, %r866, %r873;
	add.s32 	%r875, %r866, 1542638877;
	add.s32 	%r876, %r874, 1233485744;
	shf.l.wrap.b32 	%r877, %r875, %r875, 26;
	shf.l.wrap.b32 	%r878, %r875, %r875, 21;
	xor.b32  	%r879, %r877, %r878;
	shf.l.wrap.b32 	%r880, %r875, %r875, 7;
	xor.b32  	%r881, %r879, %r880;
	and.b32  	%r882, %r875, %r853;
	sub.s32 	%r883, 604844770, %r866;
	and.b32  	%r884, %r883, 1359893119;
	or.b32  	%r885, %r882, %r884;
	ld.const.u32 	%r886, [K+8];
	add.s32 	%r887, %r885, %r881;
	add.s32 	%r888, %r887, %r886;
	add.s32 	%r889, %r888, %r260;
	shf.l.wrap.b32 	%r890, %r876, %r876, 30;
	shf.l.wrap.b32 	%r891, %r876, %r876, 19;
	xor.b32  	%r892, %r890, %r891;
	shf.l.wrap.b32 	%r893, %r876, %r876, 10;
	xor.b32  	%r894, %r892, %r893;
	xor.b32  	%r895, %r854, 1779033703;
	and.b32  	%r896, %r876, %r895;
	and.b32  	%r897, %r854, 1779033703;
	xor.b32  	%r898, %r896, %r897;
	add.s32 	%r899, %r894, %r898;
	add.s32 	%r900, %r889, %r899;
	add.s32 	%r901, %r889, 1449989905;
	add.s32 	%r902, %r900, -1694144372;
	shf.l.wrap.b32 	%r903, %r901, %r901, 26;
	shf.l.wrap.b32 	%r904, %r901, %r901, 21;
	xor.b32  	%r905, %r903, %r904;
	shf.l.wrap.b32 	%r906, %r901, %r901, 7;
	xor.b32  	%r907, %r905, %r906;
	and.b32  	%r908, %r901, %r875;
	sub.s32 	%r909, -1449989906, %r889;
	and.b32  	%r910, %r853, %r909;
	or.b32  	%r911, %r908, %r910;
	ld.const.u32 	%r7, [K+12];
	add.s32 	%r912, %r911, %r907;
	add.s32 	%r913, %r912, %r7;
	add.s32 	%r914, %r913, %r267;
	shf.l.wrap.b32 	%r915, %r902, %r902, 30;
	shf.l.wrap.b32 	%r916, %r902, %r902, 19;
	xor.b32  	%r917, %r915, %r916;
	shf.l.wrap.b32 	%r918, %r902, %r902, 10;
	xor.b32  	%r919, %r917, %r918;
	xor.b32  	%r920, %r876, %r854;
	and.b32  	%r921, %r902, %r920;
	and.b32  	%r922, %r876, %r854;
	xor.b32  	%r923, %r921, %r922;
	add.s32 	%r924, %r919, %r923;
	add.s32 	%r925, %r914, %r924;
	add.s32 	%r926, %r914, -1156040474;
	add.s32 	%r927, %r925, 1359893119;
	shf.l.wrap.b32 	%r928, %r926, %r926, 26;
	shf.l.wrap.b32 	%r929, %r926, %r926, 21;
	xor.b32  	%r930, %r928, %r929;
	shf.l.wrap.b32 	%r931, %r926, %r926, 7;
	xor.b32  	%r932, %r930, %r931;
	and.b32  	%r933, %r926, %r901;
	sub.s32 	%r934, 1156040473, %r914;
	and.b32  	%r935, %r875, %r934;
	or.b32  	%r936, %r933, %r935;
	ld.const.u32 	%r8, [K+16];
	add.s32 	%r937, %r936, %r853;
	add.s32 	%r938, %r937, %r932;
	add.s32 	%r939, %r938, %r8;
	add.s32 	%r940, %r939, %r274;
	shf.l.wrap.b32 	%r941, %r927, %r927, 30;
	shf.l.wrap.b32 	%r942, %r927, %r927, 19;
	xor.b32  	%r943, %r941, %r942;
	shf.l.wrap.b32 	%r944, %r927, %r927, 10;
	xor.b32  	%r945, %r943, %r944;
	xor.b32  	%r946, %r902, %r876;
	and.b32  	%r947, %r927, %r946;
	and.b32  	%r948, %r902, %r876;
	xor.b32  	%r949, %r947, %r948;
	add.s32 	%r950, %r945, %r949;
	add.s32 	%r951, %r940, %r854;
	add.s32 	%r952, %r950, %r940;
	shf.l.wrap.b32 	%r953, %r951, %r951, 26;
	shf.l.wrap.b32 	%r954, %r951, %r951, 21;
	xor.b32  	%r955, %r953, %r954;
	shf.l.wrap.b32 	%r956, %r951, %r951, 7;
	xor.b32  	%r957, %r955, %r956;
	and.b32  	%r958, %r951, %r926;
	not.b32 	%r959, %r951;
	and.b32  	%r960, %r901, %r959;
	or.b32  	%r961, %r958, %r960;
	ld.const.u32 	%r9, [K+20];
	add.s32 	%r962, %r961, %r875;
	add.s32 	%r963, %r962, %r957;
	add.s32 	%r964, %r963, %r9;
	add.s32 	%r965, %r964, %r281;
	shf.l.wrap.b32 	%r966, %r952, %r952, 30;
	shf.l.wrap.b32 	%r967, %r952, %r952, 19;
	xor.b32  	%r968, %r966, %r967;
	shf.l.wrap.b32 	%r969, %r952, %r952, 10;
	xor.b32  	%r970, %r968, %r969;
	xor.b32  	%r971, %r927, %r902;
	and.b32  	%r972, %r952, %r971;
	and.b32  	%r973, %r927, %r902;
	xor.b32  	%r974, %r972, %r973;
	add.s32 	%r975, %r970, %r974;
	add.s32 	%r976, %r965, %r876;
	add.s32 	%r977, %r975, %r965;
	shf.l.wrap.b32 	%r978, %r976, %r976, 26;
	shf.l.wrap.b32 	%r979, %r976, %r976, 21;
	xor.b32  	%r980, %r978, %r979;
	shf.l.wrap.b32 	%r981, %r976, %r976, 7;
	xor.b32  	%r982, %r980, %r981;
	and.b32  	%r983, %r976, %r951;
	not.b32 	%r984, %r976;
	and.b32  	%r985, %r926, %r984;
	or.b32  	%r986, %r983, %r985;
	ld.const.u32 	%r10, [K+24];
	add.s32 	%r987, %r986, %r901;
	add.s32 	%r988, %r987, %r982;
	add.s32 	%r989, %r988, %r10;
	add.s32 	%r990, %r989, %r288;
	shf.l.wrap.b32 	%r991, %r977, %r977, 30;
	shf.l.wrap.b32 	%r992, %r977, %r977, 19;
	xor.b32  	%r993, %r991, %r992;
	shf.l.wrap.b32 	%r994, %r977, %r977, 10;
	xor.b32  	%r995, %r993, %r994;
	xor.b32  	%r996, %r952, %r927;
	and.b32  	%r997, %r977, %r996;
	and.b32  	%r998, %r952, %r927;
	xor.b32  	%r999, %r997, %r998;
	add.s32 	%r1000, %r995, %r999;
	add.s32 	%r1001, %r990, %r902;
	add.s32 	%r1002, %r1000, %r990;
	shf.l.wrap.b32 	%r1003, %r1001, %r1001, 26;
	shf.l.wrap.b32 	%r1004, %r1001, %r1001, 21;
	xor.b32  	%r1005, %r1003, %r1004;
	shf.l.wrap.b32 	%r1006, %r1001, %r1001, 7;
	xor.b32  	%r1007, %r1005, %r1006;
	and.b32  	%r1008, %r1001, %r976;
	not.b32 	%r1009, %r1001;
	and.b32  	%r1010, %r951, %r1009;
	or.b32  	%r1011, %r1008, %r1010;
	ld.const.u32 	%r11, [K+28];
	add.s32 	%r1012, %r1011, %r926;
	add.s32 	%r1013, %r1012, %r1007;
	add.s32 	%r1014, %r1013, %r11;
	add.s32 	%r1015, %r1014, %r295;
	shf.l.wrap.b32 	%r1016, %r1002, %r1002, 30;
	shf.l.wrap.b32 	%r1017, %r1002, %r1002, 19;
	xor.b32  	%r1018, %r1016, %r1017;
	shf.l.wrap.b32 	%r1019, %r1002, %r1002, 10;
	xor.b32  	%r1020, %r1018, %r1019;
	xor.b32  	%r1021, %r977, %r952;
	and.b32  	%r1022, %r1002, %r1021;
	and.b32  	%r1023, %r977, %r952;
	xor.b32  	%r1024, %r1022, %r1023;
	add.s32 	%r1025, %r1020, %r1024;
	add.s32 	%r1026, %r1015, %r927;
	add.s32 	%r1027, %r1025, %r1015;
	shf.l.wrap.b32 	%r1028, %r1026, %r1026, 26;
	shf.l.wrap.b32 	%r1029, %r1026, %r1026, 21;
	xor.b32  	%r1030, %r1028, %r1029;
	shf.l.wrap.b32 	%r1031, %r1026, %r1026, 7;
	xor.b32  	%r1032, %r1030, %r1031;
	and.b32  	%r1033, %r1026, %r1001;
	not.b32 	%r1034, %r1026;
	and.b32  	%r1035, %r976, %r1034;
	or.b32  	%r1036, %r1033, %r1035;
	ld.const.u32 	%r12, [K+32];
	add.s32 	%r1037, %r1036, %r951;
	add.s32 	%r1038, %r1037, %r1032;
	add.s32 	%r1039, %r1038, %r12;
	xor.b32  	%r1040, %r1039, -2147483648;
	shf.l.wrap.b32 	%r1041, %r1027, %r1027, 30;
	shf.l.wrap.b32 	%r1042, %r1027, %r1027, 19;
	xor.b32  	%r1043, %r1041, %r1042;
	shf.l.wrap.b32 	%r1044, %r1027, %r1027, 10;
	xor.b32  	%r1045, %r1043, %r1044;
	xor.b32  	%r1046, %r1002, %r977;
	and.b32  	%r1047, %r1027, %r1046;
	and.b32  	%r1048, %r1002, %r977;
	xor.b32  	%r1049, %r1047, %r1048;
	add.s32 	%r1050, %r1045, %r1049;
	add.s32 	%r1051, %r1040, %r952;
	add.s32 	%r1052, %r1050, %r1040;
	shf.l.wrap.b32 	%r1053, %r1051, %r1051, 26;
	shf.l.wrap.b32 	%r1054, %r1051, %r1051, 21;
	xor.b32  	%r1055, %r1053, %r1054;
	shf.l.wrap.b32 	%r1056, %r1051, %r1051, 7;
	xor.b32  	%r1057, %r1055, %r1056;
	and.b32  	%r1058, %r1051, %r1026;
	not.b32 	%r1059, %r1051;
	and.b32  	%r1060, %r1001, %r1059;
	or.b32  	%r1061, %r1058, %r1060;
	ld.const.u32 	%r13, [K+36];
	add.s32 	%r1062, %r1061, %r976;
	add.s32 	%r1063, %r1062, %r1057;
	add.s32 	%r1064, %r1063, %r13;
	shf.l.wrap.b32 	%r1065, %r1052, %r1052, 30;
	shf.l.wrap.b32 	%r1066, %r1052, %r1052, 19;
	xor.b32  	%r1067, %r1065, %r1066;
	shf.l.wrap.b32 	%r1068, %r1052, %r1052, 10;
	xor.b32  	%r1069, %r1067, %r1068;
	xor.b32  	%r1070, %r1027, %r1002;
	and.b32  	%r1071, %r1052, %r1070;
	and.b32  	%r1072, %r1027, %r1002;
	xor.b32  	%r1073, %r1071, %r1072;
	add.s32 	%r1074, %r1069, %r1073;
	add.s32 	%r1075, %r1064, %r977;
	add.s32 	%r1076, %r1074, %r1064;
	shf.l.wrap.b32 	%r1077, %r1075, %r1075, 26;
	shf.l.wrap.b32 	%r1078, %r1075, %r1075, 21;
	xor.b32  	%r1079, %r1077, %r1078;
	shf.l.wrap.b32 	%r1080, %r1075, %r1075, 7;
	xor.b32  	%r1081, %r1079, %r1080;
	and.b32  	%r1082, %r1075, %r1051;
	not.b32 	%r1083, %r1075;
	and.b32  	%r1084, %r1026, %r1083;
	or.b32  	%r1085, %r1082, %r1084;
	ld.const.u32 	%r1086, [K+40];
	add.s32 	%r1087, %r1085, %r1001;
	add.s32 	%r1088, %r1087, %r1081;
	add.s32 	%r1089, %r1088, %r1086;
	shf.l.wrap.b32 	%r1090, %r1076, %r1076, 30;
	shf.l.wrap.b32 	%r1091, %r1076, %r1076, 19;
	xor.b32  	%r1092, %r1090, %r1091;
	shf.l.wrap.b32 	%r1093, %r1076, %r1076, 10;
	xor.b32  	%r1094, %r1092, %r1093;
	xor.b32  	%r1095, %r1052, %r1027;
	and.b32  	%r1096, %r1076, %r1095;
	and.b32  	%r1097, %r1052, %r1027;
	xor.b32  	%r1098, %r1096, %r1097;
	add.s32 	%r1099, %r1094, %r1098;
	add.s32 	%r1100, %r1089, %r1002;
	add.s32 	%r1101, %r1099, %r1089;
	shf.l.wrap.b32 	%r1102, %r1100, %r1100, 26;
	shf.l.wrap.b32 	%r1103, %r1100, %r1100, 21;
	xor.b32  	%r1104, %r1102, %r1103;
	shf.l.wrap.b32 	%r1105, %r1100, %r1100, 7;
	xor.b32  	%r1106, %r1104, %r1105;
	and.b32  	%r1107, %r1100, %r1075;
	not.b32 	%r1108, %r1100;
	and.b32  	%r1109, %r1051, %r1108;
	or.b32  	%r1110, %r1107, %r1109;
	ld.const.u32 	%r14, [K+44];
	add.s32 	%r1111, %r1110, %r1026;
	add.s32 	%r1112, %r1111, %r1106;
	add.s32 	%r1113, %r1112, %r14;
	shf.l.wrap.b32 	%r1114, %r1101, %r1101, 30;
	shf.l.wrap.b32 	%r1115, %r1101, %r1101, 19;
	xor.b32  	%r1116, %r1114, %r1115;
	shf.l.wrap.b32 	%r1117, %r1101, %r1101, 10;
	xor.b32  	%r1118, %r1116, %r1117;
	xor.b32  	%r1119, %r1076, %r1052;
	and.b32  	%r1120, %r1101, %r1119;
	and.b32  	%r1121, %r1076, %r1052;
	xor.b32  	%r1122, %r1120, %r1121;
	add.s32 	%r1123, %r1118, %r1122;
	add.s32 	%r1124, %r1113, %r1027;
	add.s32 	%r1125, %r1123, %r1113;
	shf.l.wrap.b32 	%r1126, %r1124, %r1124, 26;
	shf.l.wrap.b32 	%r1127, %r1124, %r1124, 21;
	xor.b32  	%r1128, %r1126, %r1127;
	shf.l.wrap.b32 	%r1129, %r1124, %r1124, 7;
	xor.b32  	%r1130, %r1128, %r1129;
	and.b32  	%r1131, %r1124, %r1100;
	not.b32 	%r1132, %r1124;
	and.b32  	%r1133, %r1075, %r1132;
	or.b32  	%r1134, %r1131, %r1133;
	ld.const.u32 	%r15, [K+48];
	add.s32 	%r1135, %r1134, %r1051;
	add.s32 	%r1136, %r1135, %r1130;
	add.s32 	%r1137, %r1136, %r15;
	shf.l.wrap.b32 	%r1138, %r1125, %r1125, 30;
	shf.l.wrap.b32 	%r1139, %r1125, %r1125, 19;
	xor.b32  	%r1140, %r1138, %r1139;
	shf.l.wrap.b32 	%r1141, %r1125, %r1125, 10;
	xor.b32  	%r1142, %r1140, %r1141;
	xor.b32  	%r1143, %r1101, %r1076;
	and.b32  	%r1144, %r1125, %r1143;
	and.b32  	%r1145, %r1101, %r1076;
	xor.b32  	%r1146, %r1144, %r1145;
	add.s32 	%r1147, %r1142, %r1146;
	add.s32 	%r1148, %r1137, %r1052;
	add.s32 	%r1149, %r1147, %r1137;
	shf.l.wrap.b32 	%r1150, %r1148, %r1148, 26;
	shf.l.wrap.b32 	%r1151, %r1148, %r1148, 21;
	xor.b32  	%r1152, %r1150, %r1151;
	shf.l.wrap.b32 	%r1153, %r1148, %r1148, 7;
	xor.b32  	%r1154, %r1152, %r1153;
	and.b32  	%r1155, %r1148, %r1124;
	not.b32 	%r1156, %r1148;
	and.b32  	%r1157, %r1100, %r1156;
	or.b32  	%r1158, %r1155, %r1157;
	ld.const.u32 	%r16, [K+52];
	add.s32 	%r1159, %r1158, %r1075;
	add.s32 	%r1160, %r1159, %r1154;
	add.s32 	%r1161, %r1160, %r16;
	shf.l.wrap.b32 	%r1162, %r1149, %r1149, 30;
	shf.l.wrap.b32 	%r1163, %r1149, %r1149, 19;
	xor.b32  	%r1164, %r1162, %r1163;
	shf.l.wrap.b32 	%r1165, %r1149, %r1149, 10;
	xor.b32  	%r1166, %r1164, %r1165;
	xor.b32  	%r1167, %r1125, %r1101;
	and.b32  	%r1168, %r1149, %r1167;
	and.b32  	%r1169, %r1125, %r1101;
	xor.b32  	%r1170, %r1168, %r1169;
	add.s32 	%r1171, %r1166, %r1170;
	add.s32 	%r1172, %r1161, %r1076;
	add.s32 	%r1173, %r1171, %r1161;
	shf.l.wrap.b32 	%r1174, %r1172, %r1172, 26;
	shf.l.wrap.b32 	%r1175, %r1172, %r1172, 21;
	xor.b32  	%r1176, %r1174, %r1175;
	shf.l.wrap.b32 	%r1177, %r1172, %r1172, 7;
	xor.b32  	%r1178, %r1176, %r1177;
	and.b32  	%r1179, %r1172, %r1148;
	not.b32 	%r1180, %r1172;
	and.b32  	%r1181, %r1124, %r1180;
	or.b32  	%r1182, %r1179, %r1181;
	ld.const.u32 	%r17, [K+56];
	add.s32 	%r1183, %r1182, %r1100;
	add.s32 	%r1184, %r1183, %r1178;
	add.s32 	%r1185, %r1184, %r17;
	shf.l.wrap.b32 	%r1186, %r1173, %r1173, 30;
	shf.l.wrap.b32 	%r1187, %r1173, %r1173, 19;
	xor.b32  	%r1188, %r1186, %r1187;
	shf.l.wrap.b32 	%r1189, %r1173, %r1173, 10;
	xor.b32  	%r1190, %r1188, %r1189;
	xor.b32  	%r1191, %r1149, %r1125;
	and.b32  	%r1192, %r1173, %r1191;
	and.b32  	%r1193, %r1149, %r1125;
	xor.b32  	%r1194, %r1192, %r1193;
	add.s32 	%r1195, %r1190, %r1194;
	add.s32 	%r1196, %r1185, %r1101;
	add.s32 	%r1197, %r1195, %r1185;
	shf.l.wrap.b32 	%r1198, %r1196, %r1196, 26;
	shf.l.wrap.b32 	%r1199, %r1196, %r1196, 21;
	xor.b32  	%r1200, %r1198, %r1199;
	shf.l.wrap.b32 	%r1201, %r1196, %r1196, 7;
	xor.b32  	%r1202, %r1200, %r1201;
	and.b32  	%r1203, %r1196, %r1172;
	not.b32 	%r1204, %r1196;
	and.b32  	%r1205, %r1148, %r1204;
	or.b32  	%r1206, %r1203, %r1205;
	ld.const.u32 	%r18, [K+60];
	add.s32 	%r1207, %r1206, %r1124;
	add.s32 	%r1208, %r1207, %r1202;
	add.s32 	%r1209, %r1208, %r18;
	add.s32 	%r1210, %r1209, 256;
	shf.l.wrap.b32 	%r1211, %r1197, %r1197, 30;
	shf.l.wrap.b32 	%r1212, %r1197, %r1197, 19;
	xor.b32  	%r1213, %r1211, %r1212;
	shf.l.wrap.b32 	%r1214, %r1197, %r1197, 10;
	xor.b32  	%r1215, %r1213, %r1214;
	xor.b32  	%r1216, %r1173, %r1149;
	and.b32  	%r1217, %r1197, %r1216;
	and.b32  	%r1218, %r1173, %r1149;
	xor.b32  	%r1219, %r1217, %r1218;
	add.s32 	%r1220, %r1215, %r1219;
	add.s32 	%r1221, %r1210, %r1125;
	add.s32 	%r1222, %r1220, %r1210;
	shf.l.wrap.b32 	%r1223, %r1221, %r1221, 26;
	shf.l.wrap.b32 	%r1224, %r1221, %r1221, 21;
	xor.b32  	%r1225, %r1223, %r1224;
	shf.l.wrap.b32 	%r1226, %r1221, %r1221, 7;
	xor.b32  	%r1227, %r1225, %r1226;
	and.b32  	%r1228, %r1221, %r1196;
	not.b32 	%r1229, %r1221;
	and.b32  	%r1230, %r1172, %r1229;
	or.b32  	%r1231, %r1228, %r1230;
	ld.const.u32 	%r19, [K+64];
	add.s32 	%r1232, %r1231, %r1148;
	add.s32 	%r1233, %r1232, %r1227;
	add.s32 	%r1234, %r1233, %r19;
	add.s32 	%r1235, %r1234, %r301;
	shf.l.wrap.b32 	%r1236, %r1222, %r1222, 30;
	shf.l.wrap.b32 	%r1237, %r1222, %r1222, 19;
	xor.b32  	%r1238, %r1236, %r1237;
	shf.l.wrap.b32 	%r1239, %r1222, %r1222, 10;
	xor.b32  	%r1240, %r1238, %r1239;
	xor.b32  	%r1241, %r1197, %r1173;
	and.b32  	%r1242, %r1222, %r1241;
	and.b32  	%r1243, %r1197, %r1173;
	xor.b32  	%r1244, %r1242, %r1243;
	add.s32 	%r1245, %r1240, %r1244;
	add.s32 	%r1246, %r1235, %r1149;
	add.s32 	%r1247, %r1245, %r1235;
	shf.l.wrap.b32 	%r1248, %r1246, %r1246, 26;
	shf.l.wrap.b32 	%r1249, %r1246, %r1246, 21;
	xor.b32  	%r1250, %r1248, %r1249;
	shf.l.wrap.b32 	%r1251, %r1246, %r1246, 7;
	xor.b32  	%r1252, %r1250, %r1251;
	and.b32  	%r1253, %r1246, %r1221;
	not.b32 	%r1254, %r1246;
	and.b32  	%r1255, %r1196, %r1254;
	or.b32  	%r1256, %r1253, %r1255;
	ld.const.u32 	%r20, [K+68];
	add.s32 	%r1257, %r1256, %r1172;
	add.s32 	%r1258, %r1257, %r1252;
	add.s32 	%r1259, %r1258, %r20;
	add.s32 	%r1260, %r1259, %r308;
	shf.l.wrap.b32 	%r1261, %r1247, %r1247, 30;
	shf.l.wrap.b32 	%r1262, %r1247, %r1247, 19;
	xor.b32  	%r1263, %r1261, %r1262;
	shf.l.wrap.b32 	%r1264, %r1247, %r1247, 10;
	xor.b32  	%r1265, %r1263, %r1264;
	xor.b32  	%r1266, %r1222, %r1197;
	and.b32  	%r1267, %r1247, %r1266;
	and.b32  	%r1268, %r1222, %r1197;
	xor.b32  	%r1269, %r1267, %r1268;
	add.s32 	%r1270, %r1265, %r1269;
	add.s32 	%r1271, %r1260, %r1173;
	add.s32 	%r1272, %r1270, %r1260;
	shf.l.wrap.b32 	%r1273, %r1271, %r1271, 26;
	shf.l.wrap.b32 	%r1274, %r1271, %r1271, 21;
	xor.b32  	%r1275, %r1273, %r1274;
	shf.l.wrap.b32 	%r1276, %r1271, %r1271, 7;
	xor.b32  	%r1277, %r1275, %r1276;
	and.b32  	%r1278, %r1271, %r1246;
	not.b32 	%r1279, %r1271;
	and.b32  	%r1280, %r1221, %r1279;
	or.b32  	%r1281, %r1278, %r1280;
	ld.const.u32 	%r21, [K+72];
	add.s32 	%r1282, %r1281, %r1196;
	add.s32 	%r1283, %r1282, %r1277;
	add.s32 	%r1284, %r1283, %r21;
	add.s32 	%r1285, %r1284, %r320;
	shf.l.wrap.b32 	%r1286, %r1272, %r1272, 30;
	shf.l.wrap.b32 	%r1287, %r1272, %r1272, 19;
	xor.b32  	%r1288, %r1286, %r1287;
	shf.l.wrap.b32 	%r1289, %r1272, %r1272, 10;
	xor.b32  	%r1290, %r1288, %r1289;
	xor.b32  	%r1291, %r1247, %r1222;
	and.b32  	%r1292, %r1272, %r1291;
	and.b32  	%r1293, %r1247, %r1222;
	xor.b32  	%r1294, %r1292, %r1293;
	add.s32 	%r1295, %r1290, %r1294;
	add.s32 	%r1296, %r1285, %r1197;
	add.s32 	%r1297, %r1295, %r1285;
	shf.l.wrap.b32 	%r1298, %r1296, %r1296, 26;
	shf.l.wrap.b32 	%r1299, %r1296, %r1296, 21;
	xor.b32  	%r1300, %r1298, %r1299;
	shf.l.wrap.b32 	%r1301, %r1296, %r1296, 7;
	xor.b32  	%r1302, %r1300, %r1301;
	and.b32  	%r1303, %r1296, %r1271;
	not.b32 	%r1304, %r1296;
	and.b32  	%r1305, %r1246, %r1304;
	or.b32  	%r1306, %r1303, %r1305;
	ld.const.u32 	%r22, [K+76];
	add.s32 	%r1307, %r1306, %r1221;
	add.s32 	%r1308, %r1307, %r1302;
	add.s32 	%r1309, %r1308, %r22;
	add.s32 	%r1310, %r1309, %r332;
	shf.l.wrap.b32 	%r1311, %r1297, %r1297, 30;
	shf.l.wrap.b32 	%r1312, %r1297, %r1297, 19;
	xor.b32  	%r1313, %r1311, %r1312;
	shf.l.wrap.b32 	%r1314, %r1297, %r1297, 10;
	xor.b32  	%r1315, %r1313, %r1314;
	xor.b32  	%r1316, %r1272, %r1247;
	and.b32  	%r1317, %r1297, %r1316;
	and.b32  	%r1318, %r1272, %r1247;
	xor.b32  	%r1319, %r1317, %r1318;
	add.s32 	%r1320, %r1315, %r1319;
	add.s32 	%r1321, %r1310, %r1222;
	add.s32 	%r1322, %r1320, %r1310;
	shf.l.wrap.b32 	%r1323, %r1321, %r1321, 26;
	shf.l.wrap.b32 	%r1324, %r1321, %r1321, 21;
	xor.b32  	%r1325, %r1323, %r1324;
	shf.l.wrap.b32 	%r1326, %r1321, %r1321, 7;
	xor.b32  	%r1327, %r1325, %r1326;
	and.b32  	%r1328, %r1321, %r1296;
	not.b32 	%r1329, %r1321;
	and.b32  	%r1330, %r1271, %r1329;
	or.b32  	%r1331, %r1328, %r1330;
	ld.const.u32 	%r23, [K+80];
	add.s32 	%r1332, %r1331, %r1246;
	add.s32 	%r1333, %r1332, %r1327;
	add.s32 	%r1334, %r1333, %r23;
	add.s32 	%r1335, %r1334, %r344;
	shf.l.wrap.b32 	%r1336, %r1322, %r1322, 30;
	shf.l.wrap.b32 	%r1337, %r1322, %r1322, 19;
	xor.b32  	%r1338, %r1336, %r1337;
	shf.l.wrap.b32 	%r1339, %r1322, %r1322, 10;
	xor.b32  	%r1340, %r1338, %r1339;
	xor.b32  	%r1341, %r1297, %r1272;
	and.b32  	%r1342, %r1322, %r1341;
	and.b32  	%r1343, %r1297, %r1272;
	xor.b32  	%r1344, %r1342, %r1343;
	add.s32 	%r1345, %r1340, %r1344;
	add.s32 	%r1346, %r1335, %r1247;
	add.s32 	%r1347, %r1345, %r1335;
	shf.l.wrap.b32 	%r1348, %r1346, %r1346, 26;
	shf.l.wrap.b32 	%r1349, %r1346, %r1346, 21;
	xor.b32  	%r1350, %r1348, %r1349;
	shf.l.wrap.b32 	%r1351, %r1346, %r1346, 7;
	xor.b32  	%r1352, %r1350, %r1351;
	and.b32  	%r1353, %r1346, %r1321;
	not.b32 	%r1354, %r1346;
	and.b32  	%r1355, %r1296, %r1354;
	or.b32  	%r1356, %r1353, %r1355;
	ld.const.u32 	%r24, [K+84];
	add.s32 	%r1357, %r1356, %r1271;
	add.s32 	%r1358, %r1357, %r1352;
	add.s32 	%r1359, %r1358, %r24;
	add.s32 	%r1360, %r1359, %r356;
	shf.l.wrap.b32 	%r1361, %r1347, %r1347, 30;
	shf.l.wrap.b32 	%r1362, %r1347, %r1347, 19;
	xor.b32  	%r1363, %r1361, %r1362;
	shf.l.wrap.b32 	%r1364, %r1347, %r1347, 10;
	xor.b32  	%r1365, %r1363, %r1364;
	xor.b32  	%r1366, %r1322, %r1297;
	and.b32  	%r1367, %r1347, %r1366;
	and.b32  	%r1368, %r1322, %r1297;
	xor.b32  	%r1369, %r1367, %r1368;
	add.s32 	%r1370, %r1365, %r1369;
	add.s32 	%r1371, %r1360, %r1272;
	add.s32 	%r1372, %r1370, %r1360;
	shf.l.wrap.b32 	%r1373, %r1371, %r1371, 26;
	shf.l.wrap.b32 	%r1374, %r1371, %r1371, 21;
	xor.b32  	%r1375, %r1373, %r1374;
	shf.l.wrap.b32 	%r1376, %r1371, %r1371, 7;
	xor.b32  	%r1377, %r1375, %r1376;
	and.b32  	%r1378, %r1371, %r1346;
	not.b32 	%r1379, %r1371;
	and.b32  	%r1380, %r1321, %r1379;
	or.b32  	%r1381, %r1378, %r1380;
	ld.const.u32 	%r25, [K+88];
	add.s32 	%r1382, %r1381, %r1296;
	add.s32 	%r1383, %r1382, %r1377;
	add.s32 	%r1384, %r1383, %r25;
	add.s32 	%r1385, %r1384, %r369;
	shf.l.wrap.b32 	%r1386, %r1372, %r1372, 30;
	shf.l.wrap.b32 	%r1387, %r1372, %r1372, 19;
	xor.b32  	%r1388, %r1386, %r1387;
	shf.l.wrap.b32 	%r1389, %r1372, %r1372, 10;
	xor.b32  	%r1390, %r1388, %r1389;
	xor.b32  	%r1391, %r1347, %r1322;
	and.b32  	%r1392, %r1372, %r1391;
	and.b32  	%r1393, %r1347, %r1322;
	xor.b32  	%r1394, %r1392, %r1393;
	add.s32 	%r1395, %r1390, %r1394;
	add.s32 	%r1396, %r1385, %r1297;
	add.s32 	%r1397, %r1395, %r1385;
	shf.l.wrap.b32 	%r1398, %r1396, %r1396, 26;
	shf.l.wrap.b32 	%r1399, %r1396, %r1396, 21;
	xor.b32  	%r1400, %r1398, %r1399;
	shf.l.wrap.b32 	%r1401, %r1396, %r1396, 7;
	xor.b32  	%r1402, %r1400, %r1401;
	and.b32  	%r1403, %r1396, %r1371;
	not.b32 	%r1404, %r1396;
	and.b32  	%r1405, %r1346, %r1404;
	or.b32  	%r1406, %r1403, %r1405;
	ld.const.u32 	%r26, [K+92];
	add.s32 	%r1407, %r1406, %r1321;
	add.s32 	%r1408, %r1407, %r1402;
	add.s32 	%r1409, %r1408, %r26;
	add.s32 	%r1410, %r1409, %r377;
	shf.l.wrap.b32 	%r1411, %r1397, %r1397, 30;
	shf.l.wrap.b32 	%r1412, %r1397, %r1397, 19;
	xor.b32  	%r1413, %r1411, %r1412;
	shf.l.wrap.b32 	%r1414, %r1397, %r1397, 10;
	xor.b32  	%r1415, %r1413, %r1414;
	xor.b32  	%r1416, %r1372, %r1347;
	and.b32  	%r1417, %r1397, %r1416;
	and.b32  	%r1418, %r1372, %r1347;
	xor.b32  	%r1419, %r1417, %r1418;
	add.s32 	%r1420, %r1415, %r1419;
	add.s32 	%r1421, %r1410, %r1322;
	add.s32 	%r1422, %r1420, %r1410;
	shf.l.wrap.b32 	%r1423, %r1421, %r1421, 26;
	shf.l.wrap.b32 	%r1424, %r1421, %r1421, 21;
	xor.b32  	%r1425, %r1423, %r1424;
	shf.l.wrap.b32 	%r1426, %r1421, %r1421, 7;
	xor.b32  	%r1427, %r1425, %r1426;
	and.b32  	%r1428, %r1421, %r1396;
	not.b32 	%r1429, %r1421;
	and.b32  	%r1430, %r1371, %r1429;
	or.b32  	%r1431, %r1428, %r1430;
	ld.const.u32 	%r27, [K+96];
	add.s32 	%r1432, %r1431, %r1346;
	add.s32 	%r1433, %r1432, %r1427;
	add.s32 	%r1434, %r1433, %r27;
	add.s32 	%r1435, %r1434, %r384;
	shf.l.wrap.b32 	%r1436, %r1422, %r1422, 30;
	shf.l.wrap.b32 	%r1437, %r1422, %r1422, 19;
	xor.b32  	%r1438, %r1436, %r1437;
	shf.l.wrap.b32 	%r1439, %r1422, %r1422, 10;
	xor.b32  	%r1440, %r1438, %r1439;
	xor.b32  	%r1441, %r1397, %r1372;
	and.b32  	%r1442, %r1422, %r1441;
	and.b32  	%r1443, %r1397, %r1372;
	xor.b32  	%r1444, %r1442, %r1443;
	add.s32 	%r1445, %r1440, %r1444;
	add.s32 	%r1446, %r1435, %r1347;
	add.s32 	%r1447, %r1445, %r1435;
	shf.l.wrap.b32 	%r1448, %r1446, %r1446, 26;
	shf.l.wrap.b32 	%r1449, %r1446, %r1446, 21;
	xor.b32  	%r1450, %r1448, %r1449;
	shf.l.wrap.b32 	%r1451, %r1446, %r1446, 7;
	xor.b32  	%r1452, %r1450, %r1451;
	and.b32  	%r1453, %r1446, %r1421;
	not.b32 	%r1454, %r1446;
	and.b32  	%r1455, %r1396, %r1454;
	or.b32  	%r1456, %r1453, %r1455;
	ld.const.u32 	%r1457, [K+100];
	add.s32 	%r1458, %r1456, %r1371;
	add.s32 	%r1459, %r1458, %r1452;
	add.s32 	%r1460, %r1459, %r1457;
	add.s32 	%r1461, %r1460, %r390;
	shf.l.wrap.b32 	%r1462, %r1447, %r1447, 30;
	shf.l.wrap.b32 	%r1463, %r1447, %r1447, 19;
	xor.b32  	%r1464, %r1462, %r1463;
	shf.l.wrap.b32 	%r1465, %r1447, %r1447, 10;
	xor.b32  	%r1466, %r1464, %r1465;
	xor.b32  	%r1467, %r1422, %r1397;
	and.b32  	%r1468, %r1447, %r1467;
	and.b32  	%r1469, %r1422, %r1397;
	xor.b32  	%r1470, %r1468, %r1469;
	add.s32 	%r1471, %r1466, %r1470;
	add.s32 	%r1472, %r1461, %r1372;
	add.s32 	%r1473, %r1471, %r1461;
	shf.l.wrap.b32 	%r1474, %r1472, %r1472, 26;
	shf.l.wrap.b32 	%r1475, %r1472, %r1472, 21;
	xor.b32  	%r1476, %r1474, %r1475;
	shf.l.wrap.b32 	%r1477, %r1472, %r1472, 7;
	xor.b32  	%r1478, %r1476, %r1477;
	and.b32  	%r1479, %r1472, %r1446;
	not.b32 	%r1480, %r1472;
	and.b32  	%r1481, %r1421, %r1480;
	or.b32  	%r1482, %r1479, %r1481;
	ld.const.u32 	%r1483, [K+104];
	add.s32 	%r1484, %r1482, %r1396;
	add.s32 	%r1485, %r1484, %r1478;
	add.s32 	%r1486, %r1485, %r1483;
	add.s32 	%r1487, %r1486, %r396;
	shf.l.wrap.b32 	%r1488, %r1473, %r1473, 30;
	shf.l.wrap.b32 	%r1489, %r1473, %r1473, 19;
	xor.b32  	%r1490, %r1488, %r1489;
	shf.l.wrap.b32 	%r1491, %r1473, %r1473, 10;
	xor.b32  	%r1492, %r1490, %r1491;
	xor.b32  	%r1493, %r1447, %r1422;
	and.b32  	%r1494, %r1473, %r1493;
	and.b32  	%r1495, %r1447, %r1422;
	xor.b32  	%r1496, %r1494, %r1495;
	add.s32 	%r1497, %r1492, %r1496;
	add.s32 	%r1498, %r1487, %r1397;
	add.s32 	%r1499, %r1497, %r1487;
	shf.l.wrap.b32 	%r1500, %r1498, %r1498, 26;
	shf.l.wrap.b32 	%r1501, %r1498, %r1498, 21;
	xor.b32  	%r1502, %r1500, %r1501;
	shf.l.wrap.b32 	%r1503, %r1498, %r1498, 7;
	xor.b32  	%r1504, %r1502, %r1503;
	and.b32  	%r1505, %r1498, %r1472;
	not.b32 	%r1506, %r1498;
	and.b32  	%r1507, %r1446, %r1506;
	or.b32  	%r1508, %r1505, %r1507;
	ld.const.u32 	%r28, [K+108];
	add.s32 	%r1509, %r1508, %r1421;
	add.s32 	%r1510, %r1509, %r1504;
	add.s32 	%r1511, %r1510, %r28;
	add.s32 	%r1512, %r1511, %r402;
	shf.l.wrap.b32 	%r1513, %r1499, %r1499, 30;
	shf.l.wrap.b32 	%r1514, %r1499, %r1499, 19;
	xor.b32  	%r1515, %r1513, %r1514;
	shf.l.wrap.b32 	%r1516, %r1499, %r1499, 10;
	xor.b32  	%r1517, %r1515, %r1516;
	xor.b32  	%r1518, %r1473, %r1447;
	and.b32  	%r1519, %r1499, %r1518;
	and.b32  	%r1520, %r1473, %r1447;
	xor.b32  	%r1521, %r1519, %r1520;
	add.s32 	%r1522, %r1517, %r1521;
	add.s32 	%r1523, %r1512, %r1422;
	add.s32 	%r1524, %r1522, %r1512;
	shf.l.wrap.b32 	%r1525, %r1523, %r1523, 26;
	shf.l.wrap.b32 	%r1526, %r1523, %r1523, 21;
	xor.b32  	%r1527, %r1525, %r1526;
	shf.l.wrap.b32 	%r1528, %r1523, %r1523, 7;
	xor.b32  	%r1529, %r1527, %r1528;
	and.b32  	%r1530, %r1523, %r1498;
	not.b32 	%r1531, %r1523;
	and.b32  	%r1532, %r1472, %r1531;
	or.b32  	%r1533, %r1530, %r1532;
	ld.const.u32 	%r29, [K+112];
	add.s32 	%r1534, %r1533, %r1446;
	add.s32 	%r1535, %r1534, %r1529;
	add.s32 	%r1536, %r1535, %r29;
	add.s32 	%r1537, %r1536, %r408;
	shf.l.wrap.b32 	%r1538, %r1524, %r1524, 30;
	shf.l.wrap.b32 	%r1539, %r1524, %r1524, 19;
	xor.b32  	%r1540, %r1538, %r1539;
	shf.l.wrap.b32 	%r1541, %r1524, %r1524, 10;
	xor.b32  	%r1542, %r1540, %r1541;
	xor.b32  	%r1543, %r1499, %r1473;
	and.b32  	%r1544, %r1524, %r1543;
	and.b32  	%r1545, %r1499, %r1473;
	xor.b32  	%r1546, %r1544, %r1545;
	add.s32 	%r1547, %r1542, %r1546;
	add.s32 	%r1548, %r1537, %r1447;
	add.s32 	%r1549, %r1547, %r1537;
	shf.l.wrap.b32 	%r1550, %r1548, %r1548, 26;
	shf.l.wrap.b32 	%r1551, %r1548, %r1548, 21;
	xor.b32  	%r1552, %r1550, %r1551;
	shf.l.wrap.b32 	%r1553, %r1548, %r1548, 7;
	xor.b32  	%r1554, %r1552, %r1553;
	and.b32  	%r1555, %r1548, %r1523;
	not.b32 	%r1556, %r1548;
	and.b32  	%r1557, %r1498, %r1556;
	or.b32  	%r1558, %r1555, %r1557;
	ld.const.u32 	%r30, [K+116];
	add.s32 	%r1559, %r1558, %r1472;
	add.s32 	%r1560, %r1559, %r1554;
	add.s32 	%r1561, %r1560, %r30;
	add.s32 	%r1562, %r1561, %r414;
	shf.l.wrap.b32 	%r1563, %r1549, %r1549, 30;
	shf.l.wrap.b32 	%r1564, %r1549, %r1549, 19;
	xor.b32  	%r1565, %r1563, %r1564;
	shf.l.wrap.b32 	%r1566, %r1549, %r1549, 10;
	xor.b32  	%r1567, %r1565, %r1566;
	xor.b32  	%r1568, %r1524, %r1499;
	and.b32  	%r1569, %r1549, %r1568;
	and.b32  	%r1570, %r1524, %r1499;
	xor.b32  	%r1571, %r1569, %r1570;
	add.s32 	%r1572, %r1567, %r1571;
	add.s32 	%r1573, %r1562, %r1473;
	add.s32 	%r1574, %r1572, %r1562;
	shf.l.wrap.b32 	%r1575, %r1573, %r1573, 26;
	shf.l.wrap.b32 	%r1576, %r1573, %r1573, 21;
	xor.b32  	%r1577, %r1575, %r1576;
	shf.l.wrap.b32 	%r1578, %r1573, %r1573, 7;
	xor.b32  	%r1579, %r1577, %r1578;
	and.b32  	%r1580, %r1573, %r1548;
	not.b32 	%r1581, %r1573;
	and.b32  	%r1582, %r1523, %r1581;
	or.b32  	%r1583, %r1580, %r1582;
	ld.const.u32 	%r31, [K+120];
	add.s32 	%r1584, %r1583, %r1498;
	add.s32 	%r1585, %r1584, %r1579;
	add.s32 	%r1586, %r1585, %r31;
	add.s32 	%r1587, %r1586, %r421;
	shf.l.wrap.b32 	%r1588, %r1574, %r1574, 30;
	shf.l.wrap.b32 	%r1589, %r1574, %r1574, 19;
	xor.b32  	%r1590, %r1588, %r1589;
	shf.l.wrap.b32 	%r1591, %r1574, %r1574, 10;
	xor.b32  	%r1592, %r1590, %r1591;
	xor.b32  	%r1593, %r1549, %r1524;
	and.b32  	%r1594, %r1574, %r1593;
	and.b32  	%r1595, %r1549, %r1524;
	xor.b32  	%r1596, %r1594, %r1595;
	add.s32 	%r1597, %r1592, %r1596;
	add.s32 	%r1598, %r1587, %r1499;
	add.s32 	%r1599, %r1597, %r1587;
	shf.l.wrap.b32 	%r1600, %r1598, %r1598, 26;
	shf.l.wrap.b32 	%r1601, %r1598, %r1598, 21;
	xor.b32  	%r1602, %r1600, %r1601;
	shf.l.wrap.b32 	%r1603, %r1598, %r1598, 7;
	xor.b32  	%r1604, %r1602, %r1603;
	and.b32  	%r1605, %r1598, %r1573;
	not.b32 	%r1606, %r1598;
	and.b32  	%r1607, %r1548, %r1606;
	or.b32  	%r1608, %r1605, %r1607;
	ld.const.u32 	%r32, [K+124];
	add.s32 	%r1609, %r1608, %r1523;
	add.s32 	%r1610, %r1609, %r1604;
	add.s32 	%r1611, %r1610, %r32;
	add.s32 	%r1612, %r1611, %r434;
	shf.l.wrap.b32 	%r1613, %r1599, %r1599, 30;
	shf.l.wrap.b32 	%r1614, %r1599, %r1599, 19;
	xor.b32  	%r1615, %r1613, %r1614;
	shf.l.wrap.b32 	%r1616, %r1599, %r1599, 10;
	xor.b32  	%r1617, %r1615, %r1616;
	xor.b32  	%r1618, %r1574, %r1549;
	and.b32  	%r1619, %r1599, %r1618;
	and.b32  	%r1620, %r1574, %r1549;
	xor.b32  	%r1621, %r1619, %r1620;
	add.s32 	%r1622, %r1617, %r1621;
	add.s32 	%r1623, %r1612, %r1524;
	add.s32 	%r1624, %r1622, %r1612;
	shf.l.wrap.b32 	%r1625, %r1623, %r1623, 26;
	shf.l.wrap.b32 	%r1626, %r1623, %r1623, 21;
	xor.b32  	%r1627, %r1625, %r1626;
	shf.l.wrap.b32 	%r1628, %r1623, %r1623, 7;
	xor.b32  	%r1629, %r1627, %r1628;
	and.b32  	%r1630, %r1623, %r1598;
	not.b32 	%r1631, %r1623;
	and.b32  	%r1632, %r1573, %r1631;
	or.b32  	%r1633, %r1630, %r1632;
	ld.const.u32 	%r33, [K+128];
	add.s32 	%r1634, %r1633, %r1548;
	add.s32 	%r1635, %r1634, %r1629;
	add.s32 	%r1636, %r1635, %r33;
	add.s32 	%r1637, %r1636, %r447;
	shf.l.wrap.b32 	%r1638, %r1624, %r1624, 30;
	shf.l.wrap.b32 	%r1639, %r1624, %r1624, 19;
	xor.b32  	%r1640, %r1638, %r1639;
	shf.l.wrap.b32 	%r1641, %r1624, %r1624, 10;
	xor.b32  	%r1642, %r1640, %r1641;
	xor.b32  	%r1643, %r1599, %r1574;
	and.b32  	%r1644, %r1624, %r1643;
	and.b32  	%r1645, %r1599, %r1574;
	xor.b32  	%r1646, %r1644, %r1645;
	add.s32 	%r1647, %r1642, %r1646;
	add.s32 	%r1648, %r1637, %r1549;
	add.s32 	%r1649, %r1647, %r1637;
	shf.l.wrap.b32 	%r1650, %r1648, %r1648, 26;
	shf.l.wrap.b32 	%r1651, %r1648, %r1648, 21;
	xor.b32  	%r1652, %r1650, %r1651;
	shf.l.wrap.b32 	%r1653, %r1648, %r1648, 7;
	xor.b32  	%r1654, %r1652, %r1653;
	and.b32  	%r1655, %r1648, %r1623;
	not.b32 	%r1656, %r1648;
	and.b32  	%r1657, %r1598, %r1656;
	or.b32  	%r1658, %r1655, %r1657;
	ld.const.u32 	%r34, [K+132];
	add.s32 	%r1659, %r1658, %r1573;
	add.s32 	%r1660, %r1659, %r1654;
	add.s32 	%r1661, %r1660, %r34;
	add.s32 	%r1662, %r1661, %r460;
	shf.l.wrap.b32 	%r1663, %r1649, %r1649, 30;
	shf.l.wrap.b32 	%r1664, %r1649, %r1649, 19;
	xor.b32  	%r1665, %r1663, %r1664;
	shf.l.wrap.b32 	%r1666, %r1649, %r1649, 10;
	xor.b32  	%r1667, %r1665, %r1666;
	xor.b32  	%r1668, %r1624, %r1599;
	and.b32  	%r1669, %r1649, %r1668;
	and.b32  	%r1670, %r1624, %r1599;
	xor.b32  	%r1671, %r1669, %r1670;
	add.s32 	%r1672, %r1667, %r1671;
	add.s32 	%r1673, %r1662, %r1574;
	add.s32 	%r1674, %r1672, %r1662;
	shf.l.wrap.b32 	%r1675, %r1673, %r1673, 26;
	shf.l.wrap.b32 	%r1676, %r1673, %r1673, 21;
	xor.b32  	%r1677, %r1675, %r1676;
	shf.l.wrap.b32 	%r1678, %r1673, %r1673, 7;
	xor.b32  	%r1679, %r1677, %r1678;
	and.b32  	%r1680, %r1673, %r1648;
	not.b32 	%r1681, %r1673;
	and.b32  	%r1682, %r1623, %r1681;
	or.b32  	%r1683, %r1680, %r1682;
	ld.const.u32 	%r35, [K+136];
	add.s32 	%r1684, %r1683, %r1598;
	add.s32 	%r1685, %r1684, %r1679;
	add.s32 	%r1686, %r1685, %r35;
	add.s32 	%r1687, %r1686, %r473;
	shf.l.wrap.b32 	%r1688, %r1674, %r1674, 30;
	shf.l.wrap.b32 	%r1689, %r1674, %r1674, 19;
	xor.b32  	%r1690, %r1688, %r1689;
	shf.l.wrap.b32 	%r1691, %r1674, %r1674, 10;
	xor.b32  	%r1692, %r1690, %r1691;
	xor.b32  	%r1693, %r1649, %r1624;
	and.b32  	%r1694, %r1674, %r1693;
	and.b32  	%r1695, %r1649, %r1624;
	xor.b32  	%r1696, %r1694, %r1695;
	add.s32 	%r1697, %r1692, %r1696;
	add.s32 	%r1698, %r1687, %r1599;
	add.s32 	%r1699, %r1697, %r1687;
	shf.l.wrap.b32 	%r1700, %r1698, %r1698, 26;
	shf.l.wrap.b32 	%r1701, %r1698, %r1698, 21;
	xor.b32  	%r1702, %r1700, %r1701;
	shf.l.wrap.b32 	%r1703, %r1698, %r1698, 7;
	xor.b32  	%r1704, %r1702, %r1703;
	and.b32  	%r1705, %r1698, %r1673;
	not.b32 	%r1706, %r1698;
	and.b32  	%r1707, %r1648, %r1706;
	or.b32  	%r1708, %r1705, %r1707;
	ld.const.u32 	%r36, [K+140];
	add.s32 	%r1709, %r1708, %r1623;
	add.s32 	%r1710, %r1709, %r1704;
	add.s32 	%r1711, %r1710, %r36;
	add.s32 	%r1712, %r1711, %r486;
	shf.l.wrap.b32 	%r1713, %r1699, %r1699, 30;
	shf.l.wrap.b32 	%r1714, %r1699, %r1699, 19;
	xor.b32  	%r1715, %r1713, %r1714;
	shf.l.wrap.b32 	%r1716, %r1699, %r1699, 10;
	xor.b32  	%r1717, %r1715, %r1716;
	xor.b32  	%r1718, %r1674, %r1649;
	and.b32  	%r1719, %r1699, %r1718;
	and.b32  	%r1720, %r1674, %r1649;
	xor.b32  	%r1721, %r1719, %r1720;
	add.s32 	%r1722, %r1717, %r1721;
	add.s32 	%r1723, %r1712, %r1624;
	add.s32 	%r1724, %r1722, %r1712;
	shf.l.wrap.b32 	%r1725, %r1723, %r1723, 26;
	shf.l.wrap.b32 	%r1726, %r1723, %r1723, 21;
	xor.b32  	%r1727, %r1725, %r1726;
	shf.l.wrap.b32 	%r1728, %r1723, %r1723, 7;
	xor.b32  	%r1729, %r1727, %r1728;
	and.b32  	%r1730, %r1723, %r1698;
	not.b32 	%r1731, %r1723;
	and.b32  	%r1732, %r1673, %r1731;
	or.b32  	%r1733, %r1730, %r1732;
	ld.const.u32 	%r37, [K+144];
	add.s32 	%r1734, %r1733, %r1648;
	add.s32 	%r1735, %r1734, %r1729;
	add.s32 	%r1736, %r1735, %r37;
	add.s32 	%r1737, %r1736, %r499;
	shf.l.wrap.b32 	%r1738, %r1724, %r1724, 30;
	shf.l.wrap.b32 	%r1739, %r1724, %r1724, 19;
	xor.b32  	%r1740, %r1738, %r1739;
	shf.l.wrap.b32 	%r1741, %r1724, %r1724, 10;
	xor.b32  	%r1742, %r1740, %r1741;
	xor.b32  	%r1743, %r1699, %r1674;
	and.b32  	%r1744, %r1724, %r1743;
	and.b32  	%r1745, %r1699, %r1674;
	xor.b32  	%r1746, %r1744, %r1745;
	add.s32 	%r1747, %r1742, %r1746;
	add.s32 	%r1748, %r1737, %r1649;
	add.s32 	%r1749, %r1747, %r1737;
	shf.l.wrap.b32 	%r1750, %r1748, %r1748, 26;
	shf.l.wrap.b32 	%r1751, %r1748, %r1748, 21;
	xor.b32  	%r1752, %r1750, %r1751;
	shf.l.wrap.b32 	%r1753, %r1748, %r1748, 7;
	xor.b32  	%r1754, %r1752, %r1753;
	and.b32  	%r1755, %r1748, %r1723;
	not.b32 	%r1756, %r1748;
	and.b32  	%r1757, %r1698, %r1756;
	or.b32  	%r1758, %r1755, %r1757;
	ld.const.u32 	%r38, [K+148];
	add.s32 	%r1759, %r1758, %r1673;
	add.s32 	%r1760, %r1759, %r1754;
	add.s32 	%r1761, %r1760, %r38;
	add.s32 	%r1762, %r1761, %r512;
	shf.l.wrap.b32 	%r1763, %r1749, %r1749, 30;
	shf.l.wrap.b32 	%r1764, %r1749, %r1749, 19;
	xor.b32  	%r1765, %r1763, %r1764;
	shf.l.wrap.b32 	%r1766, %r1749, %r1749, 10;
	xor.b32  	%r1767, %r1765, %r1766;
	xor.b32  	%r1768, %r1724, %r1699;
	and.b32  	%r1769, %r1749, %r1768;
	and.b32  	%r1770, %r1724, %r1699;
	xor.b32  	%r1771, %r1769, %r1770;
	add.s32 	%r1772, %r1767, %r1771;
	add.s32 	%r1773, %r1762, %r1674;
	add.s32 	%r1774, %r1772, %r1762;
	shf.l.wrap.b32 	%r1775, %r1773, %r1773, 26;
	shf.l.wrap.b32 	%r1776, %r1773, %r1773, 21;
	xor.b32  	%r1777, %r1775, %r1776;
	shf.l.wrap.b32 	%r1778, %r1773, %r1773, 7;
	xor.b32  	%r1779, %r1777, %r1778;
	and.b32  	%r1780, %r1773, %r1748;
	not.b32 	%r1781, %r1773;
	and.b32  	%r1782, %r1723, %r1781;
	or.b32  	%r1783, %r1780, %r1782;
	ld.const.u32 	%r1784, [K+152];
	add.s32 	%r1785, %r1783, %r1698;
	add.s32 	%r1786, %r1785, %r1779;
	add.s32 	%r1787, %r1786, %r1784;
	add.s32 	%r1788, %r1787, %r525;
	shf.l.wrap.b32 	%r1789, %r1774, %r1774, 30;
	shf.l.wrap.b32 	%r1790, %r1774, %r1774, 19;
	xor.b32  	%r1791, %r1789, %r1790;
	shf.l.wrap.b32 	%r1792, %r1774, %r1774, 10;
	xor.b32  	%r1793, %r1791, %r1792;
	xor.b32  	%r1794, %r1749, %r1724;
	and.b32  	%r1795, %r1774, %r1794;
	and.b32  	%r1796, %r1749, %r1724;
	xor.b32  	%r1797, %r1795, %r1796;
	add.s32 	%r1798, %r1793, %r1797;
	add.s32 	%r1799, %r1788, %r1699;
	add.s32 	%r1800, %r1798, %r1788;
	shf.l.wrap.b32 	%r1801, %r1799, %r1799, 26;
	shf.l.wrap.b32 	%r1802, %r1799, %r1799, 21;
	xor.b32  	%r1803, %r1801, %r1802;
	shf.l.wrap.b32 	%r1804, %r1799, %r1799, 7;
	xor.b32  	%r1805, %r1803, %r1804;
	and.b32  	%r1806, %r1799, %r1773;
	not.b32 	%r1807, %r1799;
	and.b32  	%r1808, %r1748, %r1807;
	or.b32  	%r1809, %r1806, %r1808;
	ld.const.u32 	%r1810, [K+156];
	add.s32 	%r1811, %r1809, %r1723;
	add.s32 	%r1812, %r1811, %r1805;
	add.s32 	%r1813, %r1812, %r1810;
	add.s32 	%r1814, %r1813, %r538;
	shf.l.wrap.b32 	%r1815, %r1800, %r1800, 30;
	shf.l.wrap.b32 	%r1816, %r1800, %r1800, 19;
	xor.b32  	%r1817, %r1815, %r1816;
	shf.l.wrap.b32 	%r1818, %r1800, %r1800, 10;
	xor.b32  	%r1819, %r1817, %r1818;
	xor.b32  	%r1820, %r1774, %r1749;
	and.b32  	%r1821, %r1800, %r1820;
	and.b32  	%r1822, %r1774, %r1749;
	xor.b32  	%r1823, %r1821, %r1822;
	add.s32 	%r1824, %r1819, %r1823;
	add.s32 	%r1825, %r1814, %r1724;
	add.s32 	%r1826, %r1824, %r1814;
	shf.l.wrap.b32 	%r1827, %r1825, %r1825, 26;
	shf.l.wrap.b32 	%r1828, %r1825, %r1825, 21;
	xor.b32  	%r1829, %r1827, %r1828;
	shf.l.wrap.b32 	%r1830, %r1825, %r1825, 7;
	xor.b32  	%r1831, %r1829, %r1830;
	and.b32  	%r1832, %r1825, %r1799;
	not.b32 	%r1833, %r1825;
	and.b32  	%r1834, %r1773, %r1833;
	or.b32  	%r1835, %r1832, %r1834;
	ld.const.u32 	%r1836, [K+160];
	add.s32 	%r1837, %r1835, %r1748;
	add.s32 	%r1838, %r1837, %r1831;
	add.s32 	%r1839, %r1838, %r1836;
	add.s32 	%r1840, %r1839, %r551;
	shf.l.wrap.b32 	%r1841, %r1826, %r1826, 30;
	shf.l.wrap.b32 	%r1842, %r1826, %r1826, 19;
	xor.b32  	%r1843, %r1841, %r1842;
	shf.l.wrap.b32 	%r1844, %r1826, %r1826, 10;
	xor.b32  	%r1845, %r1843, %r1844;
	xor.b32  	%r1846, %r1800, %r1774;
	and.b32  	%r1847, %r1826, %r1846;
	and.b32  	%r1848, %r1800, %r1774;
	xor.b32  	%r1849, %r1847, %r1848;
	add.s32 	%r1850, %r1845, %r1849;
	add.s32 	%r1851, %r1840, %r1749;
	add.s32 	%r1852, %r1850, %r1840;
	shf.l.wrap.b32 	%r1853, %r1851, %r1851, 26;
	shf.l.wrap.b32 	%r1854, %r1851, %r1851, 21;
	xor.b32  	%r1855, %r1853, %r1854;
	shf.l.wrap.b32 	%r1856, %r1851, %r1851, 7;
	xor.b32  	%r1857, %r1855, %r1856;
	and.b32  	%r1858, %r1851, %r1825;
	not.b32 	%r1859, %r1851;
	and.b32  	%r1860, %r1799, %r1859;
	or.b32  	%r1861, %r1858, %r1860;
	ld.const.u32 	%r1862, [K+164];
	add.s32 	%r1863, %r1861, %r1773;
	add.s32 	%r1864, %r1863, %r1857;
	add.s32 	%r1865, %r1864, %r1862;
	add.s32 	%r1866, %r1865, %r564;
	shf.l.wrap.b32 	%r1867, %r1852, %r1852, 30;
	shf.l.wrap.b32 	%r1868, %r1852, %r1852, 19;
	xor.b32  	%r1869, %r1867, %r1868;
	shf.l.wrap.b32 	%r1870, %r1852, %r1852, 10;
	xor.b32  	%r1871, %r1869, %r1870;
	xor.b32  	%r1872, %r1826, %r1800;
	and.b32  	%r1873, %r1852, %r1872;
	and.b32  	%r1874, %r1826, %r1800;
	xor.b32  	%r1875, %r1873, %r1874;
	add.s32 	%r1876, %r1871, %r1875;
	add.s32 	%r1877, %r1866, %r1774;
	add.s32 	%r1878, %r1876, %r1866;
	shf.l.wrap.b32 	%r1879, %r1877, %r1877, 26;
	shf.l.wrap.b32 	%r1880, %r1877, %r1877, 21;
	xor.b32  	%r1881, %r1879, %r1880;
	shf.l.wrap.b32 	%r1882, %r1877, %r1877, 7;
	xor.b32  	%r1883, %r1881, %r1882;
	and.b32  	%r1884, %r1877, %r1851;
	not.b32 	%r1885, %r1877;
	and.b32  	%r1886, %r1825, %r1885;
	or.b32  	%r1887, %r1884, %r1886;
	ld.const.u32 	%r39, [K+168];
	add.s32 	%r1888, %r1887, %r1799;
	add.s32 	%r1889, %r1888, %r1883;
	add.s32 	%r1890, %r1889, %r39;
	add.s32 	%r1891, %r1890, %r577;
	shf.l.wrap.b32 	%r1892, %r1878, %r1878, 30;
	shf.l.wrap.b32 	%r1893, %r1878, %r1878, 19;
	xor.b32  	%r1894, %r1892, %r1893;
	shf.l.wrap.b32 	%r1895, %r1878, %r1878, 10;
	xor.b32  	%r1896, %r1894, %r1895;
	xor.b32  	%r1897, %r1852, %r1826;
	and.b32  	%r1898, %r1878, %r1897;
	and.b32  	%r1899, %r1852, %r1826;
	xor.b32  	%r1900, %r1898, %r1899;
	add.s32 	%r1901, %r1896, %r1900;
	add.s32 	%r1902, %r1891, %r1800;
	add.s32 	%r1903, %r1901, %r1891;
	shf.l.wrap.b32 	%r1904, %r1902, %r1902, 26;
	shf.l.wrap.b32 	%r1905, %r1902, %r1902, 21;
	xor.b32  	%r1906, %r1904, %r1905;
	shf.l.wrap.b32 	%r1907, %r1902, %r1902, 7;
	xor.b32  	%r1908, %r1906, %r1907;
	and.b32  	%r1909, %r1902, %r1877;
	not.b32 	%r1910, %r1902;
	and.b32  	%r1911, %r1851, %r1910;
	or.b32  	%r1912, %r1909, %r1911;
	ld.const.u32 	%r1913, [K+172];
	add.s32 	%r1914, %r1912, %r1825;
	add.s32 	%r1915, %r1914, %r1908;
	add.s32 	%r1916, %r1915, %r1913;
	add.s32 	%r1917, %r1916, %r590;
	shf.l.wrap.b32 	%r1918, %r1903, %r1903, 30;
	shf.l.wrap.b32 	%r1919, %r1903, %r1903, 19;
	xor.b32  	%r1920, %r1918, %r1919;
	shf.l.wrap.b32 	%r1921, %r1903, %r1903, 10;
	xor.b32  	%r1922, %r1920, %r1921;
	xor.b32  	%r1923, %r1878, %r1852;
	and.b32  	%r1924, %r1903, %r1923;
	and.b32  	%r1925, %r1878, %r1852;
	xor.b32  	%r1926, %r1924, %r1925;
	add.s32 	%r1927, %r1922, %r1926;
	add.s32 	%r1928, %r1917, %r1826;
	add.s32 	%r1929, %r1927, %r1917;
	shf.l.wrap.b32 	%r1930, %r1928, %r1928, 26;
	shf.l.wrap.b32 	%r1931, %r1928, %r1928, 21;
	xor.b32  	%r1932, %r1930, %r1931;
	shf.l.wrap.b32 	%r1933, %r1928, %r1928, 7;
	xor.b32  	%r1934, %r1932, %r1933;
	and.b32  	%r1935, %r1928, %r1902;
	not.b32 	%r1936, %r1928;
	and.b32  	%r1937, %r1877, %r1936;
	or.b32  	%r1938, %r1935, %r1937;
	ld.const.u32 	%r1939, [K+176];
	add.s32 	%r1940, %r1938, %r1851;
	add.s32 	%r1941, %r1940, %r1934;
	add.s32 	%r1942, %r1941, %r1939;
	add.s32 	%r1943, %r1942, %r603;
	shf.l.wrap.b32 	%r1944, %r1929, %r1929, 30;
	shf.l.wrap.b32 	%r1945, %r1929, %r1929, 19;
	xor.b32  	%r1946, %r1944, %r1945;
	shf.l.wrap.b32 	%r1947, %r1929, %r1929, 10;
	xor.b32  	%r1948, %r1946, %r1947;
	xor.b32  	%r1949, %r1903, %r1878;
	and.b32  	%r1950, %r1929, %r1949;
	and.b32  	%r1951, %r1903, %r1878;
	xor.b32  	%r1952, %r1950, %r1951;
	add.s32 	%r1953, %r1948, %r1952;
	add.s32 	%r1954, %r1943, %r1852;
	add.s32 	%r1955, %r1953, %r1943;
	shf.l.wrap.b32 	%r1956, %r1954, %r1954, 26;
	shf.l.wrap.b32 	%r1957, %r1954, %r1954, 21;
	xor.b32  	%r1958, %r1956, %r1957;
	shf.l.wrap.b32 	%r1959, %r1954, %r1954, 7;
	xor.b32  	%r1960, %r1958, %r1959;
	and.b32  	%r1961, %r1954, %r1928;
	not.b32 	%r1962, %r1954;
	and.b32  	%r1963, %r1902, %r1962;
	or.b32  	%r1964, %r1961, %r1963;
	ld.const.u32 	%r1965, [K+180];
	add.s32 	%r1966, %r1964, %r1877;
	add.s32 	%r1967, %r1966, %r1960;
	add.s32 	%r1968, %r1967, %r1965;
	add.s32 	%r1969, %r1968, %r616;
	shf.l.wrap.b32 	%r1970, %r1955, %r1955, 30;
	shf.l.wrap.b32 	%r1971, %r1955, %r1955, 19;
	xor.b32  	%r1972, %r1970, %r1971;
	shf.l.wrap.b32 	%r1973, %r1955, %r1955, 10;
	xor.b32  	%r1974, %r1972, %r1973;
	xor.b32  	%r1975, %r1929, %r1903;
	and.b32  	%r1976, %r1955, %r1975;
	and.b32  	%r1977, %r1929, %r1903;
	xor.b32  	%r1978, %r1976, %r1977;
	add.s32 	%r1979, %r1974, %r1978;
	add.s32 	%r1980, %r1969, %r1878;
	add.s32 	%r1981, %r1979, %r1969;
	shf.l.wrap.b32 	%r1982, %r1980, %r1980, 26;
	shf.l.wrap.b32 	%r1983, %r1980, %r1980, 21;
	xor.b32  	%r1984, %r1982, %r1983;
	shf.l.wrap.b32 	%r1985, %r1980, %r1980, 7;
	xor.b32  	%r1986, %r1984, %r1985;
	and.b32  	%r1987, %r1980, %r1954;
	not.b32 	%r1988, %r1980;
	and.b32  	%r1989, %r1928, %r1988;
	or.b32  	%r1990, %r1987, %r1989;
	ld.const.u32 	%r1991, [K+184];
	add.s32 	%r1992, %r1990, %r1902;
	add.s32 	%r1993, %r1992, %r1986;
	add.s32 	%r1994, %r1993, %r1991;
	add.s32 	%r1995, %r1994, %r629;
	shf.l.wrap.b32 	%r1996, %r1981, %r1981, 30;
	shf.l.wrap.b32 	%r1997, %r1981, %r1981, 19;
	xor.b32  	%r1998, %r1996, %r1997;
	shf.l.wrap.b32 	%r1999, %r1981, %r1981, 10;
	xor.b32  	%r2000, %r1998, %r1999;
	xor.b32  	%r2001, %r1955, %r1929;
	and.b32  	%r2002, %r1981, %r2001;
	and.b32  	%r2003, %r1955, %r1929;
	xor.b32  	%r2004, %r2002, %r2003;
	add.s32 	%r2005, %r2000, %r2004;
	add.s32 	%r2006, %r1995, %r1903;
	add.s32 	%r2007, %r2005, %r1995;
	shf.l.wrap.b32 	%r2008, %r2006, %r2006, 26;
	shf.l.wrap.b32 	%r2009, %r2006, %r2006, 21;
	xor.b32  	%r2010, %r2008, %r2009;
	shf.l.wrap.b32 	%r2011, %r2006, %r2006, 7;
	xor.b32  	%r2012, %r2010, %r2011;
	and.b32  	%r2013, %r2006, %r1980;
	not.b32 	%r2014, %r2006;
	and.b32  	%r2015, %r1954, %r2014;
	or.b32  	%r2016, %r2013, %r2015;
	ld.const.u32 	%r2017, [K+188];
	add.s32 	%r2018, %r2016, %r1928;
	add.s32 	%r2019, %r2018, %r2012;
	add.s32 	%r2020, %r2019, %r2017;
	add.s32 	%r2021, %r2020, %r642;
	shf.l.wrap.b32 	%r2022, %r2007, %r2007, 30;
	shf.l.wrap.b32 	%r2023, %r2007, %r2007, 19;
	xor.b32  	%r2024, %r2022, %r2023;
	shf.l.wrap.b32 	%r2025, %r2007, %r2007, 10;
	xor.b32  	%r2026, %r2024, %r2025;
	xor.b32  	%r2027, %r1981, %r1955;
	and.b32  	%r2028, %r2007, %r2027;
	and.b32  	%r2029, %r1981, %r1955;
	xor.b32  	%r2030, %r2028, %r2029;
	add.s32 	%r2031, %r2026, %r2030;
	add.s32 	%r2032, %r2021, %r1929;
	add.s32 	%r2033, %r2031, %r2021;
	shf.l.wrap.b32 	%r2034, %r2032, %r2032, 26;
	shf.l.wrap.b32 	%r2035, %r2032, %r2032, 21;
	xor.b32  	%r2036, %r2034, %r2035;
	shf.l.wrap.b32 	%r2037, %r2032, %r2032, 7;
	xor.b32  	%r2038, %r2036, %r2037;
	and.b32  	%r2039, %r2032, %r2006;
	not.b32 	%r2040, %r2032;
	and.b32  	%r2041, %r1980, %r2040;
	or.b32  	%r2042, %r2039, %r2041;
	ld.const.u32 	%r2043, [K+192];
	add.s32 	%r2044, %r2042, %r1954;
	add.s32 	%r2045, %r2044, %r2038;
	add.s32 	%r2046, %r2045, %r2043;
	add.s32 	%r2047, %r2046, %r655;
	shf.l.wrap.b32 	%r2048, %r2033, %r2033, 30;
	shf.l.wrap.b32 	%r2049, %r2033, %r2033, 19;
	xor.b32  	%r2050, %r2048, %r2049;
	shf.l.wrap.b32 	%r2051, %r2033, %r2033, 10;
	xor.b32  	%r2052, %r2050, %r2051;
	xor.b32  	%r2053, %r2007, %r1981;
	and.b32  	%r2054, %r2033, %r2053;
	and.b32  	%r2055, %r2007, %r1981;
	xor.b32  	%r2056, %r2054, %r2055;
	add.s32 	%r2057, %r2052, %r2056;
	add.s32 	%r2058, %r2047, %r1955;
	add.s32 	%r2059, %r2057, %r2047;
	shf.l.wrap.b32 	%r2060, %r2058, %r2058, 26;
	shf.l.wrap.b32 	%r2061, %r2058, %r2058, 21;
	xor.b32  	%r2062, %r2060, %r2061;
	shf.l.wrap.b32 	%r2063, %r2058, %r2058, 7;
	xor.b32  	%r2064, %r2062, %r2063;
	and.b32  	%r2065, %r2058, %r2032;
	not.b32 	%r2066, %r2058;
	and.b32  	%r2067, %r2006, %r2066;
	or.b32  	%r2068, %r2065, %r2067;
	ld.const.u32 	%r2069, [K+196];
	add.s32 	%r2070, %r2068, %r1980;
	add.s32 	%r2071, %r2070, %r2064;
	add.s32 	%r2072, %r2071, %r2069;
	add.s32 	%r2073, %r2072, %r668;
	shf.l.wrap.b32 	%r2074, %r2059, %r2059, 30;
	shf.l.wrap.b32 	%r2075, %r2059, %r2059, 19;
	xor.b32  	%r2076, %r2074, %r2075;
	shf.l.wrap.b32 	%r2077, %r2059, %r2059, 10;
	xor.b32  	%r2078, %r2076, %r2077;
	xor.b32  	%r2079, %r2033, %r2007;
	and.b32  	%r2080, %r2059, %r2079;
	and.b32  	%r2081, %r2033, %r2007;
	xor.b32  	%r2082, %r2080, %r2081;
	add.s32 	%r2083, %r2078, %r2082;
	add.s32 	%r2084, %r2073, %r1981;
	add.s32 	%r2085, %r2083, %r2073;
	shf.l.wrap.b32 	%r2086, %r2084, %r2084, 26;
	shf.l.wrap.b32 	%r2087, %r2084, %r2084, 21;
	xor.b32  	%r2088, %r2086, %r2087;
	shf.l.wrap.b32 	%r2089, %r2084, %r2084, 7;
	xor.b32  	%r2090, %r2088, %r2089;
	and.b32  	%r2091, %r2084, %r2058;
	not.b32 	%r2092, %r2084;
	and.b32  	%r2093, %r2032, %r2092;
	or.b32  	%r2094, %r2091, %r2093;
	ld.const.u32 	%r2095, [K+200];
	add.s32 	%r2096, %r2094, %r2006;
	add.s32 	%r2097, %r2096, %r2090;
	add.s32 	%r2098, %r2097, %r2095;
	add.s32 	%r2099, %r2098, %r681;
	shf.l.wrap.b32 	%r2100, %r2085, %r2085, 30;
	shf.l.wrap.b32 	%r2101, %r2085, %r2085, 19;
	xor.b32  	%r2102, %r2100, %r2101;
	shf.l.wrap.b32 	%r2103, %r2085, %r2085, 10;
	xor.b32  	%r2104, %r2102, %r2103;
	xor.b32  	%r2105, %r2059, %r2033;
	and.b32  	%r2106, %r2085, %r2105;
	and.b32  	%r2107, %r2059, %r2033;
	xor.b32  	%r2108, %r2106, %r2107;
	add.s32 	%r2109, %r2104, %r2108;
	add.s32 	%r2110, %r2099, %r2007;
	add.s32 	%r2111, %r2109, %r2099;
	shf.l.wrap.b32 	%r2112, %r2110, %r2110, 26;
	shf.l.wrap.b32 	%r2113, %r2110, %r2110, 21;
	xor.b32  	%r2114, %r2112, %r2113;
	shf.l.wrap.b32 	%r2115, %r2110, %r2110, 7;
	xor.b32  	%r2116, %r2114, %r2115;
	and.b32  	%r2117, %r2110, %r2084;
	not.b32 	%r2118, %r2110;
	and.b32  	%r2119, %r2058, %r2118;
	or.b32  	%r2120, %r2117, %r2119;
	ld.const.u32 	%r2121, [K+204];
	add.s32 	%r2122, %r2120, %r2032;
	add.s32 	%r2123, %r2122, %r2116;
	add.s32 	%r2124, %r2123, %r2121;
	add.s32 	%r2125, %r2124, %r694;
	shf.l.wrap.b32 	%r2126, %r2111, %r2111, 30;
	shf.l.wrap.b32 	%r2127, %r2111, %r2111, 19;
	xor.b32  	%r2128, %r2126, %r2127;
	shf.l.wrap.b32 	%r2129, %r2111, %r2111, 10;
	xor.b32  	%r2130, %r2128, %r2129;
	xor.b32  	%r2131, %r2085, %r2059;
	and.b32  	%r2132, %r2111, %r2131;
	and.b32  	%r2133, %r2085, %r2059;
	xor.b32  	%r2134, %r2132, %r2133;
	add.s32 	%r2135, %r2130, %r2134;
	add.s32 	%r2136, %r2125, %r2033;
	add.s32 	%r2137, %r2135, %r2125;
	shf.l.wrap.b32 	%r2138, %r2136, %r2136, 26;
	shf.l.wrap.b32 	%r2139, %r2136, %r2136, 21;
	xor.b32  	%r2140, %r2138, %r2139;
	shf.l.wrap.b32 	%r2141, %r2136, %r2136, 7;
	xor.b32  	%r2142, %r2140, %r2141;
	and.b32  	%r2143, %r2136, %r2110;
	not.b32 	%r2144, %r2136;
	and.b32  	%r2145, %r2084, %r2144;
	or.b32  	%r2146, %r2143, %r2145;
	ld.const.u32 	%r2147, [K+208];
	add.s32 	%r2148, %r2146, %r2058;
	add.s32 	%r2149, %r2148, %r2142;
	add.s32 	%r2150, %r2149, %r2147;
	add.s32 	%r2151, %r2150, %r707;
	shf.l.wrap.b32 	%r2152, %r2137, %r2137, 30;
	shf.l.wrap.b32 	%r2153, %r2137, %r2137, 19;
	xor.b32  	%r2154, %r2152, %r2153;
	shf.l.wrap.b32 	%r2155, %r2137, %r2137, 10;
	xor.b32  	%r2156, %r2154, %r2155;
	xor.b32  	%r2157, %r2111, %r2085;
	and.b32  	%r2158, %r2137, %r2157;
	and.b32  	%r2159, %r2111, %r2085;
	xor.b32  	%r2160, %r2158, %r2159;
	add.s32 	%r2161, %r2156, %r2160;
	add.s32 	%r2162, %r2151, %r2059;
	add.s32 	%r2163, %r2161, %r2151;
	shf.l.wrap.b32 	%r2164, %r2162, %r2162, 26;
	shf.l.wrap.b32 	%r2165, %r2162, %r2162, 21;
	xor.b32  	%r2166, %r2164, %r2165;
	shf.l.wrap.b32 	%r2167, %r2162, %r2162, 7;
	xor.b32  	%r2168, %r2166, %r2167;
	and.b32  	%r2169, %r2162, %r2136;
	not.b32 	%r2170, %r2162;
	and.b32  	%r2171, %r2110, %r2170;
	or.b32  	%r2172, %r2169, %r2171;
	ld.const.u32 	%r2173, [K+212];
	add.s32 	%r2174, %r2172, %r2084;
	add.s32 	%r2175, %r2174, %r2168;
	add.s32 	%r2176, %r2175, %r2173;
	add.s32 	%r2177, %r2176, %r720;
	shf.l.wrap.b32 	%r2178, %r2163, %r2163, 30;
	shf.l.wrap.b32 	%r2179, %r2163, %r2163, 19;
	xor.b32  	%r2180, %r2178, %r2179;
	shf.l.wrap.b32 	%r2181, %r2163, %r2163, 10;
	xor.b32  	%r2182, %r2180, %r2181;
	xor.b32  	%r2183, %r2137, %r2111;
	and.b32  	%r2184, %r2163, %r2183;
	and.b32  	%r2185, %r2137, %r2111;
	xor.b32  	%r2186, %r2184, %r2185;
	add.s32 	%r2187, %r2182, %r2186;
	add.s32 	%r2188, %r2177, %r2085;
	add.s32 	%r2189, %r2187, %r2177;
	shf.l.wrap.b32 	%r2190, %r2188, %r2188, 26;
	shf.l.wrap.b32 	%r2191, %r2188, %r2188, 21;
	xor.b32  	%r2192, %r2190, %r2191;
	shf.l.wrap.b32 	%r2193, %r2188, %r2188, 7;
	xor.b32  	%r2194, %r2192, %r2193;
	and.b32  	%r2195, %r2188, %r2162;
	not.b32 	%r2196, %r2188;
	and.b32  	%r2197, %r2136, %r2196;
	or.b32  	%r2198, %r2195, %r2197;
	ld.const.u32 	%r2199, [K+216];
	add.s32 	%r2200, %r2198, %r2110;
	add.s32 	%r2201, %r2200, %r2194;
	add.s32 	%r2202, %r2201, %r2199;
	add.s32 	%r2203, %r2202, %r733;
	shf.l.wrap.b32 	%r2204, %r2189, %r2189, 30;
	shf.l.wrap.b32 	%r2205, %r2189, %r2189, 19;
	xor.b32  	%r2206, %r2204, %r2205;
	shf.l.wrap.b32 	%r2207, %r2189, %r2189, 10;
	xor.b32  	%r2208, %r2206, %r2207;
	xor.b32  	%r2209, %r2163, %r2137;
	and.b32  	%r2210, %r2189, %r2209;
	and.b32  	%r2211, %r2163, %r2137;
	xor.b32  	%r2212, %r2210, %r2211;
	add.s32 	%r2213, %r2208, %r2212;
	add.s32 	%r2214, %r2203, %r2111;
	add.s32 	%r2215, %r2213, %r2203;
	shf.l.wrap.b32 	%r2216, %r2214, %r2214, 26;
	shf.l.wrap.b32 	%r2217, %r2214, %r2214, 21;
	xor.b32  	%r2218, %r2216, %r2217;
	shf.l.wrap.b32 	%r2219, %r2214, %r2214, 7;
	xor.b32  	%r2220, %r2218, %r2219;
	and.b32  	%r2221, %r2214, %r2188;
	not.b32 	%r2222, %r2214;
	and.b32  	%r2223, %r2162, %r2222;
	or.b32  	%r2224, %r2221, %r2223;
	ld.const.u32 	%r2225, [K+220];
	add.s32 	%r2226, %r2224, %r2136;
	add.s32 	%r2227, %r2226, %r2220;
	add.s32 	%r2228, %r2227, %r2225;
	add.s32 	%r2229, %r2228, %r746;
	shf.l.wrap.b32 	%r2230, %r2215, %r2215, 30;
	shf.l.wrap.b32 	%r2231, %r2215, %r2215, 19;
	xor.b32  	%r2232, %r2230, %r2231;
	shf.l.wrap.b32 	%r2233, %r2215, %r2215, 10;
	xor.b32  	%r2234, %r2232, %r2233;
	xor.b32  	%r2235, %r2189, %r2163;
	and.b32  	%r2236, %r2215, %r2235;
	and.b32  	%r2237, %r2189, %r2163;
	xor.b32  	%r2238, %r2236, %r2237;
	add.s32 	%r2239, %r2234, %r2238;
	add.s32 	%r2240, %r2229, %r2137;
	add.s32 	%r2241, %r2239, %r2229;
	shf.l.wrap.b32 	%r2242, %r2240, %r2240, 26;
	shf.l.wrap.b32 	%r2243, %r2240, %r2240, 21;
	xor.b32  	%r2244, %r2242, %r2243;
	shf.l.wrap.b32 	%r2245, %r2240, %r2240, 7;
	xor.b32  	%r2246, %r2244, %r2245;
	and.b32  	%r2247, %r2240, %r2214;
	not.b32 	%r2248, %r2240;
	and.b32  	%r2249, %r2188, %r2248;
	or.b32  	%r2250, %r2247, %r2249;
	ld.const.u32 	%r2251, [K+224];
	add.s32 	%r2252, %r2250, %r2162;
	add.s32 	%r2253, %r2252, %r2246;
	add.s32 	%r2254, %r2253, %r2251;
	add.s32 	%r2255, %r2254, %r759;
	shf.l.wrap.b32 	%r2256, %r2241, %r2241, 30;
	shf.l.wrap.b32 	%r2257, %r2241, %r2241, 19;
	xor.b32  	%r2258, %r2256, %r2257;
	shf.l.wrap.b32 	%r2259, %r2241, %r2241, 10;
	xor.b32  	%r2260, %r2258, %r2259;
	xor.b32  	%r2261, %r2215, %r2189;
	and.b32  	%r2262, %r2241, %r2261;
	and.b32  	%r2263, %r2215, %r2189;
	xor.b32  	%r2264, %r2262, %r2263;
	add.s32 	%r2265, %r2260, %r2264;
	add.s32 	%r2266, %r2255, %r2163;
	add.s32 	%r2267, %r2265, %r2255;
	shf.l.wrap.b32 	%r2268, %r2266, %r2266, 26;
	shf.l.wrap.b32 	%r2269, %r2266, %r2266, 21;
	xor.b32  	%r2270, %r2268, %r2269;
	shf.l.wrap.b32 	%r2271, %r2266, %r2266, 7;
	xor.b32  	%r2272, %r2270, %r2271;
	and.b32  	%r2273, %r2266, %r2240;
	not.b32 	%r2274, %r2266;
	and.b32  	%r2275, %r2214, %r2274;
	or.b32  	%r2276, %r2273, %r2275;
	ld.const.u32 	%r2277, [K+228];
	add.s32 	%r2278, %r2276, %r2188;
	add.s32 	%r2279, %r2278, %r2272;
	add.s32 	%r2280, %r2279, %r2277;
	add.s32 	%r2281, %r2280, %r772;
	shf.l.wrap.b32 	%r2282, %r2267, %r2267, 30;
	shf.l.wrap.b32 	%r2283, %r2267, %r2267, 19;
	xor.b32  	%r2284, %r2282, %r2283;
	shf.l.wrap.b32 	%r2285, %r2267, %r2267, 10;
	xor.b32  	%r2286, %r2284, %r2285;
	xor.b32  	%r2287, %r2241, %r2215;
	and.b32  	%r2288, %r2267, %r2287;
	and.b32  	%r2289, %r2241, %r2215;
	xor.b32  	%r2290, %r2288, %r2289;
	add.s32 	%r2291, %r2286, %r2290;
	add.s32 	%r2292, %r2281, %r2189;
	add.s32 	%r2293, %r2291, %r2281;
	shf.l.wrap.b32 	%r2294, %r2292, %r2292, 26;
	shf.l.wrap.b32 	%r2295, %r2292, %r2292, 21;
	xor.b32  	%r2296, %r2294, %r2295;
	shf.l.wrap.b32 	%r2297, %r2292, %r2292, 7;
	xor.b32  	%r2298, %r2296, %r2297;
	and.b32  	%r2299, %r2292, %r2266;
	not.b32 	%r2300, %r2292;
	and.b32  	%r2301, %r2240, %r2300;
	or.b32  	%r2302, %r2299, %r2301;
	ld.const.u32 	%r2303, [K+232];
	add.s32 	%r2304, %r2302, %r2214;
	add.s32 	%r2305, %r2304, %r2298;
	add.s32 	%r2306, %r2305, %r2303;
	add.s32 	%r2307, %r2306, %r785;
	shf.l.wrap.b32 	%r2308, %r2293, %r2293, 30;
	shf.l.wrap.b32 	%r2309, %r2293, %r2293, 19;
	xor.b32  	%r2310, %r2308, %r2309;
	shf.l.wrap.b32 	%r2311, %r2293, %r2293, 10;
	xor.b32  	%r2312, %r2310, %r2311;
	xor.b32  	%r2313, %r2267, %r2241;
	and.b32  	%r2314, %r2293, %r2313;
	and.b32  	%r2315, %r2267, %r2241;
	xor.b32  	%r2316, %r2314, %r2315;
	add.s32 	%r2317, %r2312, %r2316;
	add.s32 	%r2318, %r2307, %r2215;
	add.s32 	%r2319, %r2317, %r2307;
	shf.l.wrap.b32 	%r2320, %r2318, %r2318, 26;
	shf.l.wrap.b32 	%r2321, %r2318, %r2318, 21;
	xor.b32  	%r2322, %r2320, %r2321;
	shf.l.wrap.b32 	%r2323, %r2318, %r2318, 7;
	xor.b32  	%r2324, %r2322, %r2323;
	and.b32  	%r2325, %r2318, %r2292;
	not.b32 	%r2326, %r2318;
	and.b32  	%r2327, %r2266, %r2326;
	or.b32  	%r2328, %r2325, %r2327;
	ld.const.u32 	%r40, [K+236];
	add.s32 	%r2329, %r2328, %r2240;
	add.s32 	%r2330, %r2329, %r2324;
	add.s32 	%r2331, %r2330, %r40;
	add.s32 	%r2332, %r2331, %r798;
	shf.l.wrap.b32 	%r2333, %r2319, %r2319, 30;
	shf.l.wrap.b32 	%r2334, %r2319, %r2319, 19;
	xor.b32  	%r2335, %r2333, %r2334;
	shf.l.wrap.b32 	%r2336, %r2319, %r2319, 10;
	xor.b32  	%r2337, %r2335, %r2336;
	xor.b32  	%r2338, %r2293, %r2267;
	and.b32  	%r2339, %r2319, %r2338;
	and.b32  	%r2340, %r2293, %r2267;
	xor.b32  	%r2341, %r2339, %r2340;
	add.s32 	%r2342, %r2337, %r2341;
	add.s32 	%r2343, %r2332, %r2241;
	add.s32 	%r2344, %r2342, %r2332;
	shf.l.wrap.b32 	%r2345, %r2343, %r2343, 26;
	shf.l.wrap.b32 	%r2346, %r2343, %r2343, 21;
	xor.b32  	%r2347, %r2345, %r2346;
	shf.l.wrap.b32 	%r2348, %r2343, %r2343, 7;
	xor.b32  	%r2349, %r2347, %r2348;
	and.b32  	%r2350, %r2343, %r2318;
	not.b32 	%r2351, %r2343;
	and.b32  	%r2352, %r2292, %r2351;
	or.b32  	%r2353, %r2350, %r2352;
	ld.const.u32 	%r2354, [K+240];
	add.s32 	%r2355, %r2353, %r2266;
	add.s32 	%r2356, %r2355, %r2349;
	add.s32 	%r2357, %r2356, %r2354;
	add.s32 	%r2358, %r2357, %r811;
	shf.l.wrap.b32 	%r2359, %r2344, %r2344, 30;
	shf.l.wrap.b32 	%r2360, %r2344, %r2344, 19;
	xor.b32  	%r2361, %r2359, %r2360;
	shf.l.wrap.b32 	%r2362, %r2344, %r2344, 10;
	xor.b32  	%r2363, %r2361, %r2362;
	xor.b32  	%r2364, %r2319, %r2293;
	and.b32  	%r2365, %r2344, %r2364;
	and.b32  	%r2366, %r2319, %r2293;
	xor.b32  	%r2367, %r2365, %r2366;
	add.s32 	%r2368, %r2363, %r2367;
	add.s32 	%r2369, %r2358, %r2267;
	add.s32 	%r2370, %r2368, %r2358;
	shf.l.wrap.b32 	%r2371, %r2369, %r2369, 26;
	shf.l.wrap.b32 	%r2372, %r2369, %r2369, 21;
	xor.b32  	%r2373, %r2371, %r2372;
	shf.l.wrap.b32 	%r2374, %r2369, %r2369, 7;
	xor.b32  	%r2375, %r2373, %r2374;
	and.b32  	%r2376, %r2369, %r2343;
	not.b32 	%r2377, %r2369;
	and.b32  	%r2378, %r2318, %r2377;
	or.b32  	%r2379, %r2376, %r2378;
	ld.const.u32 	%r2380, [K+244];
	add.s32 	%r2381, %r2379, %r2292;
	add.s32 	%r2382, %r2381, %r2375;
	add.s32 	%r2383, %r2382, %r2380;
	add.s32 	%r2384, %r2383, %r824;
	shf.l.wrap.b32 	%r2385, %r2370, %r2370, 30;
	shf.l.wrap.b32 	%r2386, %r2370, %r2370, 19;
	xor.b32  	%r2387, %r2385, %r2386;
	shf.l.wrap.b32 	%r2388, %r2370, %r2370, 10;
	xor.b32  	%r2389, %r2387, %r2388;
	xor.b32  	%r2390, %r2344, %r2319;
	and.b32  	%r2391, %r2370, %r2390;
	and.b32  	%r2392, %r2344, %r2319;
	xor.b32  	%r2393, %r2391, %r2392;
	add.s32 	%r2394, %r2389, %r2393;
	add.s32 	%r2395, %r2384, %r2293;
	add.s32 	%r2396, %r2394, %r2384;
	shf.l.wrap.b32 	%r2397, %r2395, %r2395, 26;
	shf.l.wrap.b32 	%r2398, %r2395, %r2395, 21;
	xor.b32  	%r2399, %r2397, %r2398;
	shf.l.wrap.b32 	%r2400, %r2395, %r2395, 7;
	xor.b32  	%r2401, %r2399, %r2400;
	and.b32  	%r2402, %r2395, %r2369;
	not.b32 	%r2403, %r2395;
	and.b32  	%r2404, %r2343, %r2403;
	or.b32  	%r2405, %r2402, %r2404;
	ld.const.u32 	%r2406, [K+248];
	add.s32 	%r2407, %r2405, %r2318;
	add.s32 	%r2408, %r2407, %r2401;
	add.s32 	%r2409, %r2408, %r2406;
	add.s32 	%r2410, %r2409, %r837;
	shf.l.wrap.b32 	%r2411, %r2396, %r2396, 30;
	shf.l.wrap.b32 	%r2412, %r2396, %r2396, 19;
	xor.b32  	%r2413, %r2411, %r2412;
	shf.l.wrap.b32 	%r2414, %r2396, %r2396, 10;
	xor.b32  	%r2415, %r2413, %r2414;
	xor.b32  	%r2416, %r2370, %r2344;
	and.b32  	%r2417, %r2396, %r2416;
	and.b32  	%r2418, %r2370, %r2344;
	xor.b32  	%r2419, %r2417, %r2418;
	add.s32 	%r2420, %r2415, %r2419;
	add.s32 	%r2421, %r2410, %r2319;
	add.s32 	%r2422, %r2420, %r2410;
	shf.l.wrap.b32 	%r2423, %r2421, %r2421, 26;
	shf.l.wrap.b32 	%r2424, %r2421, %r2421, 21;
	xor.b32  	%r2425, %r2423, %r2424;
	shf.l.wrap.b32 	%r2426, %r2421, %r2421, 7;
	xor.b32  	%r2427, %r2425, %r2426;
	and.b32  	%r2428, %r2421, %r2395;
	not.b32 	%r2429, %r2421;
	and.b32  	%r2430, %r2369, %r2429;
	or.b32  	%r2431, %r2428, %r2430;
	ld.const.u32 	%r2432, [K+252];
	add.s32 	%r2433, %r2431, %r2343;
	add.s32 	%r2434, %r2433, %r2427;
	add.s32 	%r2435, %r2434, %r2432;
	add.s32 	%r2436, %r2435, %r850;
	shf.l.wrap.b32 	%r2437, %r2422, %r2422, 30;
	shf.l.wrap.b32 	%r2438, %r2422, %r2422, 19;
	xor.b32  	%r2439, %r2437, %r2438;
	shf.l.wrap.b32 	%r2440, %r2422, %r2422, 10;
	xor.b32  	%r2441, %r2439, %r2440;
	xor.b32  	%r2442, %r2396, %r2370;
	and.b32  	%r2443, %r2422, %r2442;
	and.b32  	%r2444, %r2396, %r2370;
	xor.b32  	%r2445, %r2443, %r2444;
	add.s32 	%r2446, %r2441, %r2445;
	add.s32 	%r2447, %r2446, %r2436;
	add.s32 	%r2448, %r2447, 1779033703;
	shr.u32 	%r2449, %r2448, 24;
	cvt.u16.u32 	%rs70, %r2449;
	ld.local.u8 	%rs71, [%rd2+32];
	setp.ne.s16 	%p19, %rs71, %rs70;
	st.local.u16 	[%rd332+42], %rs22;
	@%p19 bra 	$L__BB0_224;
	ld.shared.u16 	%rs72, [_ZZ24test_combinations_kernelPKtS0_S0_S0_S0_S0_S0_iPbPtE9s_targets+2];
	st.local.u16 	[%rd332+44], %rs72;
	mov.b64 	%rd319, 0;
$L__BB0_35:
	add.s64 	%rd144, %rd2, %rd319;
	mov.b16 	%rs73, 0;
	st.local.u8 	[%rd144], %rs73;
	add.s64 	%rd17, %rd319, 1;
	setp.lt.u64 	%p20, %rd319, 32;
	mov.u64 	%rd319, %rd17;
	@%p20 bra 	$L__BB0_35;
	mov.b32 	%r18873, 5;
	mov.u64 	%rd320, %rd332;
$L__BB0_37:
	ld.local.u16 	%r42, [%rd320];
	and.b32  	%r2451, %r42, 1024;
	setp.eq.s32 	%p21, %r2451, 0;
	@%p21 bra 	$L__BB0_39;
	add.s32 	%r2452, %r18873, -5;
	shr.s32 	%r2453, %r2452, 31;
	shr.u32 	%r2454, %r2453, 29;
	add.s32 	%r2455, %r2452, %r2454;
	and.b32  	%r2456, %r2455, -8;
	sub.s32 	%r2457, %r2456, %r2452;
	add.s32 	%r2458, %r2457, 7;
	shr.s32 	%r2459, %r2455, 3;
	mov.b32 	%r2460, 1;
	shl.b32 	%r2461, %r2460, %r2458;
	cvt.s64.s32 	%rd145, %r2459;
	add.s64 	%rd146, %rd2, %rd145;
	ld.local.u8 	%rs74, [%rd146];
	cvt.u16.u32 	%rs75, %r2461;
	or.b16  	%rs76, %rs74, %rs75;
	st.local.u8 	[%rd146], %rs76;
$L__BB0_39:
	and.b32  	%r2462, %r42, 512;
	setp.eq.s32 	%p22, %r2462, 0;
	@%p22 bra 	$L__BB0_41;
	add.s32 	%r2463, %r18873, -4;
	shr.s32 	%r2464, %r2463, 31;
	shr.u32 	%r2465, %r2464, 29;
	add.s32 	%r2466, %r2463, %r2465;
	and.b32  	%r2467, %r2466, -8;
	sub.s32 	%r2468, %r2467, %r2463;
	add.s32 	%r2469, %r2468, 7;
	shr.s32 	%r2470, %r2466, 3;
	mov.b32 	%r2471, 1;
	shl.b32 	%r2472, %r2471, %r2469;
	cvt.s64.s32 	%rd147, %r2470;
	add.s64 	%rd148, %rd2, %rd147;
	ld.local.u8 	%rs77, [%rd148];
	cvt.u16.u32 	%rs78, %r2472;
	or.b16  	%rs79, %rs77, %rs78;
	st.local.u8 	[%rd148], %rs79;
$L__BB0_41:
	and.b32  	%r2473, %r42, 256;
	setp.eq.s32 	%p23, %r2473, 0;
	@%p23 bra 	$L__BB0_43;
	add.s32 	%r2474, %r18873, -3;
	shr.s32 	%r2475, %r2474, 31;
	shr.u32 	%r2476, %r2475, 29;
	add.s32 	%r2477, %r2474, %r2476;
	and.b32  	%r2478, %r2477, -8;
	sub.s32 	%r2479, %r2478, %r2474;
	add.s32 	%r2480, %r2479, 7;
	shr.s32 	%r2481, %r2477, 3;
	mov.b32 	%r2482, 1;
	shl.b32 	%r2483, %r2482, %r2480;
	cvt.s64.s32 	%rd149, %r2481;
	add.s64 	%rd150, %rd2, %rd149;
	ld.local.u8 	%rs80, [%rd150];
	cvt.u16.u32 	%rs81, %r2483;
	or.b16  	%rs82, %rs80, %rs81;
	st.local.u8 	[%rd150], %rs82;
$L__BB0_43:
	and.b32  	%r2484, %r42, 128;
	setp.eq.s32 	%p24, %r2484, 0;
	@%p24 bra 	$L__BB0_45;
	add.s32 	%r2485, %r18873, -2;
	shr.s32 	%r2486, %r2485, 31;
	shr.u32 	%r2487, %r2486, 29;
	add.s32 	%r2488, %r2485, %r2487;
	and.b32  	%r2489, %r2488, -8;
	sub.s32 	%r2490, %r2489, %r2485;
	add.s32 	%r2491, %r2490, 7;
	shr.s32 	%r2492, %r2488, 3;
	mov.b32 	%r2493, 1;
	shl.b32 	%r2494, %r2493, %r2491;
	cvt.s64.s32 	%rd151, %r2492;
	add.s64 	%rd152, %rd2, %rd151;
	ld.local.u8 	%rs83, [%rd152];
	cvt.u16.u32 	%rs84, %r2494;
	or.b16  	%rs85, %rs83, %rs84;
	st.local.u8 	[%rd152], %rs85;
$L__BB0_45:
	and.b32  	%r2495, %r42, 64;
	setp.eq.s32 	%p25, %r2495, 0;
	@%p25 bra 	$L__BB0_47;
	add.s32 	%r2496, %r18873, -1;
	shr.s32 	%r2497, %r2496, 31;
	shr.u32 	%r2498, %r2497, 29;
	add.s32 	%r2499, %r2496, %r2498;
	and.b32  	%r2500, %r2499, -8;
	sub.s32 	%r2501, %r2500, %r2496;
	add.s32 	%r2502, %r2501, 7;
	shr.s32 	%r2503, %r2499, 3;
	mov.b32 	%r2504, 1;
	shl.b32 	%r2505, %r2504, %r2502;
	cvt.s64.s32 	%rd153, %r2503;
	add.s64 	%rd154, %rd2, %rd153;
	ld.local.u8 	%rs86, [%rd154];
	cvt.u16.u32 	%rs87, %r2505;
	or.b16  	%rs88, %rs86, %rs87;
	st.local.u8 	[%rd154], %rs88;
$L__BB0_47:
	and.b32  	%r2506, %r42, 32;
	setp.eq.s32 	%p26, %r2506, 0;
	@%p26 bra 	$L__BB0_49;
	shr.s32 	%r2507, %r18873, 31;
	shr.u32 	%r2508, %r2507, 29;
	add.s32 	%r2509, %r18873, %r2508;
	and.b32  	%r2510, %r2509, -8;
	sub.s32 	%r2511, %r2510, %r18873;
	add.s32 	%r2512, %r2511, 7;
	shr.s32 	%r2513, %r2509, 3;
	mov.b32 	%r2514, 1;
	shl.b32 	%r2515, %r2514, %r2512;
	cvt.s64.s32 	%rd155, %r2513;
	add.s64 	%rd156, %rd2, %rd155;
	ld.local.u8 	%rs89, [%rd156];
	cvt.u16.u32 	%rs90, %r2515;
	or.b16  	%rs91, %rs89, %rs90;
	st.local.u8 	[%rd156], %rs91;
$L__BB0_49:
	and.b32  	%r2516, %r42, 16;
	setp.eq.s32 	%p27, %r2516, 0;
	@%p27 bra 	$L__BB0_51;
	add.s32 	%r2517, %r18873, 1;
	shr.s32 	%r2518, %r2517, 31;
	shr.u32 	%r2519, %r2518, 29;
	add.s32 	%r2520, %r2517, %r2519;
	and.b32  	%r2521, %r2520, -8;
	sub.s32 	%r2522, %r2521, %r2517;
	add.s32 	%r2523, %r2522, 7;
	shr.s32 	%r2524, %r2520, 3;
	mov.b32 	%r2525, 1;
	shl.b32 	%r2526, %r2525, %r2523;
	cvt.s64.s32 	%rd157, %r2524;
	add.s64 	%rd158, %rd2, %rd157;
	ld.local.u8 	%rs92, [%rd158];
	cvt.u16.u32 	%rs93, %r2526;
	or.b16  	%rs94, %rs92, %rs93;
	st.local.u8 	[%rd158], %rs94;
$L__BB0_51:
	and.b32  	%r2527, %r42, 8;
	setp.eq.s32 	%p28, %r2527, 0;
	@%p28 bra 	$L__BB0_53;
	add.s32 	%r2528, %r18873, 2;
	shr.s32 	%r2529, %r2528, 31;
	shr.u32 	%r2530, %r2529, 29;
	add.s32 	%r2531, %r2528, %r2530;
	and.b32  	%r2532, %r2531, -8;
	sub.s32 	%r2533, %r2532, %r2528;
	add.s32 	%r2534, %r2533, 7;
	shr.s32 	%r2535, %r2531, 3;
	mov.b32 	%r2536, 1;
	shl.b32 	%r2537, %r2536, %r2534;
	cvt.s64.s32 	%rd159, %r2535;
	add.s64 	%rd160, %rd2, %rd159;
	ld.local.u8 	%rs95, [%rd160];
	cvt.u16.u32 	%rs96, %r2537;
	or.b16  	%rs97, %rs95, %rs96;
	st.local.u8 	[%rd160], %rs97;
$L__BB0_53:
	and.b32  	%r2538, %r42, 4;
	setp.eq.s32 	%p29, %r2538, 0;
	@%p29 bra 	$L__BB0_55;
	add.s32 	%r2539, %r18873, 3;
	shr.s32 	%r2540, %r2539, 31;
	shr.u32 	%r2541, %r2540, 29;
	add.s32 	%r2542, %r2539, %r2541;
	and.b32  	%r2543, %r2542, -8;
	sub.s32 	%r2544, %r2543, %r2539;
	add.s32 	%r2545, %r2544, 7;
	shr.s32 	%r2546, %r2542, 3;
	mov.b32 	%r2547, 1;
	shl.b32 	%r2548, %r2547, %r2545;
	cvt.s64.s32 	%rd161, %r2546;
	add.s64 	%rd162, %rd2, %rd161;
	ld.local.u8 	%rs98, [%rd162];
	cvt.u16.u32 	%rs99, %r2548;
	or.b16  	%rs100, %rs98, %rs99;
	st.local.u8 	[%rd162], %rs100;
$L__BB0_55:
	and.b32  	%r2549, %r42, 2;
	setp.eq.s32 	%p30, %r2549, 0;
	@%p30 bra 	$L__BB0_57;
	add.s32 	%r2550, %r18873, 4;
	shr.s32 	%r2551, %r2550, 31;
	shr.u32 	%r2552, %r2551, 29;
	add.s32 	%r2553, %r2550, %r2552;
	and.b32  	%r2554, %r2553, -8;
	sub.s32 	%r2555, %r2554, %r2550;
	add.s32 	%r2556, %r2555, 7;
	shr.s32 	%r2557, %r2553, 3;
	mov.b32 	%r2558, 1;
	shl.b32 	%r2559, %r2558, %r2556;
	cvt.s64.s32 	%rd163, %r2557;
	add.s64 	%rd164, %rd2, %rd163;
	ld.local.u8 	%rs101, [%rd164];
	cvt.u16.u32 	%rs102, %r2559;
	or.b16  	%rs103, %rs101, %rs102;
	st.local.u8 	[%rd164], %rs103;
$L__BB0_57:
	and.b32  	%r2560, %r42, 1;
	setp.eq.b32 	%p31, %r2560, 1;
	not.pred 	%p32, %p31;
	@%p32 bra 	$L__BB0_59;
	add.s32 	%r2561, %r18873, 5;
	shr.s32 	%r2562, %r2561, 31;
	shr.u32 	%r2563, %r2562, 29;
	add.s32 	%r2564, %r2561, %r2563;
	and.b32  	%r2565, %r2564, -8;
	sub.s32 	%r2566, %r2565, %r2561;
	add.s32 	%r2567, %r2566, 7;
	shr.s32 	%r2568, %r2564, 3;
	mov.b32 	%r2569, 1;
	shl.b32 	%r2570, %r2569, %r2567;
	cvt.s64.s32 	%rd165, %r2568;
	add.s64 	%rd166, %rd2, %rd165;
	ld.local.u8 	%rs104, [%rd166];
	cvt.u16.u32 	%rs105, %r2570;
	or.b16  	%rs106, %rs104, %rs105;
	st.local.u8 	[%rd166], %rs106;
$L__BB0_59:
	add.s32 	%r18873, %r18873, 11;
	add.s64 	%rd320, %rd320, 2;
	setp.ne.s32 	%p33, %r18873, 269;
	@%p33 bra 	$L__BB0_37;
	ld.local.u8 	%r2571, [%rd2+1];
	ld.local.u8 	%rs107, [%rd2+2];
	ld.local.u8 	%r2572, [%rd2+3];
	ld.local.u8 	%r2573, [%rd2+5];
	ld.local.u8 	%rs108, [%rd2+6];
	ld.local.u8 	%r2574, [%rd2+7];
	ld.local.u8 	%r2575, [%rd2+9];
	ld.local.u8 	%rs109, [%rd2+10];
	ld.local.u8 	%r2576, [%rd2+11];
	ld.local.u8 	%r2577, [%rd2+13];
	ld.local.u8 	%rs110, [%rd2+14];
	ld.local.u8 	%r2578, [%rd2+15];
	ld.local.u8 	%r2579, [%rd2+17];
	ld.local.u8 	%rs111, [%rd2+18];
	ld.local.u8 	%r2580, [%rd2+19];
	ld.local.u8 	%r2581, [%rd2+21];
	ld.local.u8 	%rs112, [%rd2+22];
	ld.local.u8 	%r2582, [%rd2+23];
	ld.local.u8 	%r2583, [%rd2+25];
	ld.local.u8 	%rs113, [%rd2+26];
	ld.local.u8 	%r2584, [%rd2+27];
	ld.local.u8 	%r2585, [%rd2+29];
	ld.local.u8 	%rs114, [%rd2+30];
	ld.local.u8 	%r2586, [%rd2+31];
	ld.local.u8 	%r2587, [%rd2];
	shl.b32 	%r2588, %r2587, 24;
	shl.b32 	%r2589, %r2571, 16;
	or.b32  	%r2590, %r2589, %r2588;
	mul.wide.u16 	%r2591, %rs107, 256;
	or.b32  	%r2592, %r2590, %r2591;
	or.b32  	%r2593, %r2592, %r2572;
	ld.local.u8 	%r2594, [%rd2+4];
	shl.b32 	%r2595, %r2594, 24;
	shl.b32 	%r2596, %r2573, 16;
	or.b32  	%r2597, %r2596, %r2595;
	mul.wide.u16 	%r2598, %rs108, 256;
	or.b32  	%r2599, %r2597, %r2598;
	or.b32  	%r2600, %r2599, %r2574;
	ld.local.u8 	%r2601, [%rd2+8];
	shl.b32 	%r2602, %r2601, 24;
	shl.b32 	%r2603, %r2575, 16;
	or.b32  	%r2604, %r2603, %r2602;
	mul.wide.u16 	%r2605, %rs109, 256;
	or.b32  	%r2606, %r2604, %r2605;
	or.b32  	%r2607, %r2606, %r2576;
	ld.local.u8 	%r2608, [%rd2+12];
	shl.b32 	%r2609, %r2608, 24;
	shl.b32 	%r2610, %r2577, 16;
	or.b32  	%r2611, %r2610, %r2609;
	mul.wide.u16 	%r2612, %rs110, 256;
	or.b32  	%r2613, %r2611, %r2612;
	or.b32  	%r2614, %r2613, %r2578;
	ld.local.u8 	%r2615, [%rd2+16];
	shl.b32 	%r2616, %r2615, 24;
	shl.b32 	%r2617, %r2579, 16;
	or.b32  	%r2618, %r2617, %r2616;
	mul.wide.u16 	%r2619, %rs111, 256;
	or.b32  	%r2620, %r2618, %r2619;
	or.b32  	%r2621, %r2620, %r2580;
	ld.local.u8 	%r2622, [%rd2+20];
	shl.b32 	%r2623, %r2622, 24;
	shl.b32 	%r2624, %r2581, 16;
	or.b32  	%r2625, %r2624, %r2623;
	mul.wide.u16 	%r2626, %rs112, 256;
	or.b32  	%r2627, %r2625, %r2626;
	or.b32  	%r2628, %r2627, %r2582;
	ld.local.u8 	%r2629, [%rd2+24];
	shl.b32 	%r2630, %r2629, 24;
	shl.b32 	%r2631, %r2583, 16;
	or.b32  	%r2632, %r2631, %r2630;
	mul.wide.u16 	%r2633, %rs113, 256;
	or.b32  	%r2634, %r2632, %r2633;
	or.b32  	%r2635, %r2634, %r2584;
	ld.local.u8 	%r2636, [%rd2+28];
	shl.b32 	%r2637, %r2636, 24;
	shl.b32 	%r2638, %r2585, 16;
	or.b32  	%r2639, %r2638, %r2637;
	mul.wide.u16 	%r2640, %rs114, 256;
	or.b32  	%r2641, %r2639, %r2640;
	or.b32  	%r2642, %r2641, %r2586;
	shf.l.wrap.b32 	%r2643, %r2600, %r2600, 25;
	shf.l.wrap.b32 	%r2644, %r2599, %r2600, 14;
	xor.b32  	%r2645, %r2643, %r2644;
	shr.u32 	%r2646, %r2600, 3;
	xor.b32  	%r2647, %r2645, %r2646;
	add.s32 	%r2648, %r2593, %r2647;
	shf.l.wrap.b32 	%r2649, %r2607, %r2607, 25;
	shf.l.wrap.b32 	%r2650, %r2606, %r2607, 14;
	xor.b32  	%r2651, %r2649, %r2650;
	shr.u32 	%r2652, %r2607, 3;
	xor.b32  	%r2653, %r2651, %r2652;
	add.s32 	%r2654, %r2600, %r2653;
	add.s32 	%r2655, %r2654, 10485760;
	shf.l.wrap.b32 	%r2656, %r2648, %r2648, 15;
	shf.l.wrap.b32 	%r2657, %r2648, %r2648, 13;
	xor.b32  	%r2658, %r2656, %r2657;
	shr.u32 	%r2659, %r2648, 10;
	xor.b32  	%r2660, %r2658, %r2659;
	shf.l.wrap.b32 	%r2661, %r2614, %r2614, 25;
	shf.l.wrap.b32 	%r2662, %r2613, %r2614, 14;
	xor.b32  	%r2663, %r2661, %r2662;
	shr.u32 	%r2664, %r2614, 3;
	xor.b32  	%r2665, %r2663, %r2664;
	add.s32 	%r2666, %r2660, %r2607;
	add.s32 	%r2667, %r2666, %r2665;
	shf.l.wrap.b32 	%r2668, %r2655, %r2655, 15;
	shf.l.wrap.b32 	%r2669, %r2655, %r2655, 13;
	xor.b32  	%r2670, %r2668, %r2669;
	shr.u32 	%r2671, %r2655, 10;
	xor.b32  	%r2672, %r2670, %r2671;
	shf.l.wrap.b32 	%r2673, %r2621, %r2621, 25;
	shf.l.wrap.b32 	%r2674, %r2620, %r2621, 14;
	xor.b32  	%r2675, %r2673, %r2674;
	shr.u32 	%r2676, %r2621, 3;
	xor.b32  	%r2677, %r2675, %r2676;
	add.s32 	%r2678, %r2672, %r2614;
	add.s32 	%r2679, %r2678, %r2677;
	shf.l.wrap.b32 	%r2680, %r2667, %r2667, 15;
	shf.l.wrap.b32 	%r2681, %r2667, %r2667, 13;
	xor.b32  	%r2682, %r2680, %r2681;
	shr.u32 	%r2683, %r2667, 10;
	xor.b32  	%r2684, %r2682, %r2683;
	shf.l.wrap.b32 	%r2685, %r2628, %r2628, 25;
	shf.l.wrap.b32 	%r2686, %r2627, %r2628, 14;
	xor.b32  	%r2687, %r2685, %r2686;
	shr.u32 	%r2688, %r2628, 3;
	xor.b32  	%r2689, %r2687, %r2688;
	add.s32 	%r2690, %r2684, %r2621;
	add.s32 	%r2691, %r2690, %r2689;
	shf.l.wrap.b32 	%r2692, %r2679, %r2679, 15;
	shf.l.wrap.b32 	%r2693, %r2679, %r2679, 13;
	xor.b32  	%r2694, %r2692, %r2693;
	shr.u32 	%r2695, %r2679, 10;
	xor.b32  	%r2696, %r2694, %r2695;
	shf.l.wrap.b32 	%r2697, %r2635, %r2635, 25;
	shf.l.wrap.b32 	%r2698, %r2634, %r2635, 14;
	xor.b32  	%r2699, %r2697, %r2698;
	shr.u32 	%r2700, %r2635, 3;
	xor.b32  	%r2701, %r2699, %r2700;
	add.s32 	%r2702, %r2696, %r2628;
	add.s32 	%r2703, %r2702, %r2701;
	shf.l.wrap.b32 	%r2704, %r2691, %r2691, 15;
	shf.l.wrap.b32 	%r2705, %r2691, %r2691, 13;
	xor.b32  	%r2706, %r2704, %r2705;
	shr.u32 	%r2707, %r2691, 10;
	xor.b32  	%r2708, %r2706, %r2707;
	add.s32 	%r2709, %r2708, %r2635;
	shf.l.wrap.b32 	%r2710, %r2642, %r2642, 25;
	shf.l.wrap.b32 	%r2711, %r2641, %r2642, 14;
	xor.b32  	%r2712, %r2710, %r2711;
	shr.u32 	%r2713, %r2642, 3;
	xor.b32  	%r2714, %r2712, %r2713;
	add.s32 	%r2715, %r2709, %r2714;
	add.s32 	%r2716, %r2715, 256;
	shf.l.wrap.b32 	%r2717, %r2703, %r2703, 15;
	shf.l.wrap.b32 	%r2718, %r2703, %r2703, 13;
	xor.b32  	%r2719, %r2717, %r2718;
	shr.u32 	%r2720, %r2703, 10;
	xor.b32  	%r2721, %r2719, %r2720;
	add.s32 	%r2722, %r2721, %r2648;
	add.s32 	%r2723, %r2722, %r2642;
	add.s32 	%r2724, %r2723, 285220864;
	shf.l.wrap.b32 	%r2725, %r2716, %r2716, 15;
	shf.l.wrap.b32 	%r2726, %r2716, %r2716, 13;
	xor.b32  	%r2727, %r2725, %r2726;
	shr.u32 	%r2728, %r2716, 10;
	xor.b32  	%r2729, %r2727, %r2728;
	add.s32 	%r2730, %r2729, %r2655;
	xor.b32  	%r2731, %r2730, -2147483648;
	shf.l.wrap.b32 	%r2732, %r2724, %r2724, 15;
	shf.l.wrap.b32 	%r2733, %r2724, %r2724, 13;
	xor.b32  	%r2734, %r2732, %r2733;
	shr.u32 	%r2735, %r2724, 10;
	xor.b32  	%r2736, %r2734, %r2735;
	add.s32 	%r2737, %r2736, %r2667;
	shf.l.wrap.b32 	%r2738, %r2731, %r2730, 15;
	shf.l.wrap.b32 	%r2739, %r2731, %r2730, 13;
	xor.b32  	%r2740, %r2738, %r2739;
	shr.u32 	%r2741, %r2731, 10;
	xor.b32  	%r2742, %r2740, %r2741;
	add.s32 	%r2743, %r2742, %r2679;
	shf.l.wrap.b32 	%r2744, %r2737, %r2737, 15;
	shf.l.wrap.b32 	%r2745, %r2737, %r2737, 13;
	xor.b32  	%r2746, %r2744, %r2745;
	shr.u32 	%r2747, %r2737, 10;
	xor.b32  	%r2748, %r2746, %r2747;
	add.s32 	%r2749, %r2748, %r2691;
	shf.l.wrap.b32 	%r2750, %r2743, %r2743, 15;
	shf.l.wrap.b32 	%r2751, %r2743, %r2743, 13;
	xor.b32  	%r2752, %r2750, %r2751;
	shr.u32 	%r2753, %r2743, 10;
	xor.b32  	%r2754, %r2752, %r2753;
	add.s32 	%r2755, %r2754, %r2703;
	shf.l.wrap.b32 	%r2756, %r2749, %r2749, 15;
	shf.l.wrap.b32 	%r2757, %r2749, %r2749, 13;
	xor.b32  	%r2758, %r2756, %r2757;
	shr.u32 	%r2759, %r2749, 10;
	xor.b32  	%r2760, %r2758, %r2759;
	add.s32 	%r2761, %r2760, %r2716;
	shf.l.wrap.b32 	%r2762, %r2755, %r2755, 15;
	shf.l.wrap.b32 	%r2763, %r2755, %r2755, 13;
	xor.b32  	%r2764, %r2762, %r2763;
	shr.u32 	%r2765, %r2755, 10;
	xor.b32  	%r2766, %r2764, %r2765;
	add.s32 	%r2767, %r2766, %r2724;
	add.s32 	%r2768, %r2767, 4194338;
	shf.l.wrap.b32 	%r2769, %r2761, %r2761, 15;
	shf.l.wrap.b32 	%r2770, %r2761, %r2761, 13;
	xor.b32  	%r2771, %r2769, %r2770;
	shr.u32 	%r2772, %r2761, 10;
	xor.b32  	%r2773, %r2771, %r2772;
	add.s32 	%r2774, %r2773, %r2731;
	shf.l.wrap.b32 	%r2775, %r2648, %r2648, 25;
	shf.l.wrap.b32 	%r2776, %r2648, %r2648, 14;
	xor.b32  	%r2777, %r2775, %r2776;
	shr.u32 	%r2778, %r2648, 3;
	xor.b32  	%r2779, %r2777, %r2778;
	add.s32 	%r2780, %r2774, %r2779;
	add.s32 	%r2781, %r2780, 256;
	shf.l.wrap.b32 	%r2782, %r2768, %r2768, 15;
	shf.l.wrap.b32 	%r2783, %r2768, %r2768, 13;
	xor.b32  	%r2784, %r2782, %r2783;
	shr.u32 	%r2785, %r2768, 10;
	xor.b32  	%r2786, %r2784, %r2785;
	add.s32 	%r2787, %r2786, %r2737;
	shf.l.wrap.b32 	%r2788, %r2655, %r2655, 25;
	shf.l.wrap.b32 	%r2789, %r2655, %r2655, 14;
	xor.b32  	%r2790, %r2788, %r2789;
	shr.u32 	%r2791, %r2655, 3;
	xor.b32  	%r2792, %r2790, %r2791;
	add.s32 	%r2793, %r2787, %r2648;
	add.s32 	%r2794, %r2793, %r2792;
	shf.l.wrap.b32 	%r2795, %r2781, %r2781, 15;
	shf.l.wrap.b32 	%r2796, %r2781, %r2781, 13;
	xor.b32  	%r2797, %r2795, %r2796;
	shr.u32 	%r2798, %r2781, 10;
	xor.b32  	%r2799, %r2797, %r2798;
	add.s32 	%r2800, %r2799, %r2743;
	shf.l.wrap.b32 	%r2801, %r2667, %r2667, 25;
	shf.l.wrap.b32 	%r2802, %r2667, %r2667, 14;
	xor.b32  	%r2803, %r2801, %r2802;
	shr.u32 	%r2804, %r2667, 3;
	xor.b32  	%r2805, %r2803, %r2804;
	add.s32 	%r2806, %r2800, %r2655;
	add.s32 	%r2807, %r2806, %r2805;
	shf.l.wrap.b32 	%r2808, %r2794, %r2794, 15;
	shf.l.wrap.b32 	%r2809, %r2794, %r2794, 13;
	xor.b32  	%r2810, %r2808, %r2809;
	shr.u32 	%r2811, %r2794, 10;
	xor.b32  	%r2812, %r2810, %r2811;
	add.s32 	%r2813, %r2812, %r2749;
	shf.l.wrap.b32 	%r2814, %r2679, %r2679, 25;
	shf.l.wrap.b32 	%r2815, %r2679, %r2679, 14;
	xor.b32  	%r2816, %r2814, %r2815;
	shr.u32 	%r2817, %r2679, 3;
	xor.b32  	%r2818, %r2816, %r2817;
	add.s32 	%r2819, %r2813, %r2667;
	add.s32 	%r2820, %r2819, %r2818;
	shf.l.wrap.b32 	%r2821, %r2807, %r2807, 15;
	shf.l.wrap.b32 	%r2822, %r2807, %r2807, 13;
	xor.b32  	%r2823, %r2821, %r2822;
	shr.u32 	%r2824, %r2807, 10;
	xor.b32  	%r2825, %r2823, %r2824;
	add.s32 	%r2826, %r2825, %r2755;
	shf.l.wrap.b32 	%r2827, %r2691, %r2691, 25;
	shf.l.wrap.b32 	%r2828, %r2691, %r2691, 14;
	xor.b32  	%r2829, %r2827, %r2828;
	shr.u32 	%r2830, %r2691, 3;
	xor.b32  	%r2831, %r2829, %r2830;
	add.s32 	%r2832, %r2826, %r2679;
	add.s32 	%r2833, %r2832, %r2831;
	shf.l.wrap.b32 	%r2834, %r2820, %r2820, 15;
	shf.l.wrap.b32 	%r2835, %r2820, %r2820, 13;
	xor.b32  	%r2836, %r2834, %r2835;
	shr.u32 	%r2837, %r2820, 10;
	xor.b32  	%r2838, %r2836, %r2837;
	add.s32 	%r2839, %r2838, %r2761;
	shf.l.wrap.b32 	%r2840, %r2703, %r2703, 25;
	shf.l.wrap.b32 	%r2841, %r2703, %r2703, 14;
	xor.b32  	%r2842, %r2840, %r2841;
	shr.u32 	%r2843, %r2703, 3;
	xor.b32  	%r2844, %r2842, %r2843;
	add.s32 	%r2845, %r2839, %r2691;
	add.s32 	%r2846, %r2845, %r2844;
	shf.l.wrap.b32 	%r2847, %r2833, %r2833, 15;
	shf.l.wrap.b32 	%r2848, %r2833, %r2833, 13;
	xor.b32  	%r2849, %r2847, %r2848;
	shr.u32 	%r2850, %r2833, 10;
	xor.b32  	%r2851, %r2849, %r2850;
	add.s32 	%r2852, %r2851, %r2768;
	shf.l.wrap.b32 	%r2853, %r2716, %r2716, 25;
	shf.l.wrap.b32 	%r2854, %r2716, %r2716, 14;
	xor.b32  	%r2855, %r2853, %r2854;
	shr.u32 	%r2856, %r2716, 3;
	xor.b32  	%r2857, %r2855, %r2856;
	add.s32 	%r2858, %r2852, %r2703;
	add.s32 	%r2859, %r2858, %r2857;
	shf.l.wrap.b32 	%r2860, %r2846, %r2846, 15;
	shf.l.wrap.b32 	%r2861, %r2846, %r2846, 13;
	xor.b32  	%r2862, %r2860, %r2861;
	shr.u32 	%r2863, %r2846, 10;
	xor.b32  	%r2864, %r2862, %r2863;
	add.s32 	%r2865, %r2864, %r2781;
	shf.l.wrap.b32 	%r2866, %r2724, %r2724, 25;
	shf.l.wrap.b32 	%r2867, %r2724, %r2724, 14;
	xor.b32  	%r2868, %r2866, %r2867;
	shr.u32 	%r2869, %r2724, 3;
	xor.b32  	%r2870, %r2868, %r2869;
	add.s32 	%r2871, %r2865, %r2716;
	add.s32 	%r2872, %r2871, %r2870;
	shf.l.wrap.b32 	%r2873, %r2859, %r2859, 15;
	shf.l.wrap.b32 	%r2874, %r2859, %r2859, 13;
	xor.b32  	%r2875, %r2873, %r2874;
	shr.u32 	%r2876, %r2859, 10;
	xor.b32  	%r2877, %r2875, %r2876;
	add.s32 	%r2878, %r2877, %r2794;
	shf.l.wrap.b32 	%r2879, %r2731, %r2730, 25;
	shf.l.wrap.b32 	%r2880, %r2731, %r2730, 14;
	xor.b32  	%r2881, %r2879, %r2880;
	shr.u32 	%r2882, %r2731, 3;
	xor.b32  	%r2883, %r2881, %r2882;
	add.s32 	%r2884, %r2878, %r2724;
	add.s32 	%r2885, %r2884, %r2883;
	shf.l.wrap.b32 	%r2886, %r2872, %r2872, 15;
	shf.l.wrap.b32 	%r2887, %r2872, %r2872, 13;
	xor.b32  	%r2888, %r2886, %r2887;
	shr.u32 	%r2889, %r2872, 10;
	xor.b32  	%r2890, %r2888, %r2889;
	add.s32 	%r2891, %r2890, %r2807;
	shf.l.wrap.b32 	%r2892, %r2737, %r2737, 25;
	shf.l.wrap.b32 	%r2893, %r2737, %r2737, 14;
	xor.b32  	%r2894, %r2892, %r2893;
	shr.u32 	%r2895, %r2737, 3;
	xor.b32  	%r2896, %r2894, %r2895;
	add.s32 	%r2897, %r2891, %r2731;
	add.s32 	%r2898, %r2897, %r2896;
	shf.l.wrap.b32 	%r2899, %r2885, %r2885, 15;
	shf.l.wrap.b32 	%r2900, %r2885, %r2885, 13;
	xor.b32  	%r2901, %r2899, %r2900;
	shr.u32 	%r2902, %r2885, 10;
	xor.b32  	%r2903, %r2901, %r2902;
	add.s32 	%r2904, %r2903, %r2820;
	shf.l.wrap.b32 	%r2905, %r2743, %r2743, 25;
	shf.l.wrap.b32 	%r2906, %r2743, %r2743, 14;
	xor.b32  	%r2907, %r2905, %r2906;
	shr.u32 	%r2908, %r2743, 3;
	xor.b32  	%r2909, %r2907, %r2908;
	add.s32 	%r2910, %r2904, %r2737;
	add.s32 	%r2911, %r2910, %r2909;
	shf.l.wrap.b32 	%r2912, %r2898, %r2898, 15;
	shf.l.wrap.b32 	%r2913, %r2898, %r2898, 13;
	xor.b32  	%r2914, %r2912, %r2913;
	shr.u32 	%r2915, %r2898, 10;
	xor.b32  	%r2916, %r2914, %r2915;
	add.s32 	%r2917, %r2916, %r2833;
	shf.l.wrap.b32 	%r2918, %r2749, %r2749, 25;
	shf.l.wrap.b32 	%r2919, %r2749, %r2749, 14;
	xor.b32  	%r2920, %r2918, %r2919;
	shr.u32 	%r2921, %r2749, 3;
	xor.b32  	%r2922, %r2920, %r2921;
	add.s32 	%r2923, %r2917, %r2743;
	add.s32 	%r2924, %r2923, %r2922;
	shf.l.wrap.b32 	%r2925, %r2911, %r2911, 15;
	shf.l.wrap.b32 	%r2926, %r2911, %r2911, 13;
	xor.b32  	%r2927, %r2925, %r2926;
	shr.u32 	%r2928, %r2911, 10;
	xor.b32  	%r2929, %r2927, %r2928;
	add.s32 	%r2930, %r2929, %r2846;
	shf.l.wrap.b32 	%r2931, %r2755, %r2755, 25;
	shf.l.wrap.b32 	%r2932, %r2755, %r2755, 14;
	xor.b32  	%r2933, %r2931, %r2932;
	shr.u32 	%r2934, %r2755, 3;
	xor.b32  	%r2935, %r2933, %r2934;
	add.s32 	%r2936, %r2930, %r2749;
	add.s32 	%r2937, %r2936, %r2935;
	shf.l.wrap.b32 	%r2938, %r2924, %r2924, 15;
	shf.l.wrap.b32 	%r2939, %r2924, %r2924, 13;
	xor.b32  	%r2940, %r2938, %r2939;
	shr.u32 	%r2941, %r2924, 10;
	xor.b32  	%r2942, %r2940, %r2941;
	add.s32 	%r2943, %r2942, %r2859;
	shf.l.wrap.b32 	%r2944, %r2761, %r2761, 25;
	shf.l.wrap.b32 	%r2945, %r2761, %r2761, 14;
	xor.b32  	%r2946, %r2944, %r2945;
	shr.u32 	%r2947, %r2761, 3;
	xor.b32  	%r2948, %r2946, %r2947;
	add.s32 	%r2949, %r2943, %r2755;
	add.s32 	%r2950, %r2949, %r2948;
	shf.l.wrap.b32 	%r2951, %r2937, %r2937, 15;
	shf.l.wrap.b32 	%r2952, %r2937, %r2937, 13;
	xor.b32  	%r2953, %r2951, %r2952;
	shr.u32 	%r2954, %r2937, 10;
	xor.b32  	%r2955, %r2953, %r2954;
	add.s32 	%r2956, %r2955, %r2872;
	shf.l.wrap.b32 	%r2957, %r2768, %r2768, 25;
	shf.l.wrap.b32 	%r2958, %r2768, %r2768, 14;
	xor.b32  	%r2959, %r2957, %r2958;
	shr.u32 	%r2960, %r2768, 3;
	xor.b32  	%r2961, %r2959, %r2960;
	add.s32 	%r2962, %r2956, %r2761;
	add.s32 	%r2963, %r2962, %r2961;
	shf.l.wrap.b32 	%r2964, %r2950, %r2950, 15;
	shf.l.wrap.b32 	%r2965, %r2950, %r2950, 13;
	xor.b32  	%r2966, %r2964, %r2965;
	shr.u32 	%r2967, %r2950, 10;
	xor.b32  	%r2968, %r2966, %r2967;
	add.s32 	%r2969, %r2968, %r2885;
	shf.l.wrap.b32 	%r2970, %r2781, %r2781, 25;
	shf.l.wrap.b32 	%r2971, %r2781, %r2781, 14;
	xor.b32  	%r2972, %r2970, %r2971;
	shr.u32 	%r2973, %r2781, 3;
	xor.b32  	%r2974, %r2972, %r2973;
	add.s32 	%r2975, %r2969, %r2768;
	add.s32 	%r2976, %r2975, %r2974;
	shf.l.wrap.b32 	%r2977, %r2963, %r2963, 15;
	shf.l.wrap.b32 	%r2978, %r2963, %r2963, 13;
	xor.b32  	%r2979, %r2977, %r2978;
	shr.u32 	%r2980, %r2963, 10;
	xor.b32  	%r2981, %r2979, %r2980;
	add.s32 	%r2982, %r2981, %r2898;
	shf.l.wrap.b32 	%r2983, %r2794, %r2794, 25;
	shf.l.wrap.b32 	%r2984, %r2794, %r2794, 14;
	xor.b32  	%r2985, %r2983, %r2984;
	shr.u32 	%r2986, %r2794, 3;
	xor.b32  	%r2987, %r2985, %r2986;
	add.s32 	%r2988, %r2982, %r2781;
	add.s32 	%r2989, %r2988, %r2987;
	shf.l.wrap.b32 	%r2990, %r2976, %r2976, 15;
	shf.l.wrap.b32 	%r2991, %r2976, %r2976, 13;
	xor.b32  	%r2992, %r2990, %r2991;
	shr.u32 	%r2993, %r2976, 10;
	xor.b32  	%r2994, %r2992, %r2993;
	add.s32 	%r2995, %r2994, %r2911;
	shf.l.wrap.b32 	%r2996, %r2807, %r2807, 25;
	shf.l.wrap.b32 	%r2997, %r2807, %r2807, 14;
	xor.b32  	%r2998, %r2996, %r2997;
	shr.u32 	%r2999, %r2807, 3;
	xor.b32  	%r3000, %r2998, %r2999;
	add.s32 	%r3001, %r2995, %r2794;
	add.s32 	%r3002, %r3001, %r3000;
	shf.l.wrap.b32 	%r3003, %r2989, %r2989, 15;
	shf.l.wrap.b32 	%r3004, %r2989, %r2989, 13;
	xor.b32  	%r3005, %r3003, %r3004;
	shr.u32 	%r3006, %r2989, 10;
	xor.b32  	%r3007, %r3005, %r3006;
	add.s32 	%r3008, %r3007, %r2924;
	shf.l.wrap.b32 	%r3009, %r2820, %r2820, 25;
	shf.l.wrap.b32 	%r3010, %r2820, %r2820, 14;
	xor.b32  	%r3011, %r3009, %r3010;
	shr.u32 	%r3012, %r2820, 3;
	xor.b32  	%r3013, %r3011, %r3012;
	add.s32 	%r3014, %r3008, %r2807;
	add.s32 	%r3015, %r3014, %r3013;
	shf.l.wrap.b32 	%r3016, %r3002, %r3002, 15;
	shf.l.wrap.b32 	%r3017, %r3002, %r3002, 13;
	xor.b32  	%r3018, %r3016, %r3017;
	shr.u32 	%r3019, %r3002, 10;
	xor.b32  	%r3020, %r3018, %r3019;
	add.s32 	%r3021, %r3020, %r2937;
	shf.l.wrap.b32 	%r3022, %r2833, %r2833, 25;
	shf.l.wrap.b32 	%r3023, %r2833, %r2833, 14;
	xor.b32  	%r3024, %r3022, %r3023;
	shr.u32 	%r3025, %r2833, 3;
	xor.b32  	%r3026, %r3024, %r3025;
	add.s32 	%r3027, %r3021, %r2820;
	add.s32 	%r3028, %r3027, %r3026;
	shf.l.wrap.b32 	%r3029, %r3015, %r3015, 15;
	shf.l.wrap.b32 	%r3030, %r3015, %r3015, 13;
	xor.b32  	%r3031, %r3029, %r3030;
	shr.u32 	%r3032, %r3015, 10;
	xor.b32  	%r3033, %r3031, %r3032;
	add.s32 	%r3034, %r3033, %r2950;
	shf.l.wrap.b32 	%r3035, %r2846, %r2846, 25;
	shf.l.wrap.b32 	%r3036, %r2846, %r2846, 14;
	xor.b32  	%r3037, %r3035, %r3036;
	shr.u32 	%r3038, %r2846, 3;
	xor.b32  	%r3039, %r3037, %r3038;
	add.s32 	%r3040, %r3034, %r2833;
	add.s32 	%r3041, %r3040, %r3039;
	shf.l.wrap.b32 	%r3042, %r3028, %r3028, 15;
	shf.l.wrap.b32 	%r3043, %r3028, %r3028, 13;
	xor.b32  	%r3044, %r3042, %r3043;
	shr.u32 	%r3045, %r3028, 10;
	xor.b32  	%r3046, %r3044, %r3045;
	add.s32 	%r3047, %r3046, %r2963;
	shf.l.wrap.b32 	%r3048, %r2859, %r2859, 25;
	shf.l.wrap.b32 	%r3049, %r2859, %r2859, 14;
	xor.b32  	%r3050, %r3048, %r3049;
	shr.u32 	%r3051, %r2859, 3;
	xor.b32  	%r3052, %r3050, %r3051;
	add.s32 	%r3053, %r3047, %r2846;
	add.s32 	%r3054, %r3053, %r3052;
	shf.l.wrap.b32 	%r3055, %r3041, %r3041, 15;
	shf.l.wrap.b32 	%r3056, %r3041, %r3041, 13;
	xor.b32  	%r3057, %r3055, %r3056;
	shr.u32 	%r3058, %r3041, 10;
	xor.b32  	%r3059, %r3057, %r3058;
	add.s32 	%r3060, %r3059, %r2976;
	shf.l.wrap.b32 	%r3061, %r2872, %r2872, 25;
	shf.l.wrap.b32 	%r3062, %r2872, %r2872, 14;
	xor.b32  	%r3063, %r3061, %r3062;
	shr.u32 	%r3064, %r2872, 3;
	xor.b32  	%r3065, %r3063, %r3064;
	add.s32 	%r3066, %r3060, %r2859;
	add.s32 	%r3067, %r3066, %r3065;
	shf.l.wrap.b32 	%r3068, %r3054, %r3054, 15;
	shf.l.wrap.b32 	%r3069, %r3054, %r3054, 13;
	xor.b32  	%r3070, %r3068, %r3069;
	shr.u32 	%r3071, %r3054, 10;
	xor.b32  	%r3072, %r3070, %r3071;
	add.s32 	%r3073, %r3072, %r2989;
	shf.l.wrap.b32 	%r3074, %r2885, %r2885, 25;
	shf.l.wrap.b32 	%r3075, %r2885, %r2885, 14;
	xor.b32  	%r3076, %r3074, %r3075;
	shr.u32 	%r3077, %r2885, 3;
	xor.b32  	%r3078, %r3076, %r3077;
	add.s32 	%r3079, %r3073, %r2872;
	add.s32 	%r3080, %r3079, %r3078;
	shf.l.wrap.b32 	%r3081, %r3067, %r3067, 15;
	shf.l.wrap.b32 	%r3082, %r3067, %r3067, 13;
	xor.b32  	%r3083, %r3081, %r3082;
	shr.u32 	%r3084, %r3067, 10;
	xor.b32  	%r3085, %r3083, %r3084;
	add.s32 	%r3086, %r3085, %r3002;
	shf.l.wrap.b32 	%r3087, %r2898, %r2898, 25;
	shf.l.wrap.b32 	%r3088, %r2898, %r2898, 14;
	xor.b32  	%r3089, %r3087, %r3088;
	shr.u32 	%r3090, %r2898, 3;
	xor.b32  	%r3091, %r3089, %r3090;
	add.s32 	%r3092, %r3086, %r2885;
	add.s32 	%r3093, %r3092, %r3091;
	shf.l.wrap.b32 	%r3094, %r3080, %r3080, 15;
	shf.l.wrap.b32 	%r3095, %r3080, %r3080, 13;
	xor.b32  	%r3096, %r3094, %r3095;
	shr.u32 	%r3097, %r3080, 10;
	xor.b32  	%r3098, %r3096, %r3097;
	add.s32 	%r3099, %r3098, %r3015;
	shf.l.wrap.b32 	%r3100, %r2911, %r2911, 25;
	shf.l.wrap.b32 	%r3101, %r2911, %r2911, 14;
	xor.b32  	%r3102, %r3100, %r3101;
	shr.u32 	%r3103, %r2911, 3;
	xor.b32  	%r3104, %r3102, %r3103;
	add.s32 	%r3105, %r3099, %r2898;
	add.s32 	%r3106, %r3105, %r3104;
	shf.l.wrap.b32 	%r3107, %r3093, %r3093, 15;
	shf.l.wrap.b32 	%r3108, %r3093, %r3093, 13;
	xor.b32  	%r3109, %r3107, %r3108;
	shr.u32 	%r3110, %r3093, 10;
	xor.b32  	%r3111, %r3109, %r3110;
	add.s32 	%r3112, %r3111, %r3028;
	shf.l.wrap.b32 	%r3113, %r2924, %r2924, 25;
	shf.l.wrap.b32 	%r3114, %r2924, %r2924, 14;
	xor.b32  	%r3115, %r3113, %r3114;
	shr.u32 	%r3116, %r2924, 3;
	xor.b32  	%r3117, %r3115, %r3116;
	add.s32 	%r3118, %r3112, %r2911;
	add.s32 	%r3119, %r3118, %r3117;
	shf.l.wrap.b32 	%r3120, %r3106, %r3106, 15;
	shf.l.wrap.b32 	%r3121, %r3106, %r3106, 13;
	xor.b32  	%r3122, %r3120, %r3121;
	shr.u32 	%r3123, %r3106, 10;
	xor.b32  	%r3124, %r3122, %r3123;
	add.s32 	%r3125, %r3124, %r3041;
	shf.l.wrap.b32 	%r3126, %r2937, %r2937, 25;
	shf.l.wrap.b32 	%r3127, %r2937, %r2937, 14;
	xor.b32  	%r3128, %r3126, %r3127;
	shr.u32 	%r3129, %r2937, 3;
	xor.b32  	%r3130, %r3128, %r3129;
	add.s32 	%r3131, %r3125, %r2924;
	add.s32 	%r3132, %r3131, %r3130;
	shf.l.wrap.b32 	%r3133, %r3119, %r3119, 15;
	shf.l.wrap.b32 	%r3134, %r3119, %r3119, 13;
	xor.b32  	%r3135, %r3133, %r3134;
	shr.u32 	%r3136, %r3119, 10;
	xor.b32  	%r3137, %r3135, %r3136;
	add.s32 	%r3138, %r3137, %r3054;
	shf.l.wrap.b32 	%r3139, %r2950, %r2950, 25;
	shf.l.wrap.b32 	%r3140, %r2950, %r2950, 14;
	xor.b32  	%r3141, %r3139, %r3140;
	shr.u32 	%r3142, %r2950, 3;
	xor.b32  	%r3143, %r3141, %r3142;
	add.s32 	%r3144, %r3138, %r2937;
	add.s32 	%r3145, %r3144, %r3143;
	shf.l.wrap.b32 	%r3146, %r3132, %r3132, 15;
	shf.l.wrap.b32 	%r3147, %r3132, %r3132, 13;
	xor.b32  	%r3148, %r3146, %r3147;
	shr.u32 	%r3149, %r3132, 10;
	xor.b32  	%r3150, %r3148, %r3149;
	add.s32 	%r3151, %r3150, %r3067;
	shf.l.wrap.b32 	%r3152, %r2963, %r2963, 25;
	shf.l.wrap.b32 	%r3153, %r2963, %r2963, 14;
	xor.b32  	%r3154, %r3152, %r3153;
	shr.u32 	%r3155, %r2963, 3;
	xor.b32  	%r3156, %r3154, %r3155;
	add.s32 	%r3157, %r3151, %r2950;
	add.s32 	%r3158, %r3157, %r3156;
	shf.l.wrap.b32 	%r3159, %r3145, %r3145, 15;
	shf.l.wrap.b32 	%r3160, %r3145, %r3145, 13;
	xor.b32  	%r3161, %r3159, %r3160;
	shr.u32 	%r3162, %r3145, 10;
	xor.b32  	%r3163, %r3161, %r3162;
	add.s32 	%r3164, %r3163, %r3080;
	shf.l.wrap.b32 	%r3165, %r2976, %r2976, 25;
	shf.l.wrap.b32 	%r3166, %r2976, %r2976, 14;
	xor.b32  	%r3167, %r3165, %r3166;
	shr.u32 	%r3168, %r2976, 3;
	xor.b32  	%r3169, %r3167, %r3168;
	add.s32 	%r3170, %r3164, %r2963;
	add.s32 	%r3171, %r3170, %r3169;
	shf.l.wrap.b32 	%r3172, %r3158, %r3158, 15;
	shf.l.wrap.b32 	%r3173, %r3158, %r3158, 13;
	xor.b32  	%r3174, %r3172, %r3173;
	shr.u32 	%r3175, %r3158, 10;
	xor.b32  	%r3176, %r3174, %r3175;
	add.s32 	%r3177, %r3176, %r3093;
	shf.l.wrap.b32 	%r3178, %r2989, %r2989, 25;
	shf.l.wrap.b32 	%r3179, %r2989, %r2989, 14;
	xor.b32  	%r3180, %r3178, %r3179;
	shr.u32 	%r3181, %r2989, 3;
	xor.b32  	%r3182, %r3180, %r3181;
	add.s32 	%r3183, %r3177, %r2976;
	add.s32 	%r3184, %r3183, %r3182;
	shf.l.wrap.b32 	%r3185, %r3171, %r3171, 15;
	shf.l.wrap.b32 	%r3186, %r3171, %r3171, 13;
	xor.b32  	%r3187, %r3185, %r3186;
	shr.u32 	%r3188, %r3171, 10;
	xor.b32  	%r3189, %r3187, %r3188;
	add.s32 	%r3190, %r3189, %r3106;
	shf.l.wrap.b32 	%r3191, %r3002, %r3002, 25;
	shf.l.wrap.b32 	%r3192, %r3002, %r3002, 14;
	xor.b32  	%r3193, %r3191, %r3192;
	shr.u32 	%r3194, %r3002, 3;
	xor.b32  	%r3195, %r3193, %r3194;
	add.s32 	%r3196, %r3190, %r2989;
	add.s32 	%r3197, %r3196, %r3195;
	add.s32 	%r3198, %r5, %r2593;
	add.s32 	%r3199, %r3198, -1521486534;
	add.s32 	%r3200, %r3198, 143694565;
	shf.l.wrap.b32 	%r3201, %r3199, %r3199, 26;
	shf.l.wrap.b32 	%r3202, %r3199, %r3199, 21;
	xor.b32  	%r3203, %r3201, %r3202;
	shf.l.wrap.b32 	%r3204, %r3199, %r3199, 7;
	xor.b32  	%r3205, %r3203, %r3204;
	and.b32  	%r3206, %r3199, 1359893119;
	sub.s32 	%r3207, 1521486533, %r3198;
	and.b32  	%r3208, %r3207, -1694144372;
	or.b32  	%r3209, %r3206, %r3208;
	add.s32 	%r3210, %r3209, %r3205;
	add.s32 	%r3211, %r3210, %r6;
	add.s32 	%r3212, %r3211, %r2600;
	shf.l.wrap.b32 	%r3213, %r3200, %r3200, 30;
	shf.l.wrap.b32 	%r3214, %r3200, %r3200, 19;
	xor.b32  	%r3215, %r3213, %r3214;
	shf.l.wrap.b32 	%r3216, %r3200, %r3200, 10;
	xor.b32  	%r3217, %r3215, %r3216;
	and.b32  	%r3218, %r3200, -781301534;
	add.s32 	%r3219, %r3217, %r3218;
	add.s32 	%r3220, %r3212, %r3219;
	add.s32 	%r3221, %r3212, 1542638877;
	add.s32 	%r3222, %r3220, 1233485744;
	shf.l.wrap.b32 	%r3223, %r3221, %r3221, 26;
	shf.l.wrap.b32 	%r3224, %r3221, %r3221, 21;
	xor.b32  	%r3225, %r3223, %r3224;
	shf.l.wrap.b32 	%r3226, %r3221, %r3221, 7;
	xor.b32  	%r3227, %r3225, %r3226;
	and.b32  	%r3228, %r3221, %r3199;
	sub.s32 	%r3229, 604844770, %r3212;
	and.b32  	%r3230, %r3229, 1359893119;
	or.b32  	%r3231, %r3228, %r3230;
	add.s32 	%r3232, %r3231, %r3227;
	ld.const.u32 	%r3233, [K+8];
	add.s32 	%r3234, %r3232, %r3233;
	add.s32 	%r3235, %r3234, %r2607;
	shf.l.wrap.b32 	%r3236, %r3222, %r3222, 30;
	shf.l.wrap.b32 	%r3237, %r3222, %r3222, 19;
	xor.b32  	%r3238, %r3236, %r3237;
	shf.l.wrap.b32 	%r3239, %r3222, %r3222, 10;
	xor.b32  	%r3240, %r3238, %r3239;
	xor.b32  	%r3241, %r3200, 1779033703;
	and.b32  	%r3242, %r3222, %r3241;
	and.b32  	%r3243, %r3200, 1779033703;
	xor.b32  	%r3244, %r3242, %r3243;
	add.s32 	%r3245, %r3240, %r3244;
	add.s32 	%r3246, %r3235, %r3245;
	add.s32 	%r3247, %r3235, 1449989905;
	add.s32 	%r3248, %r3246, -1694144372;
	shf.l.wrap.b32 	%r3249, %r3247, %r3247, 26;
	shf.l.wrap.b32 	%r3250, %r3247, %r3247, 21;
	xor.b32  	%r3251, %r3249, %r3250;
	shf.l.wrap.b32 	%r3252, %r3247, %r3247, 7;
	xor.b32  	%r3253, %r3251, %r3252;
	and.b32  	%r3254, %r3247, %r3221;
	sub.s32 	%r3255, -1449989906, %r3235;
	and.b32  	%r3256, %r3199, %r3255;
	or.b32  	%r3257, %r3254, %r3256;
	add.s32 	%r3258, %r3257, %r3253;
	add.s32 	%r3259, %r3258, %r7;
	add.s32 	%r3260, %r3259, %r2614;
	shf.l.wrap.b32 	%r3261, %r3248, %r3248, 30;
	shf.l.wrap.b32 	%r3262, %r3248, %r3248, 19;
	xor.b32  	%r3263, %r3261, %r3262;
	shf.l.wrap.b32 	%r3264, %r3248, %r3248, 10;
	xor.b32  	%r3265, %r3263, %r3264;
	xor.b32  	%r3266, %r3222, %r3200;
	and.b32  	%r3267, %r3248, %r3266;
	and.b32  	%r3268, %r3222, %r3200;
	xor.b32  	%r3269, %r3267, %r3268;
	add.s32 	%r3270, %r3265, %r3269;
	add.s32 	%r3271, %r3260, %r3270;
	add.s32 	%r3272, %r3260, -1156040474;
	add.s32 	%r3273, %r3271, 1359893119;
	shf.l.wrap.b32 	%r3274, %r3272, %r3272, 26;
	shf.l.wrap.b32 	%r3275, %r3272, %r3272, 21;
	xor.b32  	%r3276, %r3274, %r3275;
	shf.l.wrap.b32 	%r3277, %r3272, %r3272, 7;
	xor.b32  	%r3278, %r3276, %r3277;
	and.b32  	%r3279, %r3272, %r3247;
	sub.s32 	%r3280, 1156040473, %r3260;
	and.b32  	%r3281, %r3221, %r3280;
	or.b32  	%r3282, %r3279, %r3281;
	add.s32 	%r3283, %r3282, %r3199;
	add.s32 	%r3284, %r3283, %r3278;
	add.s32 	%r3285, %r3284, %r8;
	add.s32 	%r3286, %r3285, %r2621;
	shf.l.wrap.b32 	%r3287, %r3273, %r3273, 30;
	shf.l.wrap.b32 	%r3288, %r3273, %r3273, 19;
	xor.b32  	%r3289, %r3287, %r3288;
	shf.l.wrap.b32 	%r3290, %r3273, %r3273, 10;
	xor.b32  	%r3291, %r3289, %r3290;
	xor.b32  	%r3292, %r3248, %r3222;
	and.b32  	%r3293, %r3273, %r3292;
	and.b32  	%r3294, %r3248, %r3222;
	xor.b32  	%r3295, %r3293, %r3294;
	add.s32 	%r3296, %r3291, %r3295;
	add.s32 	%r3297, %r3286, %r3200;
	add.s32 	%r3298, %r3296, %r3286;
	shf.l.wrap.b32 	%r3299, %r3297, %r3297, 26;
	shf.l.wrap.b32 	%r3300, %r3297, %r3297, 21;
	xor.b32  	%r3301, %r3299, %r3300;
	shf.l.wrap.b32 	%r3302, %r3297, %r3297, 7;
	xor.b32  	%r3303, %r3301, %r3302;
	and.b32  	%r3304, %r3297, %r3272;
	not.b32 	%r3305, %r3297;
	and.b32  	%r3306, %r3247, %r3305;
	or.b32  	%r3307, %r3304, %r3306;
	add.s32 	%r3308, %r3307, %r3221;
	add.s32 	%r3309, %r3308, %r3303;
	add.s32 	%r3310, %r3309, %r9;
	add.s32 	%r3311, %r3310, %r2628;
	shf.l.wrap.b32 	%r3312, %r3298, %r3298, 30;
	shf.l.wrap.b32 	%r3313, %r3298, %r3298, 19;
	xor.b32  	%r3314, %r3312, %r3313;
	shf.l.wrap.b32 	%r3315, %r3298, %r3298, 10;
	xor.b32  	%r3316, %r3314, %r3315;
	xor.b32  	%r3317, %r3273, %r3248;
	and.b32  	%r3318, %r3298, %r3317;
	and.b32  	%r3319, %r3273, %r3248;
	xor.b32  	%r3320, %r3318, %r3319;
	add.s32 	%r3321, %r3316, %r3320;
	add.s32 	%r3322, %r3311, %r3222;
	add.s32 	%r3323, %r3321, %r3311;
	shf.l.wrap.b32 	%r3324, %r3322, %r3322, 26;
	shf.l.wrap.b32 	%r3325, %r3322, %r3322, 21;
	xor.b32  	%r3326, %r3324, %r3325;
	shf.l.wrap.b32 	%r3327, %r3322, %r3322, 7;
	xor.b32  	%r3328, %r3326, %r3327;
	and.b32  	%r3329, %r3322, %r3297;
	not.b32 	%r3330, %r3322;
	and.b32  	%r3331, %r3272, %r3330;
	or.b32  	%r3332, %r3329, %r3331;
	add.s32 	%r3333, %r3332, %r3247;
	add.s32 	%r3334, %r3333, %r3328;
	add.s32 	%r3335, %r3334, %r10;
	add.s32 	%r3336, %r3335, %r2635;
	shf.l.wrap.b32 	%r3337, %r3323, %r3323, 30;
	shf.l.wrap.b32 	%r3338, %r3323, %r3323, 19;
	xor.b32  	%r3339, %r3337, %r3338;
	shf.l.wrap.b32 	%r3340, %r3323, %r3323, 10;
	xor.b32  	%r3341, %r3339, %r3340;
	xor.b32  	%r3342, %r3298, %r3273;
	and.b32  	%r3343, %r3323, %r3342;
	and.b32  	%r3344, %r3298, %r3273;
	xor.b32  	%r3345, %r3343, %r3344;
	add.s32 	%r3346, %r3341, %r3345;
	add.s32 	%r3347, %r3336, %r3248;
	add.s32 	%r3348, %r3346, %r3336;
	shf.l.wrap.b32 	%r3349, %r3347, %r3347, 26;
	shf.l.wrap.b32 	%r3350, %r3347, %r3347, 21;
	xor.b32  	%r3351, %r3349, %r3350;
	shf.l.wrap.b32 	%r3352, %r3347, %r3347, 7;
	xor.b32  	%r3353, %r3351, %r3352;
	and.b32  	%r3354, %r3347, %r3322;
	not.b32 	%r3355, %r3347;
	and.b32  	%r3356, %r3297, %r3355;
	or.b32  	%r3357, %r3354, %r3356;
	add.s32 	%r3358, %r3357, %r3272;
	add.s32 	%r3359, %r3358, %r3353;
	add.s32 	%r3360, %r3359, %r11;
	add.s32 	%r3361, %r3360, %r2642;
	shf.l.wrap.b32 	%r3362, %r3348, %r3348, 30;
	shf.l.wrap.b32 	%r3363, %r3348, %r3348, 19;
	xor.b32  	%r3364, %r3362, %r3363;
	shf.l.wrap.b32 	%r3365, %r3348, %r3348, 10;
	xor.b32  	%r3366, %r3364, %r3365;
	xor.b32  	%r3367, %r3323, %r3298;
	and.b32  	%r3368, %r3348, %r3367;
	and.b32  	%r3369, %r3323, %r3298;
	xor.b32  	%r3370, %r3368, %r3369;
	add.s32 	%r3371, %r3366, %r3370;
	add.s32 	%r3372, %r3361, %r3273;
	add.s32 	%r3373, %r3371, %r3361;
	shf.l.wrap.b32 	%r3374, %r3372, %r3372, 26;
	shf.l.wrap.b32 	%r3375, %r3372, %r3372, 21;
	xor.b32  	%r3376, %r3374, %r3375;
	shf.l.wrap.b32 	%r3377, %r3372, %r3372, 7;
	xor.b32  	%r3378, %r3376, %r3377;
	and.b32  	%r3379, %r3372, %r3347;
	not.b32 	%r3380, %r3372;
	and.b32  	%r3381, %r3322, %r3380;
	or.b32  	%r3382, %r3379, %r3381;
	add.s32 	%r3383, %r3382, %r3297;
	add.s32 	%r3384, %r3383, %r3378;
	add.s32 	%r3385, %r3384, %r12;
	xor.b32  	%r3386, %r3385, -2147483648;
	shf.l.wrap.b32 	%r3387, %r3373, %r3373, 30;
	shf.l.wrap.b32 	%r3388, %r3373, %r3373, 19;
	xor.b32  	%r3389, %r3387, %r3388;
	shf.l.wrap.b32 	%r3390, %r3373, %r3373, 10;
	xor.b32  	%r3391, %r3389, %r3390;
	xor.b32  	%r3392, %r3348, %r3323;
	and.b32  	%r3393, %r3373, %r3392;
	and.b32  	%r3394, %r3348, %r3323;
	xor.b32  	%r3395, %r3393, %r3394;
	add.s32 	%r3396, %r3391, %r3395;
	add.s32 	%r3397, %r3386, %r3298;
	add.s32 	%r3398, %r3396, %r3386;
	shf.l.wrap.b32 	%r3399, %r3397, %r3397, 26;
	shf.l.wrap.b32 	%r3400, %r3397, %r3397, 21;
	xor.b32  	%r3401, %r3399, %r3400;
	shf.l.wrap.b32 	%r3402, %r3397, %r3397, 7;
	xor.b32  	%r3403, %r3401, %r3402;
	and.b32  	%r3404, %r3397, %r3372;
	not.b32 	%r3405, %r3397;
	and.b32  	%r3406, %r3347, %r3405;
	or.b32  	%r3407, %r3404, %r3406;
	add.s32 	%r3408, %r3407, %r3322;
	add.s32 	%r3409, %r3408, %r3403;
	add.s32 	%r3410, %r3409, %r13;
	shf.l.wrap.b32 	%r3411, %r3398, %r3398, 30;
	shf.l.wrap.b32 	%r3412, %r3398, %r3398, 19;
	xor.b32  	%r3413, %r3411, %r3412;
	shf.l.wrap.b32 	%r3414, %r3398, %r3398, 10;
	xor.b32  	%r3415, %r3413, %r3414;
	xor.b32  	%r3416, %r3373, %r3348;
	and.b32  	%r3417, %r3398, %r3416;
	and.b32  	%r3418, %r3373, %r3348;
	xor.b32  	%r3419, %r3417, %r3418;
	add.s32 	%r3420, %r3415, %r3419;
	add.s32 	%r3421, %r3410, %r3323;
	add.s32 	%r3422, %r3420, %r3410;
	shf.l.wrap.b32 	%r3423, %r3421, %r3421, 26;
	shf.l.wrap.b32 	%r3424, %r3421, %r3421, 21;
	xor.b32  	%r3425, %r3423, %r3424;
	shf.l.wrap.b32 	%r3426, %r3421, %r3421, 7;
	xor.b32  	%r3427, %r3425, %r3426;
	and.b32  	%r3428, %r3421, %r3397;
	not.b32 	%r3429, %r3421;
	and.b32  	%r3430, %r3372, %r3429;
	or.b32  	%r3431, %r3428, %r3430;
	add.s32 	%r3432, %r3431, %r3347;
	add.s32 	%r3433, %r3432, %r3427;
	ld.const.u32 	%r3434, [K+40];
	add.s32 	%r3435, %r3433, %r3434;
	shf.l.wrap.b32 	%r3436, %r3422, %r3422, 30;
	shf.l.wrap.b32 	%r3437, %r3422, %r3422, 19;
	xor.b32  	%r3438, %r3436, %r3437;
	shf.l.wrap.b32 	%r3439, %r3422, %r3422, 10;
	xor.b32  	%r3440, %r3438, %r3439;
	xor.b32  	%r3441, %r3398, %r3373;
	and.b32  	%r3442, %r3422, %r3441;
	and.b32  	%r3443, %r3398, %r3373;
	xor.b32  	%r3444, %r3442, %r3443;
	add.s32 	%r3445, %r3440, %r3444;
	add.s32 	%r3446, %r3435, %r3348;
	add.s32 	%r3447, %r3445, %r3435;
	shf.l.wrap.b32 	%r3448, %r3446, %r3446, 26;
	shf.l.wrap.b32 	%r3449, %r3446, %r3446, 21;
	xor.b32  	%r3450, %r3448, %r3449;
	shf.l.wrap.b32 	%r3451, %r3446, %r3446, 7;
	xor.b32  	%r3452, %r3450, %r3451;
	and.b32  	%r3453, %r3446, %r3421;
	not.b32 	%r3454, %r3446;
	and.b32  	%r3455, %r3397, %r3454;
	or.b32  	%r3456, %r3453, %r3455;
	add.s32 	%r3457, %r3456, %r3372;
	add.s32 	%r3458, %r3457, %r3452;
	add.s32 	%r3459, %r3458, %r14;
	shf.l.wrap.b32 	%r3460, %r3447, %r3447, 30;
	shf.l.wrap.b32 	%r3461, %r3447, %r3447, 19;
	xor.b32  	%r3462, %r3460, %r3461;
	shf.l.wrap.b32 	%r3463, %r3447, %r3447, 10;
	xor.b32  	%r3464, %r3462, %r3463;
	xor.b32  	%r3465, %r3422, %r3398;
	and.b32  	%r3466, %r3447, %r3465;
	and.b32  	%r3467, %r3422, %r3398;
	xor.b32  	%r3468, %r3466, %r3467;
	add.s32 	%r3469, %r3464, %r3468;
	add.s32 	%r3470, %r3459, %r3373;
	add.s32 	%r3471, %r3469, %r3459;
	shf.l.wrap.b32 	%r3472, %r3470, %r3470, 26;
	shf.l.wrap.b32 	%r3473, %r3470, %r3470, 21;
	xor.b32  	%r3474, %r3472, %r3473;
	shf.l.wrap.b32 	%r3475, %r3470, %r3470, 7;
	xor.b32  	%r3476, %r3474, %r3475;
	and.b32  	%r3477, %r3470, %r3446;
	not.b32 	%r3478, %r3470;
	and.b32  	%r3479, %r3421, %r3478;
	or.b32  	%r3480, %r3477, %r3479;
	add.s32 	%r3481, %r3480, %r3397;
	add.s32 	%r3482, %r3481, %r3476;
	add.s32 	%r3483, %r3482, %r15;
	shf.l.wrap.b32 	%r3484, %r3471, %r3471, 30;
	shf.l.wrap.b32 	%r3485, %r3471, %r3471, 19;
	xor.b32  	%r3486, %r3484, %r3485;
	shf.l.wrap.b32 	%r3487, %r3471, %r3471, 10;
	xor.b32  	%r3488, %r3486, %r3487;
	xor.b32  	%r3489, %r3447, %r3422;
	and.b32  	%r3490, %r3471, %r3489;
	and.b32  	%r3491, %r3447, %r3422;
	xor.b32  	%r3492, %r3490, %r3491;
	add.s32 	%r3493, %r3488, %r3492;
	add.s32 	%r3494, %r3483, %r3398;
	add.s32 	%r3495, %r3493, %r3483;
	shf.l.wrap.b32 	%r3496, %r3494, %r3494, 26;
	shf.l.wrap.b32 	%r3497, %r3494, %r3494, 21;
	xor.b32  	%r3498, %r3496, %r3497;
	shf.l.wrap.b32 	%r3499, %r3494, %r3494, 7;
	xor.b32  	%r3500, %r3498, %r3499;
	and.b32  	%r3501, %r3494, %r3470;
	not.b32 	%r3502, %r3494;
	and.b32  	%r3503, %r3446, %r3502;
	or.b32  	%r3504, %r3501, %r3503;
	add.s32 	%r3505, %r3504, %r3421;
	add.s32 	%r3506, %r3505, %r3500;
	add.s32 	%r3507, %r3506, %r16;
	shf.l.wrap.b32 	%r3508, %r3495, %r3495, 30;
	shf.l.wrap.b32 	%r3509, %r3495, %r3495, 19;
	xor.b32  	%r3510, %r3508, %r3509;
	shf.l.wrap.b32 	%r3511, %r3495, %r3495, 10;
	xor.b32  	%r3512, %r3510, %r3511;
	xor.b32  	%r3513, %r3471, %r3447;
	and.b32  	%r3514, %r3495, %r3513;
	and.b32  	%r3515, %r3471, %r3447;
	xor.b32  	%r3516, %r3514, %r3515;
	add.s32 	%r3517, %r3512, %r3516;
	add.s32 	%r3518, %r3507, %r3422;
	add.s32 	%r3519, %r3517, %r3507;
	shf.l.wrap.b32 	%r3520, %r3518, %r3518, 26;
	shf.l.wrap.b32 	%r3521, %r3518, %r3518, 21;
	xor.b32  	%r3522, %r3520, %r3521;
	shf.l.wrap.b32 	%r3523, %r3518, %r3518, 7;
	xor.b32  	%r3524, %r3522, %r3523;
	and.b32  	%r3525, %r3518, %r3494;
	not.b32 	%r3526, %r3518;
	and.b32  	%r3527, %r3470, %r3526;
	or.b32  	%r3528, %r3525, %r3527;
	add.s32 	%r3529, %r3528, %r3446;
	add.s32 	%r3530, %r3529, %r3524;
	add.s32 	%r3531, %r3530, %r17;
	shf.l.wrap.b32 	%r3532, %r3519, %r3519, 30;
	shf.l.wrap.b32 	%r3533, %r3519, %r3519, 19;
	xor.b32  	%r3534, %r3532, %r3533;
	shf.l.wrap.b32 	%r3535, %r3519, %r3519, 10;
	xor.b32  	%r3536, %r3534, %r3535;
	xor.b32  	%r3537, %r3495, %r3471;
	and.b32  	%r3538, %r3519, %r3537;
	and.b32  	%r3539, %r3495, %r3471;
	xor.b32  	%r3540, %r3538, %r3539;
	add.s32 	%r3541, %r3536, %r3540;
	add.s32 	%r3542, %r3531, %r3447;
	add.s32 	%r3543, %r3541, %r3531;
	shf.l.wrap.b32 	%r3544, %r3542, %r3542, 26;
	shf.l.wrap.b32 	%r3545, %r3542, %r3542, 21;
	xor.b32  	%r3546, %r3544, %r3545;
	shf.l.wrap.b32 	%r3547, %r3542, %r3542, 7;
	xor.b32  	%r3548, %r3546, %r3547;
	and.b32  	%r3549, %r3542, %r3518;
	not.b32 	%r3550, %r3542;
	and.b32  	%r3551, %r3494, %r3550;
	or.b32  	%r3552, %r3549, %r3551;
	add.s32 	%r3553, %r3552, %r3470;
	add.s32 	%r3554, %r3553, %r3548;
	add.s32 	%r3555, %r3554, %r18;
	add.s32 	%r3556, %r3555, 256;
	shf.l.wrap.b32 	%r3557, %r3543, %r3543, 30;
	shf.l.wrap.b32 	%r3558, %r3543, %r3543, 19;
	xor.b32  	%r3559, %r3557, %r3558;
	shf.l.wrap.b32 	%r3560, %r3543, %r3543, 10;
	xor.b32  	%r3561, %r3559, %r3560;
	xor.b32  	%r3562, %r3519, %r3495;
	and.b32  	%r3563, %r3543, %r3562;
	and.b32  	%r3564, %r3519, %r3495;
	xor.b32  	%r3565, %r3563, %r3564;
	add.s32 	%r3566, %r3561, %r3565;
	add.s32 	%r3567, %r3556, %r3471;
	add.s32 	%r3568, %r3566, %r3556;
	shf.l.wrap.b32 	%r3569, %r3567, %r3567, 26;
	shf.l.wrap.b32 	%r3570, %r3567, %r3567, 21;
	xor.b32  	%r3571, %r3569, %r3570;
	shf.l.wrap.b32 	%r3572, %r3567, %r3567, 7;
	xor.b32  	%r3573, %r3571, %r3572;
	and.b32  	%r3574, %r3567, %r3542;
	not.b32 	%r3575, %r3567;
	and.b32  	%r3576, %r3518, %r3575;
	or.b32  	%r3577, %r3574, %r3576;
	add.s32 	%r3578, %r3577, %r3494;
	add.s32 	%r3579, %r3578, %r3573;
	add.s32 	%r3580, %r3579, %r19;
	add.s32 	%r3581, %r3580, %r2648;
	shf.l.wrap.b32 	%r3582, %r3568, %r3568, 30;
	shf.l.wrap.b32 	%r3583, %r3568, %r3568, 19;
	xor.b32  	%r3584, %r3582, %r3583;
	shf.l.wrap.b32 	%r3585, %r3568, %r3568, 10;
	xor.b32  	%r3586, %r3584, %r3585;
	xor.b32  	%r3587, %r3543, %r3519;
	and.b32  	%r3588, %r3568, %r3587;
	and.b32  	%r3589, %r3543, %r3519;
	xor.b32  	%r3590, %r3588, %r3589;
	add.s32 	%r3591, %r3586, %r3590;
	add.s32 	%r3592, %r3581, %r3495;
	add.s32 	%r3593, %r3591, %r3581;
	shf.l.wrap.b32 	%r3594, %r3592, %r3592, 26;
	shf.l.wrap.b32 	%r3595, %r3592, %r3592, 21;
	xor.b32  	%r3596, %r3594, %r3595;
	shf.l.wrap.b32 	%r3597, %r3592, %r3592, 7;
	xor.b32  	%r3598, %r3596, %r3597;
	and.b32  	%r3599, %r3592, %r3567;
	not.b32 	%r3600, %r3592;
	and.b32  	%r3601, %r3542, %r3600;
	or.b32  	%r3602, %r3599, %r3601;
	add.s32 	%r3603, %r3602, %r3518;
	add.s32 	%r3604, %r3603, %r3598;
	add.s32 	%r3605, %r3604, %r20;
	add.s32 	%r3606, %r3605, %r2655;
	shf.l.wrap.b32 	%r3607, %r3593, %r3593, 30;
	shf.l.wrap.b32 	%r3608, %r3593, %r3593, 19;
	xor.b32  	%r3609, %r3607, %r3608;
	shf.l.wrap.b32 	%r3610, %r3593, %r3593, 10;
	xor.b32  	%r3611, %r3609, %r3610;
	xor.b32  	%r3612, %r3568, %r3543;
	and.b32  	%r3613, %r3593, %r3612;
	and.b32  	%r3614, %r3568, %r3543;
	xor.b32  	%r3615, %r3613, %r3614;
	add.s32 	%r3616, %r3611, %r3615;
	add.s32 	%r3617, %r3606, %r3519;
	add.s32 	%r3618, %r3616, %r3606;
	shf.l.wrap.b32 	%r3619, %r3617, %r3617, 26;
	shf.l.wrap.b32 	%r3620, %r3617, %r3617, 21;
	xor.b32  	%r3621, %r3619, %r3620;
	shf.l.wrap.b32 	%r3622, %r3617, %r3617, 7;
	xor.b32  	%r3623, %r3621, %r3622;
	and.b32  	%r3624, %r3617, %r3592;
	not.b32 	%r3625, %r3617;
	and.b32  	%r3626, %r3567, %r3625;
	or.b32  	%r3627, %r3624, %r3626;
	add.s32 	%r3628, %r3627, %r3542;
	add.s32 	%r3629, %r3628, %r3623;
	add.s32 	%r3630, %r3629, %r21;
	add.s32 	%r3631, %r3630, %r2667;
	shf.l.wrap.b32 	%r3632, %r3618, %r3618, 30;
	shf.l.wrap.b32 	%r3633, %r3618, %r3618, 19;
	xor.b32  	%r3634, %r3632, %r3633;
	shf.l.wrap.b32 	%r3635, %r3618, %r3618, 10;
	xor.b32  	%r3636, %r3634, %r3635;
	xor.b32  	%r3637, %r3593, %r3568;
	and.b32  	%r3638, %r3618, %r3637;
	and.b32  	%r3639, %r3593, %r3568;
	xor.b32  	%r3640, %r3638, %r3639;
	add.s32 	%r3641, %r3636, %r3640;
	add.s32 	%r3642, %r3631, %r3543;
	add.s32 	%r3643, %r3641, %r3631;
	shf.l.wrap.b32 	%r3644, %r3642, %r3642, 26;
	shf.l.wrap.b32 	%r3645, %r3642, %r3642, 21;
	xor.b32  	%r3646, %r3644, %r3645;
	shf.l.wrap.b32 	%r3647, %r3642, %r3642, 7;
	xor.b32  	%r3648, %r3646, %r3647;
	and.b32  	%r3649, %r3642, %r3617;
	not.b32 	%r3650, %r3642;
	and.b32  	%r3651, %r3592, %r3650;
	or.b32  	%r3652, %r3649, %r3651;
	add.s32 	%r3653, %r3652, %r3567;
	add.s32 	%r3654, %r3653, %r3648;
	add.s32 	%r3655, %r3654, %r22;
	add.s32 	%r3656, %r3655, %r2679;
	shf.l.wrap.b32 	%r3657, %r3643, %r3643, 30;
	shf.l.wrap.b32 	%r3658, %r3643, %r3643, 19;
	xor.b32  	%r3659, %r3657, %r3658;
	shf.l.wrap.b32 	%r3660, %r3643, %r3643, 10;
	xor.b32  	%r3661, %r3659, %r3660;
	xor.b32  	%r3662, %r3618, %r3593;
	and.b32  	%r3663, %r3643, %r3662;
	and.b32  	%r3664, %r3618, %r3593;
	xor.b32  	%r3665, %r3663, %r3664;
	add.s32 	%r3666, %r3661, %r3665;
	add.s32 	%r3667, %r3656, %r3568;
	add.s32 	%r3668, %r3666, %r3656;
	shf.l.wrap.b32 	%r3669, %r3667, %r3667, 26;
	shf.l.wrap.b32 	%r3670, %r3667, %r3667, 21;
	xor.b32  	%r3671, %r3669, %r3670;
	shf.l.wrap.b32 	%r3672, %r3667, %r3667, 7;
	xor.b32  	%r3673, %r3671, %r3672;
	and.b32  	%r3674, %r3667, %r3642;
	not.b32 	%r3675, %r3667;
	and.b32  	%r3676, %r3617, %r3675;
	or.b32  	%r3677, %r3674, %r3676;
	add.s32 	%r3678, %r3677, %r3592;
	add.s32 	%r3679, %r3678, %r3673;
	add.s32 	%r3680, %r3679, %r23;
	add.s32 	%r3681, %r3680, %r2691;
	shf.l.wrap.b32 	%r3682, %r3668, %r3668, 30;
	shf.l.wrap.b32 	%r3683, %r3668, %r3668, 19;
	xor.b32  	%r3684, %r3682, %r3683;
	shf.l.wrap.b32 	%r3685, %r3668, %r3668, 10;
	xor.b32  	%r3686, %r3684, %r3685;
	xor.b32  	%r3687, %r3643, %r3618;
	and.b32  	%r3688, %r3668, %r3687;
	and.b32  	%r3689, %r3643, %r3618;
	xor.b32  	%r3690, %r3688, %r3689;
	add.s32 	%r3691, %r3686, %r3690;
	add.s32 	%r3692, %r3681, %r3593;
	add.s32 	%r3693, %r3691, %r3681;
	shf.l.wrap.b32 	%r3694, %r3692, %r3692, 26;
	shf.l.wrap.b32 	%r3695, %r3692, %r3692, 21;
	xor.b32  	%r3696, %r3694, %r3695;
	shf.l.wrap.b32 	%r3697, %r3692, %r3692, 7;
	xor.b32  	%r3698, %r3696, %r3697;
	and.b32  	%r3699, %r3692, %r3667;
	not.b32 	%r3700, %r3692;
	and.b32  	%r3701, %r3642, %r3700;
	or.b32  	%r3702, %r3699, %r3701;
	add.s32 	%r3703, %r3702, %r3617;
	add.s32 	%r3704, %r3703, %r3698;
	add.s32 	%r3705, %r3704, %r24;
	add.s32 	%r3706, %r3705, %r2703;
	shf.l.wrap.b32 	%r3707, %r3693, %r3693, 30;
	shf.l.wrap.b32 	%r3708, %r3693, %r3693, 19;
	xor.b32  	%r3709, %r3707, %r3708;
	shf.l.wrap.b32 	%r3710, %r3693, %r3693, 10;
	xor.b32  	%r3711, %r3709, %r3710;
	xor.b32  	%r3712, %r3668, %r3643;
	and.b32  	%r3713, %r3693, %r3712;
	and.b32  	%r3714, %r3668, %r3643;
	xor.b32  	%r3715, %r3713, %r3714;
	add.s32 	%r3716, %r3711, %r3715;
	add.s32 	%r3717, %r3706, %r3618;
	add.s32 	%r3718, %r3716, %r3706;
	shf.l.wrap.b32 	%r3719, %r3717, %r3717, 26;
	shf.l.wrap.b32 	%r3720, %r3717, %r3717, 21;
	xor.b32  	%r3721, %r3719, %r3720;
	shf.l.wrap.b32 	%r3722, %r3717, %r3717, 7;
	xor.b32  	%r3723, %r3721, %r3722;
	and.b32  	%r3724, %r3717, %r3692;
	not.b32 	%r3725, %r3717;
	and.b32  	%r3726, %r3667, %r3725;
	or.b32  	%r3727, %r3724, %r3726;
	add.s32 	%r3728, %r3727, %r3642;
	add.s32 	%r3729, %r3728, %r3723;
	add.s32 	%r3730, %r3729, %r25;
	add.s32 	%r3731, %r3730, %r2716;
	shf.l.wrap.b32 	%r3732, %r3718, %r3718, 30;
	shf.l.wrap.b32 	%r3733, %r3718, %r3718, 19;
	xor.b32  	%r3734, %r3732, %r3733;
	shf.l.wrap.b32 	%r3735, %r3718, %r3718, 10;
	xor.b32  	%r3736, %r3734, %r3735;
	xor.b32  	%r3737, %r3693, %r3668;
	and.b32  	%r3738, %r3718, %r3737;
	and.b32  	%r3739, %r3693, %r3668;
	xor.b32  	%r3740, %r3738, %r3739;
	add.s32 	%r3741, %r3736, %r3740;
	add.s32 	%r3742, %r3731, %r3643;
	add.s32 	%r3743, %r3741, %r3731;
	shf.l.wrap.b32 	%r3744, %r3742, %r3742, 26;
	shf.l.wrap.b32 	%r3745, %r3742, %r3742, 21;
	xor.b32  	%r3746, %r3744, %r3745;
	shf.l.wrap.b32 	%r3747, %r3742, %r3742, 7;
	xor.b32  	%r3748, %r3746, %r3747;
	and.b32  	%r3749, %r3742, %r3717;
	not.b32 	%r3750, %r3742;
	and.b32  	%r3751, %r3692, %r3750;
	or.b32  	%r3752, %r3749, %r3751;
	add.s32 	%r3753, %r3752, %r3667;
	add.s32 	%r3754, %r3753, %r3748;
	add.s32 	%r3755, %r3754, %r26;
	add.s32 	%r3756, %r3755, %r2724;
	shf.l.wrap.b32 	%r3757, %r3743, %r3743, 30;
	shf.l.wrap.b32 	%r3758, %r3743, %r3743, 19;
	xor.b32  	%r3759, %r3757, %r3758;
	shf.l.wrap.b32 	%r3760, %r3743, %r3743, 10;
	xor.b32  	%r3761, %r3759, %r3760;
	xor.b32  	%r3762, %r3718, %r3693;
	and.b32  	%r3763, %r3743, %r3762;
	and.b32  	%r3764, %r3718, %r3693;
	xor.b32  	%r3765, %r3763, %r3764;
	add.s32 	%r3766, %r3761, %r3765;
	add.s32 	%r3767, %r3756, %r3668;
	add.s32 	%r3768, %r3766, %r3756;
	shf.l.wrap.b32 	%r3769, %r3767, %r3767, 26;
	shf.l.wrap.b32 	%r3770, %r3767, %r3767, 21;
	xor.b32  	%r3771, %r3769, %r3770;
	shf.l.wrap.b32 	%r3772, %r3767, %r3767, 7;
	xor.b32  	%r3773, %r3771, %r3772;
	and.b32  	%r3774, %r3767, %r3742;
	not.b32 	%r3775, %r3767;
	and.b32  	%r3776, %r3717, %r3775;
	or.b32  	%r3777, %r3774, %r3776;
	add.s32 	%r3778, %r3777, %r3692;
	add.s32 	%r3779, %r3778, %r3773;
	add.s32 	%r3780, %r3779, %r27;
	add.s32 	%r3781, %r3780, %r2731;
	shf.l.wrap.b32 	%r3782, %r3768, %r3768, 30;
	shf.l.wrap.b32 	%r3783, %r3768, %r3768, 19;
	xor.b32  	%r3784, %r3782, %r3783;
	shf.l.wrap.b32 	%r3785, %r3768, %r3768, 10;
	xor.b32  	%r3786, %r3784, %r3785;
	xor.b32  	%r3787, %r3743, %r3718;
	and.b32  	%r3788, %r3768, %r3787;
	and.b32  	%r3789, %r3743, %r3718;
	xor.b32  	%r3790, %r3788, %r3789;
	add.s32 	%r3791, %r3786, %r3790;
	add.s32 	%r3792, %r3781, %r3693;
	add.s32 	%r3793, %r3791, %r3781;
	shf.l.wrap.b32 	%r3794, %r3792, %r3792, 26;
	shf.l.wrap.b32 	%r3795, %r3792, %r3792, 21;
	xor.b32  	%r3796, %r3794, %r3795;
	shf.l.wrap.b32 	%r3797, %r3792, %r3792, 7;
	xor.b32  	%r3798, %r3796, %r3797;
	and.b32  	%r3799, %r3792, %r3767;
	not.b32 	%r3800, %r3792;
	and.b32  	%r3801, %r3742, %r3800;
	or.b32  	%r3802, %r3799, %r3801;
	add.s32 	%r3803, %r3802, %r3717;
	add.s32 	%r3804, %r3803, %r3798;
	ld.const.u32 	%r3805, [K+100];
	add.s32 	%r3806, %r3804, %r3805;
	add.s32 	%r3807, %r3806, %r2737;
	shf.l.wrap.b32 	%r3808, %r3793, %r3793, 30;
	shf.l.wrap.b32 	%r3809, %r3793, %r3793, 19;
	xor.b32  	%r3810, %r3808, %r3809;
	shf.l.wrap.b32 	%r3811, %r3793, %r3793, 10;
	xor.b32  	%r3812, %r3810, %r3811;
	xor.b32  	%r3813, %r3768, %r3743;
	and.b32  	%r3814, %r3793, %r3813;
	and.b32  	%r3815, %r3768, %r3743;
	xor.b32  	%r3816, %r3814, %r3815;
	add.s32 	%r3817, %r3812, %r3816;
	add.s32 	%r3818, %r3807, %r3718;
	add.s32 	%r3819, %r3817, %r3807;
	shf.l.wrap.b32 	%r3820, %r3818, %r3818, 26;
	shf.l.wrap.b32 	%r3821, %r3818, %r3818, 21;
	xor.b32  	%r3822, %r3820, %r3821;
	shf.l.wrap.b32 	%r3823, %r3818, %r3818, 7;
	xor.b32  	%r3824, %r3822, %r3823;
	and.b32  	%r3825, %r3818, %r3792;
	not.b32 	%r3826, %r3818;
	and.b32  	%r3827, %r3767, %r3826;
	or.b32  	%r3828, %r3825, %r3827;
	add.s32 	%r3829, %r3828, %r3742;
	add.s32 	%r3830, %r3829, %r3824;
	ld.const.u32 	%r3831, [K+104];
	add.s32 	%r3832, %r3830, %r3831;
	add.s32 	%r3833, %r3832, %r2743;
	shf.l.wrap.b32 	%r3834, %r3819, %r3819, 30;
	shf.l.wrap.b32 	%r3835, %r3819, %r3819, 19;
	xor.b32  	%r3836, %r3834, %r3835;
	shf.l.wrap.b32 	%r3837, %r3819, %r3819, 10;
	xor.b32  	%r3838, %r3836, %r3837;
	xor.b32  	%r3839, %r3793, %r3768;
	and.b32  	%r3840, %r3819, %r3839;
	and.b32  	%r3841, %r3793, %r3768;
	xor.b32  	%r3842, %r3840, %r3841;
	add.s32 	%r3843, %r3838, %r3842;
	add.s32 	%r3844, %r3833, %r3743;
	add.s32 	%r3845, %r3843, %r3833;
	shf.l.wrap.b32 	%r3846, %r3844, %r3844, 26;
	shf.l.wrap.b32 	%r3847, %r3844, %r3844, 21;
	xor.b32  	%r3848, %r3846, %r3847;
	shf.l.wrap.b32 	%r3849, %r3844, %r3844, 7;
	xor.b32  	%r3850, %r3848, %r3849;
	and.b32  	%r3851, %r3844, %r3818;
	not.b32 	%r3852, %r3844;
	and.b32  	%r3853, %r3792, %r3852;
	or.b32  	%r3854, %r3851, %r3853;
	add.s32 	%r3855, %r3854, %r3767;
	add.s32 	%r3856, %r3855, %r3850;
	add.s32 	%r3857, %r3856, %r28;
	add.s32 	%r3858, %r3857, %r2749;
	shf.l.wrap.b32 	%r3859, %r3845, %r3845, 30;
	shf.l.wrap.b32 	%r3860, %r3845, %r3845, 19;
	xor.b32  	%r3861, %r3859, %r3860;
	shf.l.wrap.b32 	%r3862, %r3845, %r3845, 10;
	xor.b32  	%r3863, %r3861, %r3862;
	xor.b32  	%r3864, %r3819, %r3793;
	and.b32  	%r3865, %r3845, %r3864;
	and.b32  	%r3866, %r3819, %r3793;
	xor.b32  	%r3867, %r3865, %r3866;
	add.s32 	%r3868, %r3863, %r3867;
	add.s32 	%r3869, %r3858, %r3768;
	add.s32 	%r3870, %r3868, %r3858;
	shf.l.wrap.b32 	%r3871, %r3869, %r3869, 26;
	shf.l.wrap.b32 	%r3872, %r3869, %r3869, 21;
	xor.b32  	%r3873, %r3871, %r3872;
	shf.l.wrap.b32 	%r3874, %r3869, %r3869, 7;
	xor.b32  	%r3875, %r3873, %r3874;
	and.b32  	%r3876, %r3869, %r3844;
	not.b32 	%r3877, %r3869;
	and.b32  	%r3878, %r3818, %r3877;
	or.b32  	%r3879, %r3876, %r3878;
	add.s32 	%r3880, %r3879, %r3792;
	add.s32 	%r3881, %r3880, %r3875;
	add.s32 	%r3882, %r3881, %r29;
	add.s32 	%r3883, %r3882, %r2755;
	shf.l.wrap.b32 	%r3884, %r3870, %r3870, 30;
	shf.l.wrap.b32 	%r3885, %r3870, %r3870, 19;
	xor.b32  	%r3886, %r3884, %r3885;
	shf.l.wrap.b32 	%r3887, %r3870, %r3870, 10;
	xor.b32  	%r3888, %r3886, %r3887;
	xor.b32  	%r3889, %r3845, %r3819;
	and.b32  	%r3890, %r3870, %r3889;
	and.b32  	%r3891, %r3845, %r3819;
	xor.b32  	%r3892, %r3890, %r3891;
	add.s32 	%r3893, %r3888, %r3892;
	add.s32 	%r3894, %r3883, %r3793;
	add.s32 	%r3895, %r3893, %r3883;
	shf.l.wrap.b32 	%r3896, %r3894, %r3894, 26;
	shf.l.wrap.b32 	%r3897, %r3894, %r3894, 21;
	xor.b32  	%r3898, %r3896, %r3897;
	shf.l.wrap.b32 	%r3899, %r3894, %r3894, 7;
	xor.b32  	%r3900, %r3898, %r3899;
	and.b32  	%r3901, %r3894, %r3869;
	not.b32 	%r3902, %r3894;
	and.b32  	%r3903, %r3844, %r3902;
	or.b32  	%r3904, %r3901, %r3903;
	add.s32 	%r3905, %r3904, %r3818;
	add.s32 	%r3906, %r3905, %r3900;
	add.s32 	%r3907, %r3906, %r30;
	add.s32 	%r3908, %r3907, %r2761;
	shf.l.wrap.b32 	%r3909, %r3895, %r3895, 30;
	shf.l.wrap.b32 	%r3910, %r3895, %r3895, 19;
	xor.b32  	%r3911, %r3909, %r3910;
	shf.l.wrap.b32 	%r3912, %r3895, %r3895, 10;
	xor.b32  	%r3913, %r3911, %r3912;
	xor.b32  	%r3914, %r3870, %r3845;
	and.b32  	%r3915, %r3895, %r3914;
	and.b32  	%r3916, %r3870, %r3845;
	xor.b32  	%r3917, %r3915, %r3916;
	add.s32 	%r3918, %r3913, %r3917;
	add.s32 	%r3919, %r3908, %r3819;
	add.s32 	%r3920, %r3918, %r3908;
	shf.l.wrap.b32 	%r3921, %r3919, %r3919, 26;
	shf.l.wrap.b32 	%r3922, %r3919, %r3919, 21;
	xor.b32  	%r3923, %r3921, %r3922;
	shf.l.wrap.b32 	%r3924, %r3919, %r3919, 7;
	xor.b32  	%r3925, %r3923, %r3924;
	and.b32  	%r3926, %r3919, %r3894;
	not.b32 	%r3927, %r3919;
	and.b32  	%r3928, %r3869, %r3927;
	or.b32  	%r3929, %r3926, %r3928;
	add.s32 	%r3930, %r3929, %r3844;
	add.s32 	%r3931, %r3930, %r3925;
	add.s32 	%r3932, %r3931, %r31;
	add.s32 	%r3933, %r3932, %r2768;
	shf.l.wrap.b32 	%r3934, %r3920, %r3920, 30;
	shf.l.wrap.b32 	%r3935, %r3920, %r3920, 19;
	xor.b32  	%r3936, %r3934, %r3935;
	shf.l.wrap.b32 	%r3937, %r3920, %r3920, 10;
	xor.b32  	%r3938, %r3936, %r3937;
	xor.b32  	%r3939, %r3895, %r3870;
	and.b32  	%r3940, %r3920, %r3939;
	and.b32  	%r3941, %r3895, %r3870;
	xor.b32  	%r3942, %r3940, %r3941;
	add.s32 	%r3943, %r3938, %r3942;
	add.s32 	%r3944, %r3933, %r3845;
	add.s32 	%r3945, %r3943, %r3933;
	shf.l.wrap.b32 	%r3946, %r3944, %r3944, 26;
	shf.l.wrap.b32 	%r3947, %r3944, %r3944, 21;
	xor.b32  	%r3948, %r3946, %r3947;
	shf.l.wrap.b32 	%r3949, %r3944, %r3944, 7;
	xor.b32  	%r3950, %r3948, %r3949;
	and.b32  	%r3951, %r3944, %r3919;
	not.b32 	%r3952, %r3944;
	and.b32  	%r3953, %r3894, %r3952;
	or.b32  	%r3954, %r3951, %r3953;
	add.s32 	%r3955, %r3954, %r3869;
	add.s32 	%r3956, %r3955, %r3950;
	add.s32 	%r3957, %r3956, %r32;
	add.s32 	%r3958, %r3957, %r2781;
	shf.l.wrap.b32 	%r3959, %r3945, %r3945, 30;
	shf.l.wrap.b32 	%r3960, %r3945, %r3945, 19;
	xor.b32  	%r3961, %r3959, %r3960;
	shf.l.wrap.b32 	%r3962, %r3945, %r3945, 10;
	xor.b32  	%r3963, %r3961, %r3962;
	xor.b32  	%r3964, %r3920, %r3895;
	and.b32  	%r3965, %r3945, %r3964;
	and.b32  	%r3966, %r3920, %r3895;
	xor.b32  	%r3967, %r3965, %r3966;
	add.s32 	%r3968, %r3963, %r3967;
	add.s32 	%r3969, %r3958, %r3870;
	add.s32 	%r3970, %r3968, %r3958;
	shf.l.wrap.b32 	%r3971, %r3969, %r3969, 26;
	shf.l.wrap.b32 	%r3972, %r3969, %r3969, 21;
	xor.b32  	%r3973, %r3971, %r3972;
	shf.l.wrap.b32 	%r3974, %r3969, %r3969, 7;
	xor.b32  	%r3975, %r3973, %r3974;
	and.b32  	%r3976, %r3969, %r3944;
	not.b32 	%r3977, %r3969;
	and.b32  	%r3978, %r3919, %r3977;
	or.b32  	%r3979, %r3976, %r3978;
	add.s32 	%r3980, %r3979, %r3894;
	add.s32 	%r3981, %r3980, %r3975;
	add.s32 	%r3982, %r3981, %r33;
	add.s32 	%r3983, %r3982, %r2794;
	shf.l.wrap.b32 	%r3984, %r3970, %r3970, 30;
	shf.l.wrap.b32 	%r3985, %r3970, %r3970, 19;
	xor.b32  	%r3986, %r3984, %r3985;
	shf.l.wrap.b32 	%r3987, %r3970, %r3970, 10;
	xor.b32  	%r3988, %r3986, %r3987;
	xor.b32  	%r3989, %r3945, %r3920;
	and.b32  	%r3990, %r3970, %r3989;
	and.b32  	%r3991, %r3945, %r3920;
	xor.b32  	%r3992, %r3990, %r3991;
	add.s32 	%r3993, %r3988, %r3992;
	add.s32 	%r3994, %r3983, %r3895;
	add.s32 	%r3995, %r3993, %r3983;
	shf.l.wrap.b32 	%r3996, %r3994, %r3994, 26;
	shf.l.wrap.b32 	%r3997, %r3994, %r3994, 21;
	xor.b32  	%r3998, %r3996, %r3997;
	shf.l.wrap.b32 	%r3999, %r3994, %r3994, 7;
	xor.b32  	%r4000, %r3998, %r3999;
	and.b32  	%r4001, %r3994, %r3969;
	not.b32 	%r4002, %r3994;
	and.b32  	%r4003, %r3944, %r4002;
	or.b32  	%r4004, %r4001, %r4003;
	add.s32 	%r4005, %r4004, %r3919;
	add.s32 	%r4006, %r4005, %r4000;
	add.s32 	%r4007, %r4006, %r34;
	add.s32 	%r4008, %r4007, %r2807;
	shf.l.wrap.b32 	%r4009, %r3995, %r3995, 30;
	shf.l.wrap.b32 	%r4010, %r3995, %r3995, 19;
	xor.b32  	%r4011, %r4009, %r4010;
	shf.l.wrap.b32 	%r4012, %r3995, %r3995, 10;
	xor.b32  	%r4013, %r4011, %r4012;
	xor.b32  	%r4014, %r3970, %r3945;
	and.b32  	%r4015, %r3995, %r4014;
	and.b32  	%r4016, %r3970, %r3945;
	xor.b32  	%r4017, %r4015, %r4016;
	add.s32 	%r4018, %r4013, %r4017;
	add.s32 	%r4019, %r4008, %r3920;
	add.s32 	%r4020, %r4018, %r4008;
	shf.l.wrap.b32 	%r4021, %r4019, %r4019, 26;
	shf.l.wrap.b32 	%r4022, %r4019, %r4019, 21;
	xor.b32  	%r4023, %r4021, %r4022;
	shf.l.wrap.b32 	%r4024, %r4019, %r4019, 7;
	xor.b32  	%r4025, %r4023, %r4024;
	and.b32  	%r4026, %r4019, %r3994;
	not.b32 	%r4027, %r4019;
	and.b32  	%r4028, %r3969, %r4027;
	or.b32  	%r4029, %r4026, %r4028;
	add.s32 	%r4030, %r4029, %r3944;
	add.s32 	%r4031, %r4030, %r4025;
	add.s32 	%r4032, %r4031, %r35;
	add.s32 	%r4033, %r4032, %r2820;
	shf.l.wrap.b32 	%r4034, %r4020, %r4020, 30;
	shf.l.wrap.b32 	%r4035, %r4020, %r4020, 19;
	xor.b32  	%r4036, %r4034, %r4035;
	shf.l.wrap.b32 	%r4037, %r4020, %r4020, 10;
	xor.b32  	%r4038, %r4036, %r4037;
	xor.b32  	%r4039, %r3995, %r3970;
	and.b32  	%r4040, %r4020, %r4039;
	and.b32  	%r4041, %r3995, %r3970;
	xor.b32  	%r4042, %r4040, %r4041;
	add.s32 	%r4043, %r4038, %r4042;
	add.s32 	%r4044, %r4033, %r3945;
	add.s32 	%r4045, %r4043, %r4033;
	shf.l.wrap.b32 	%r4046, %r4044, %r4044, 26;
	shf.l.wrap.b32 	%r4047, %r4044, %r4044, 21;
	xor.b32  	%r4048, %r4046, %r4047;
	shf.l.wrap.b32 	%r4049, %r4044, %r4044, 7;
	xor.b32  	%r4050, %r4048, %r4049;
	and.b32  	%r4051, %r4044, %r4019;
	not.b32 	%r4052, %r4044;
	and.b32  	%r4053, %r3994, %r4052;
	or.b32  	%r4054, %r4051, %r4053;
	add.s32 	%r4055, %r4054, %r3969;
	add.s32 	%r4056, %r4055, %r4050;
	add.s32 	%r4057, %r4056, %r36;
	add.s32 	%r4058, %r4057, %r2833;
	shf.l.wrap.b32 	%r4059, %r4045, %r4045, 30;
	shf.l.wrap.b32 	%r4060, %r4045, %r4045, 19;
	xor.b32  	%r4061, %r4059, %r4060;
	shf.l.wrap.b32 	%r4062, %r4045, %r4045, 10;
	xor.b32  	%r4063, %r4061, %r4062;
	xor.b32  	%r4064, %r4020, %r3995;
	and.b32  	%r4065, %r4045, %r4064;
	and.b32  	%r4066, %r4020, %r3995;
	xor.b32  	%r4067, %r4065, %r4066;
	add.s32 	%r4068, %r4063, %r4067;
	add.s32 	%r4069, %r4058, %r3970;
	add.s32 	%r4070, %r4068, %r4058;
	shf.l.wrap.b32 	%r4071, %r4069, %r4069, 26;
	shf.l.wrap.b32 	%r4072, %r4069, %r4069, 21;
	xor.b32  	%r4073, %r4071, %r4072;
	shf.l.wrap.b32 	%r4074, %r4069, %r4069, 7;
	xor.b32  	%r4075, %r4073, %r4074;
	and.b32  	%r4076, %r4069, %r4044;
	not.b32 	%r4077, %r4069;
	and.b32  	%r4078, %r4019, %r4077;
	or.b32  	%r4079, %r4076, %r4078;
	add.s32 	%r4080, %r4079, %r3994;
	add.s32 	%r4081, %r4080, %r4075;
	add.s32 	%r4082, %r4081, %r37;
	add.s32 	%r4083, %r4082, %r2846;
	shf.l.wrap.b32 	%r4084, %r4070, %r4070, 30;
	shf.l.wrap.b32 	%r4085, %r4070, %r4070, 19;
	xor.b32  	%r4086, %r4084, %r4085;
	shf.l.wrap.b32 	%r4087, %r4070, %r4070, 10;
	xor.b32  	%r4088, %r4086, %r4087;
	xor.b32  	%r4089, %r4045, %r4020;
	and.b32  	%r4090, %r4070, %r4089;
	and.b32  	%r4091, %r4045, %r4020;
	xor.b32  	%r4092, %r4090, %r4091;
	add.s32 	%r4093, %r4088, %r4092;
	add.s32 	%r4094, %r4083, %r3995;
	add.s32 	%r4095, %r4093, %r4083;
	shf.l.wrap.b32 	%r4096, %r4094, %r4094, 26;
	shf.l.wrap.b32 	%r4097, %r4094, %r4094, 21;
	xor.b32  	%r4098, %r4096, %r4097;
	shf.l.wrap.b32 	%r4099, %r4094, %r4094, 7;
	xor.b32  	%r4100, %r4098, %r4099;
	and.b32  	%r4101, %r4094, %r4069;
	not.b32 	%r4102, %r4094;
	and.b32  	%r4103, %r4044, %r4102;
	or.b32  	%r4104, %r4101, %r4103;
	add.s32 	%r4105, %r4104, %r4019;
	add.s32 	%r4106, %r4105, %r4100;
	add.s32 	%r4107, %r4106, %r38;
	add.s32 	%r4108, %r4107, %r2859;
	shf.l.wrap.b32 	%r4109, %r4095, %r4095, 30;
	shf.l.wrap.b32 	%r4110, %r4095, %r4095, 19;
	xor.b32  	%r4111, %r4109, %r4110;
	shf.l.wrap.b32 	%r4112, %r4095, %r4095, 10;
	xor.b32  	%r4113, %r4111, %r4112;
	xor.b32  	%r4114, %r4070, %r4045;
	and.b32  	%r4115, %r4095, %r4114;
	and.b32  	%r4116, %r4070, %r4045;
	xor.b32  	%r4117, %r4115, %r4116;
	add.s32 	%r4118, %r4113, %r4117;
	add.s32 	%r4119, %r4108, %r4020;
	add.s32 	%r4120, %r4118, %r4108;
	shf.l.wrap.b32 	%r4121, %r4119, %r4119, 26;
	shf.l.wrap.b32 	%r4122, %r4119, %r4119, 21;
	xor.b32  	%r4123, %r4121, %r4122;
	shf.l.wrap.b32 	%r4124, %r4119, %r4119, 7;
	xor.b32  	%r4125, %r4123, %r4124;
	and.b32  	%r4126, %r4119, %r4094;
	not.b32 	%r4127, %r4119;
	and.b32  	%r4128, %r4069, %r4127;
	or.b32  	%r4129, %r4126, %r4128;
	add.s32 	%r4130, %r4129, %r4044;
	add.s32 	%r4131, %r4130, %r4125;
	ld.const.u32 	%r4132, [K+152];
	add.s32 	%r4133, %r4131, %r4132;
	add.s32 	%r4134, %r4133, %r2872;
	shf.l.wrap.b32 	%r4135, %r4120, %r4120, 30;
	shf.l.wrap.b32 	%r4136, %r4120, %r4120, 19;
	xor.b32  	%r4137, %r4135, %r4136;
	shf.l.wrap.b32 	%r4138, %r4120, %r4120, 10;
	xor.b32  	%r4139, %r4137, %r4138;
	xor.b32  	%r4140, %r4095, %r4070;
	and.b32  	%r4141, %r4120, %r4140;
	and.b32  	%r4142, %r4095, %r4070;
	xor.b32  	%r4143, %r4141, %r4142;
	add.s32 	%r4144, %r4139, %r4143;
	add.s32 	%r4145, %r4134, %r4045;
	add.s32 	%r4146, %r4144, %r4134;
	shf.l.wrap.b32 	%r4147, %r4145, %r4145, 26;
	shf.l.wrap.b32 	%r4148, %r4145, %r4145, 21;
	xor.b32  	%r4149, %r4147, %r4148;
	shf.l.wrap.b32 	%r4150, %r4145, %r4145, 7;
	xor.b32  	%r4151, %r4149, %r4150;
	and.b32  	%r4152, %r4145, %r4119;
	not.b32 	%r4153, %r4145;
	and.b32  	%r4154, %r4094, %r4153;
	or.b32  	%r4155, %r4152, %r4154;
	add.s32 	%r4156, %r4155, %r4069;
	add.s32 	%r4157, %r4156, %r4151;
	ld.const.u32 	%r4158, [K+156];
	add.s32 	%r4159, %r4157, %r4158;
	add.s32 	%r4160, %r4159, %r2885;
	shf.l.wrap.b32 	%r4161, %r4146, %r4146, 30;
	shf.l.wrap.b32 	%r4162, %r4146, %r4146, 19;
	xor.b32  	%r4163, %r4161, %r4162;
	shf.l.wrap.b32 	%r4164, %r4146, %r4146, 10;
	xor.b32  	%r4165, %r4163, %r4164;
	xor.b32  	%r4166, %r4120, %r4095;
	and.b32  	%r4167, %r4146, %r4166;
	and.b32  	%r4168, %r4120, %r4095;
	xor.b32  	%r4169, %r4167, %r4168;
	add.s32 	%r4170, %r4165, %r4169;
	add.s32 	%r4171, %r4160, %r4070;
	add.s32 	%r4172, %r4170, %r4160;
	shf.l.wrap.b32 	%r4173, %r4171, %r4171, 26;
	shf.l.wrap.b32 	%r4174, %r4171, %r4171, 21;
	xor.b32  	%r4175, %r4173, %r4174;
	shf.l.wrap.b32 	%r4176, %r4171, %r4171, 7;
	xor.b32  	%r4177, %r4175, %r4176;
	and.b32  	%r4178, %r4171, %r4145;
	not.b32 	%r4179, %r4171;
	and.b32  	%r4180, %r4119, %r4179;
	or.b32  	%r4181, %r4178, %r4180;
	add.s32 	%r4182, %r4181, %r4094;
	add.s32 	%r4183, %r4182, %r4177;
	ld.const.u32 	%r4184, [K+160];
	add.s32 	%r4185, %r4183, %r4184;
	add.s32 	%r4186, %r4185, %r2898;
	shf.l.wrap.b32 	%r4187, %r4172, %r4172, 30;
	shf.l.wrap.b32 	%r4188, %r4172, %r4172, 19;
	xor.b32  	%r4189, %r4187, %r4188;
	shf.l.wrap.b32 	%r4190, %r4172, %r4172, 10;
	xor.b32  	%r4191, %r4189, %r4190;
	xor.b32  	%r4192, %r4146, %r4120;
	and.b32  	%r4193, %r4172, %r4192;
	and.b32  	%r4194, %r4146, %r4120;
	xor.b32  	%r4195, %r4193, %r4194;
	add.s32 	%r4196, %r4191, %r4195;
	add.s32 	%r4197, %r4186, %r4095;
	add.s32 	%r4198, %r4196, %r4186;
	shf.l.wrap.b32 	%r4199, %r4197, %r4197, 26;
	shf.l.wrap.b32 	%r4200, %r4197, %r4197, 21;
	xor.b32  	%r4201, %r4199, %r4200;
	shf.l.wrap.b32 	%r4202, %r4197, %r4197, 7;
	xor.b32  	%r4203, %r4201, %r4202;
	and.b32  	%r4204, %r4197, %r4171;
	not.b32 	%r4205, %r4197;
	and.b32  	%r4206, %r4145, %r4205;
	or.b32  	%r4207, %r4204, %r4206;
	add.s32 	%r4208, %r4207, %r4119;
	add.s32 	%r4209, %r4208, %r4203;
	ld.const.u32 	%r4210, [K+164];
	add.s32 	%r4211, %r4209, %r4210;
	add.s32 	%r4212, %r4211, %r2911;
	shf.l.wrap.b32 	%r4213, %r4198, %r4198, 30;
	shf.l.wrap.b32 	%r4214, %r4198, %r4198, 19;
	xor.b32  	%r4215, %r4213, %r4214;
	shf.l.wrap.b32 	%r4216, %r4198, %r4198, 10;
	xor.b32  	%r4217, %r4215, %r4216;
	xor.b32  	%r4218, %r4172, %r4146;
	and.b32  	%r4219, %r4198, %r4218;
	and.b32  	%r4220, %r4172, %r4146;
	xor.b32  	%r4221, %r4219, %r4220;
	add.s32 	%r4222, %r4217, %r4221;
	add.s32 	%r4223, %r4212, %r4120;
	add.s32 	%r4224, %r4222, %r4212;
	shf.l.wrap.b32 	%r4225, %r4223, %r4223, 26;
	shf.l.wrap.b32 	%r4226, %r4223, %r4223, 21;
	xor.b32  	%r4227, %r4225, %r4226;
	shf.l.wrap.b32 	%r4228, %r4223, %r4223, 7;
	xor.b32  	%r4229, %r4227, %r4228;
	and.b32  	%r4230, %r4223, %r4197;
	not.b32 	%r4231, %r4223;
	and.b32  	%r4232, %r4171, %r4231;
	or.b32  	%r4233, %r4230, %r4232;
	add.s32 	%r4234, %r4233, %r4145;
	add.s32 	%r4235, %r4234, %r4229;
	add.s32 	%r4236, %r4235, %r39;
	add.s32 	%r4237, %r4236, %r2924;
	shf.l.wrap.b32 	%r4238, %r4224, %r4224, 30;
	shf.l.wrap.b32 	%r4239, %r4224, %r4224, 19;
	xor.b32  	%r4240, %r4238, %r4239;
	shf.l.wrap.b32 	%r4241, %r4224, %r4224, 10;
	xor.b32  	%r4242, %r4240, %r4241;
	xor.b32  	%r4243, %r4198, %r4172;
	and.b32  	%r4244, %r4224, %r4243;
	and.b32  	%r4245, %r4198, %r4172;
	xor.b32  	%r4246, %r4244, %r4245;
	add.s32 	%r4247, %r4242, %r4246;
	add.s32 	%r4248, %r4237, %r4146;
	add.s32 	%r4249, %r4247, %r4237;
	shf.l.wrap.b32 	%r4250, %r4248, %r4248, 26;
	shf.l.wrap.b32 	%r4251, %r4248, %r4248, 21;
	xor.b32  	%r4252, %r4250, %r4251;
	shf.l.wrap.b32 	%r4253, %r4248, %r4248, 7;
	xor.b32  	%r4254, %r4252, %r4253;
	and.b32  	%r4255, %r4248, %r4223;
	not.b32 	%r4256, %r4248;
	and.b32  	%r4257, %r4197, %r4256;
	or.b32  	%r4258, %r4255, %r4257;
	add.s32 	%r4259, %r4258, %r4171;
	add.s32 	%r4260, %r4259, %r4254;
	ld.const.u32 	%r4261, [K+172];
	add.s32 	%r4262, %r4260, %r4261;
	add.s32 	%r4263, %r4262, %r2937;
	shf.l.wrap.b32 	%r4264, %r4249, %r4249, 30;
	shf.l.wrap.b32 	%r4265, %r4249, %r4249, 19;
	xor.b32  	%r4266, %r4264, %r4265;
	shf.l.wrap.b32 	%r4267, %r4249, %r4249, 10;
	xor.b32  	%r4268, %r4266, %r4267;
	xor.b32  	%r4269, %r4224, %r4198;
	and.b32  	%r4270, %r4249, %r4269;
	and.b32  	%r4271, %r4224, %r4198;
	xor.b32  	%r4272, %r4270, %r4271;
	add.s32 	%r4273, %r4268, %r4272;
	add.s32 	%r4274, %r4263, %r4172;
	add.s32 	%r4275, %r4273, %r4263;
	shf.l.wrap.b32 	%r4276, %r4274, %r4274, 26;
	shf.l.wrap.b32 	%r4277, %r4274, %r4274, 21;
	xor.b32  	%r4278, %r4276, %r4277;
	shf.l.wrap.b32 	%r4279, %r4274, %r4274, 7;
	xor.b32  	%r4280, %r4278, %r4279;
	and.b32  	%r4281, %r4274, %r4248;
	not.b32 	%r4282, %r4274;
	and.b32  	%r4283, %r4223, %r4282;
	or.b32  	%r4284, %r4281, %r4283;
	add.s32 	%r4285, %r4284, %r4197;
	add.s32 	%r4286, %r4285, %r4280;
	ld.const.u32 	%r4287, [K+176];
	add.s32 	%r4288, %r4286, %r4287;
	add.s32 	%r4289, %r4288, %r2950;
	shf.l.wrap.b32 	%r4290, %r4275, %r4275, 30;
	shf.l.wrap.b32 	%r4291, %r4275, %r4275, 19;
	xor.b32  	%r4292, %r4290, %r4291;
	shf.l.wrap.b32 	%r4293, %r4275, %r4275, 10;
	xor.b32  	%r4294, %r4292, %r4293;
	xor.b32  	%r4295, %r4249, %r4224;
	and.b32  	%r4296, %r4275, %r4295;
	and.b32  	%r4297, %r4249, %r4224;
	xor.b32  	%r4298, %r4296, %r4297;
	add.s32 	%r4299, %r4294, %r4298;
	add.s32 	%r4300, %r4289, %r4198;
	add.s32 	%r4301, %r4299, %r4289;
	shf.l.wrap.b32 	%r4302, %r4300, %r4300, 26;
	shf.l.wrap.b32 	%r4303, %r4300, %r4300, 21;
	xor.b32  	%r4304, %r4302, %r4303;
	shf.l.wrap.b32 	%r4305, %r4300, %r4300, 7;
	xor.b32  	%r4306, %r4304, %r4305;
	and.b32  	%r4307, %r4300, %r4274;
	not.b32 	%r4308, %r4300;
	and.b32  	%r4309, %r4248, %r4308;
	or.b32  	%r4310, %r4307, %r4309;
	add.s32 	%r4311, %r4310, %r4223;
	add.s32 	%r4312, %r4311, %r4306;
	ld.const.u32 	%r4313, [K+180];
	add.s32 	%r4314, %r4312, %r4313;
	add.s32 	%r4315, %r4314, %r2963;
	shf.l.wrap.b32 	%r4316, %r4301, %r4301, 30;
	shf.l.wrap.b32 	%r4317, %r4301, %r4301, 19;
	xor.b32  	%r4318, %r4316, %r4317;
	shf.l.wrap.b32 	%r4319, %r4301, %r4301, 10;
	xor.b32  	%r4320, %r4318, %r4319;
	xor.b32  	%r4321, %r4275, %r4249;
	and.b32  	%r4322, %r4301, %r4321;
	and.b32  	%r4323, %r4275, %r4249;
	xor.b32  	%r4324, %r4322, %r4323;
	add.s32 	%r4325, %r4320, %r4324;
	add.s32 	%r4326, %r4315, %r4224;
	add.s32 	%r4327, %r4325, %r4315;
	shf.l.wrap.b32 	%r4328, %r4326, %r4326, 26;
	shf.l.wrap.b32 	%r4329, %r4326, %r4326, 21;
	xor.b32  	%r4330, %r4328, %r4329;
	shf.l.wrap.b32 	%r4331, %r4326, %r4326, 7;
	xor.b32  	%r4332, %r4330, %r4331;
	and.b32  	%r4333, %r4326, %r4300;
	not.b32 	%r4334, %r4326;
	and.b32  	%r4335, %r4274, %r4334;
	or.b32  	%r4336, %r4333, %r4335;
	add.s32 	%r4337, %r4336, %r4248;
	add.s32 	%r4338, %r4337, %r4332;
	ld.const.u32 	%r4339, [K+184];
	add.s32 	%r4340, %r4338, %r4339;
	add.s32 	%r4341, %r4340, %r2976;
	shf.l.wrap.b32 	%r4342, %r4327, %r4327, 30;
	shf.l.wrap.b32 	%r4343, %r4327, %r4327, 19;
	xor.b32  	%r4344, %r4342, %r4343;
	shf.l.wrap.b32 	%r4345, %r4327, %r4327, 10;
	xor.b32  	%r4346, %r4344, %r4345;
	xor.b32  	%r4347, %r4301, %r4275;
	and.b32  	%r4348, %r4327, %r4347;
	and.b32  	%r4349, %r4301, %r4275;
	xor.b32  	%r4350, %r4348, %r4349;
	add.s32 	%r4351, %r4346, %r4350;
	add.s32 	%r4352, %r4341, %r4249;
	add.s32 	%r4353, %r4351, %r4341;
	shf.l.wrap.b32 	%r4354, %r4352, %r4352, 26;
	shf.l.wrap.b32 	%r4355, %r4352, %r4352, 21;
	xor.b32  	%r4356, %r4354, %r4355;
	shf.l.wrap.b32 	%r4357, %r4352, %r4352, 7;
	xor.b32  	%r4358, %r4356, %r4357;
	and.b32  	%r4359, %r4352, %r4326;
	not.b32 	%r4360, %r4352;
	and.b32  	%r4361, %r4300, %r4360;
	or.b32  	%r4362, %r4359, %r4361;
	add.s32 	%r4363, %r4362, %r4274;
	add.s32 	%r4364, %r4363, %r4358;
	ld.const.u32 	%r4365, [K+188];
	add.s32 	%r4366, %r4364, %r4365;
	add.s32 	%r4367, %r4366, %r2989;
	shf.l.wrap.b32 	%r4368, %r4353, %r4353, 30;
	shf.l.wrap.b32 	%r4369, %r4353, %r4353, 19;
	xor.b32  	%r4370, %r4368, %r4369;
	shf.l.wrap.b32 	%r4371, %r4353, %r4353, 10;
	xor.b32  	%r4372, %r4370, %r4371;
	xor.b32  	%r4373, %r4327, %r4301;
	and.b32  	%r4374, %r4353, %r4373;
	and.b32  	%r4375, %r4327, %r4301;
	xor.b32  	%r4376, %r4374, %r4375;
	add.s32 	%r4377, %r4372, %r4376;
	add.s32 	%r4378, %r4367, %r4275;
	add.s32 	%r4379, %r4377, %r4367;
	shf.l.wrap.b32 	%r4380, %r4378, %r4378, 26;
	shf.l.wrap.b32 	%r4381, %r4378, %r4378, 21;
	xor.b32  	%r4382, %r4380, %r4381;
	shf.l.wrap.b32 	%r4383, %r4378, %r4378, 7;
	xor.b32  	%r4384, %r4382, %r4383;
	and.b32  	%r4385, %r4378, %r4352;
	not.b32 	%r4386, %r4378;
	and.b32  	%r4387, %r4326, %r4386;
	or.b32  	%r4388, %r4385, %r4387;
	add.s32 	%r4389, %r4388, %r4300;
	add.s32 	%r4390, %r4389, %r4384;
	ld.const.u32 	%r4391, [K+192];
	add.s32 	%r4392, %r4390, %r4391;
	add.s32 	%r4393, %r4392, %r3002;
	shf.l.wrap.b32 	%r4394, %r4379, %r4379, 30;
	shf.l.wrap.b32 	%r4395, %r4379, %r4379, 19;
	xor.b32  	%r4396, %r4394, %r4395;
	shf.l.wrap.b32 	%r4397, %r4379, %r4379, 10;
	xor.b32  	%r4398, %r4396, %r4397;
	xor.b32  	%r4399, %r4353, %r4327;
	and.b32  	%r4400, %r4379, %r4399;
	and.b32  	%r4401, %r4353, %r4327;
	xor.b32  	%r4402, %r4400, %r4401;
	add.s32 	%r4403, %r4398, %r4402;
	add.s32 	%r4404, %r4393, %r4301;
	add.s32 	%r4405, %r4403, %r4393;
	shf.l.wrap.b32 	%r4406, %r4404, %r4404, 26;
	shf.l.wrap.b32 	%r4407, %r4404, %r4404, 21;
	xor.b32  	%r4408, %r4406, %r4407;
	shf.l.wrap.b32 	%r4409, %r4404, %r4404, 7;
	xor.b32  	%r4410, %r4408, %r4409;
	and.b32  	%r4411, %r4404, %r4378;
	not.b32 	%r4412, %r4404;
	and.b32  	%r4413, %r4352, %r4412;
	or.b32  	%r4414, %r4411, %r4413;
	add.s32 	%r4415, %r4414, %r4326;
	add.s32 	%r4416, %r4415, %r4410;
	ld.const.u32 	%r4417, [K+196];
	add.s32 	%r4418, %r4416, %r4417;
	add.s32 	%r4419, %r4418, %r3015;
	shf.l.wrap.b32 	%r4420, %r4405, %r4405, 30;
	shf.l.wrap.b32 	%r4421, %r4405, %r4405, 19;
	xor.b32  	%r4422, %r4420, %r4421;
	shf.l.wrap.b32 	%r4423, %r4405, %r4405, 10;
	xor.b32  	%r4424, %r4422, %r4423;
	xor.b32  	%r4425, %r4379, %r4353;
	and.b32  	%r4426, %r4405, %r4425;
	and.b32  	%r4427, %r4379, %r4353;
	xor.b32  	%r4428, %r4426, %r4427;
	add.s32 	%r4429, %r4424, %r4428;
	add.s32 	%r4430, %r4419, %r4327;
	add.s32 	%r4431, %r4429, %r4419;
	shf.l.wrap.b32 	%r4432, %r4430, %r4430, 26;
	shf.l.wrap.b32 	%r4433, %r4430, %r4430, 21;
	xor.b32  	%r4434, %r4432, %r4433;
	shf.l.wrap.b32 	%r4435, %r4430, %r4430, 7;
	xor.b32  	%r4436, %r4434, %r4435;
	and.b32  	%r4437, %r4430, %r4404;
	not.b32 	%r4438, %r4430;
	and.b32  	%r4439, %r4378, %r4438;
	or.b32  	%r4440, %r4437, %r4439;
	add.s32 	%r4441, %r4440, %r4352;
	add.s32 	%r4442, %r4441, %r4436;
	ld.const.u32 	%r4443, [K+200];
	add.s32 	%r4444, %r4442, %r4443;
	add.s32 	%r4445, %r4444, %r3028;
	shf.l.wrap.b32 	%r4446, %r4431, %r4431, 30;
	shf.l.wrap.b32 	%r4447, %r4431, %r4431, 19;
	xor.b32  	%r4448, %r4446, %r4447;
	shf.l.wrap.b32 	%r4449, %r4431, %r4431, 10;
	xor.b32  	%r4450, %r4448, %r4449;
	xor.b32  	%r4451, %r4405, %r4379;
	and.b32  	%r4452, %r4431, %r4451;
	and.b32  	%r4453, %r4405, %r4379;
	xor.b32  	%r4454, %r4452, %r4453;
	add.s32 	%r4455, %r4450, %r4454;
	add.s32 	%r4456, %r4445, %r4353;
	add.s32 	%r4457, %r4455, %r4445;
	shf.l.wrap.b32 	%r4458, %r4456, %r4456, 26;
	shf.l.wrap.b32 	%r4459, %r4456, %r4456, 21;
	xor.b32  	%r4460, %r4458, %r4459;
	shf.l.wrap.b32 	%r4461, %r4456, %r4456, 7;
	xor.b32  	%r4462, %r4460, %r4461;
	and.b32  	%r4463, %r4456, %r4430;
	not.b32 	%r4464, %r4456;
	and.b32  	%r4465, %r4404, %r4464;
	or.b32  	%r4466, %r4463, %r4465;
	add.s32 	%r4467, %r4466, %r4378;
	add.s32 	%r4468, %r4467, %r4462;
	ld.const.u32 	%r4469, [K+204];
	add.s32 	%r4470, %r4468, %r4469;
	add.s32 	%r4471, %r4470, %r3041;
	shf.l.wrap.b32 	%r4472, %r4457, %r4457, 30;
	shf.l.wrap.b32 	%r4473, %r4457, %r4457, 19;
	xor.b32  	%r4474, %r4472, %r4473;
	shf.l.wrap.b32 	%r4475, %r4457, %r4457, 10;
	xor.b32  	%r4476, %r4474, %r4475;
	xor.b32  	%r4477, %r4431, %r4405;
	and.b32  	%r4478, %r4457, %r4477;
	and.b32  	%r4479, %r4431, %r4405;
	xor.b32  	%r4480, %r4478, %r4479;
	add.s32 	%r4481, %r4476, %r4480;
	add.s32 	%r4482, %r4471, %r4379;
	add.s32 	%r4483, %r4481, %r4471;
	shf.l.wrap.b32 	%r4484, %r4482, %r4482, 26;
	shf.l.wrap.b32 	%r4485, %r4482, %r4482, 21;
	xor.b32  	%r4486, %r4484, %r4485;
	shf.l.wrap.b32 	%r4487, %r4482, %r4482, 7;
	xor.b32  	%r4488, %r4486, %r4487;
	and.b32  	%r4489, %r4482, %r4456;
	not.b32 	%r4490, %r4482;
	and.b32  	%r4491, %r4430, %r4490;
	or.b32  	%r4492, %r4489, %r4491;
	add.s32 	%r4493, %r4492, %r4404;
	add.s32 	%r4494, %r4493, %r4488;
	ld.const.u32 	%r4495, [K+208];
	add.s32 	%r4496, %r4494, %r4495;
	add.s32 	%r4497, %r4496, %r3054;
	shf.l.wrap.b32 	%r4498, %r4483, %r4483, 30;
	shf.l.wrap.b32 	%r4499, %r4483, %r4483, 19;
	xor.b32  	%r4500, %r4498, %r4499;
	shf.l.wrap.b32 	%r4501, %r4483, %r4483, 10;
	xor.b32  	%r4502, %r4500, %r4501;
	xor.b32  	%r4503, %r4457, %r4431;
	and.b32  	%r4504, %r4483, %r4503;
	and.b32  	%r4505, %r4457, %r4431;
	xor.b32  	%r4506, %r4504, %r4505;
	add.s32 	%r4507, %r4502, %r4506;
	add.s32 	%r4508, %r4497, %r4405;
	add.s32 	%r4509, %r4507, %r4497;
	shf.l.wrap.b32 	%r4510, %r4508, %r4508, 26;
	shf.l.wrap.b32 	%r4511, %r4508, %r4508, 21;
	xor.b32  	%r4512, %r4510, %r4511;
	shf.l.wrap.b32 	%r4513, %r4508, %r4508, 7;
	xor.b32  	%r4514, %r4512, %r4513;
	and.b32  	%r4515, %r4508, %r4482;
	not.b32 	%r4516, %r4508;
	and.b32  	%r4517, %r4456, %r4516;
	or.b32  	%r4518, %r4515, %r4517;
	add.s32 	%r4519, %r4518, %r4430;
	add.s32 	%r4520, %r4519, %r4514;
	ld.const.u32 	%r4521, [K+212];
	add.s32 	%r4522, %r4520, %r4521;
	add.s32 	%r4523, %r4522, %r3067;
	shf.l.wrap.b32 	%r4524, %r4509, %r4509, 30;
	shf.l.wrap.b32 	%r4525, %r4509, %r4509, 19;
	xor.b32  	%r4526, %r4524, %r4525;
	shf.l.wrap.b32 	%r4527, %r4509, %r4509, 10;
	xor.b32  	%r4528, %r4526, %r4527;
	xor.b32  	%r4529, %r4483, %r4457;
	and.b32  	%r4530, %r4509, %r4529;
	and.b32  	%r4531, %r4483, %r4457;
	xor.b32  	%r4532, %r4530, %r4531;
	add.s32 	%r4533, %r4528, %r4532;
	add.s32 	%r4534, %r4523, %r4431;
	add.s32 	%r4535, %r4533, %r4523;
	shf.l.wrap.b32 	%r4536, %r4534, %r4534, 26;
	shf.l.wrap.b32 	%r4537, %r4534, %r4534, 21;
	xor.b32  	%r4538, %r4536, %r4537;
	shf.l.wrap.b32 	%r4539, %r4534, %r4534, 7;
	xor.b32  	%r4540, %r4538, %r4539;
	and.b32  	%r4541, %r4534, %r4508;
	not.b32 	%r4542, %r4534;
	and.b32  	%r4543, %r4482, %r4542;
	or.b32  	%r4544, %r4541, %r4543;
	add.s32 	%r4545, %r4544, %r4456;
	add.s32 	%r4546, %r4545, %r4540;
	ld.const.u32 	%r4547, [K+216];
	add.s32 	%r4548, %r4546, %r4547;
	add.s32 	%r4549, %r4548, %r3080;
	shf.l.wrap.b32 	%r4550, %r4535, %r4535, 30;
	shf.l.wrap.b32 	%r4551, %r4535, %r4535, 19;
	xor.b32  	%r4552, %r4550, %r4551;
	shf.l.wrap.b32 	%r4553, %r4535, %r4535, 10;
	xor.b32  	%r4554, %r4552, %r4553;
	xor.b32  	%r4555, %r4509, %r4483;
	and.b32  	%r4556, %r4535, %r4555;
	and.b32  	%r4557, %r4509, %r4483;
	xor.b32  	%r4558, %r4556, %r4557;
	add.s32 	%r4559, %r4554, %r4558;
	add.s32 	%r4560, %r4549, %r4457;
	add.s32 	%r4561, %r4559, %r4549;
	shf.l.wrap.b32 	%r4562, %r4560, %r4560, 26;
	shf.l.wrap.b32 	%r4563, %r4560, %r4560, 21;
	xor.b32  	%r4564, %r4562, %r4563;
	shf.l.wrap.b32 	%r4565, %r4560, %r4560, 7;
	xor.b32  	%r4566, %r4564, %r4565;
	and.b32  	%r4567, %r4560, %r4534;
	not.b32 	%r4568, %r4560;
	and.b32  	%r4569, %r4508, %r4568;
	or.b32  	%r4570, %r4567, %r4569;
	add.s32 	%r4571, %r4570, %r4482;
	add.s32 	%r4572, %r4571, %r4566;
	ld.const.u32 	%r4573, [K+220];
	add.s32 	%r4574, %r4572, %r4573;
	add.s32 	%r4575, %r4574, %r3093;
	shf.l.wrap.b32 	%r4576, %r4561, %r4561, 30;
	shf.l.wrap.b32 	%r4577, %r4561, %r4561, 19;
	xor.b32  	%r4578, %r4576, %r4577;
	shf.l.wrap.b32 	%r4579, %r4561, %r4561, 10;
	xor.b32  	%r4580, %r4578, %r4579;
	xor.b32  	%r4581, %r4535, %r4509;
	and.b32  	%r4582, %r4561, %r4581;
	and.b32  	%r4583, %r4535, %r4509;
	xor.b32  	%r4584, %r4582, %r4583;
	add.s32 	%r4585, %r4580, %r4584;
	add.s32 	%r4586, %r4575, %r4483;
	add.s32 	%r4587, %r4585, %r4575;
	shf.l.wrap.b32 	%r4588, %r4586, %r4586, 26;
	shf.l.wrap.b32 	%r4589, %r4586, %r4586, 21;
	xor.b32  	%r4590, %r4588, %r4589;
	shf.l.wrap.b32 	%r4591, %r4586, %r4586, 7;
	xor.b32  	%r4592, %r4590, %r4591;
	and.b32  	%r4593, %r4586, %r4560;
	not.b32 	%r4594, %r4586;
	and.b32  	%r4595, %r4534, %r4594;
	or.b32  	%r4596, %r4593, %r4595;
	add.s32 	%r4597, %r4596, %r4508;
	add.s32 	%r4598, %r4597, %r4592;
	ld.const.u32 	%r4599, [K+224];
	add.s32 	%r4600, %r4598, %r4599;
	add.s32 	%r4601, %r4600, %r3106;
	shf.l.wrap.b32 	%r4602, %r4587, %r4587, 30;
	shf.l.wrap.b32 	%r4603, %r4587, %r4587, 19;
	xor.b32  	%r4604, %r4602, %r4603;
	shf.l.wrap.b32 	%r4605, %r4587, %r4587, 10;
	xor.b32  	%r4606, %r4604, %r4605;
	xor.b32  	%r4607, %r4561, %r4535;
	and.b32  	%r4608, %r4587, %r4607;
	and.b32  	%r4609, %r4561, %r4535;
	xor.b32  	%r4610, %r4608, %r4609;
	add.s32 	%r4611, %r4606, %r4610;
	add.s32 	%r4612, %r4601, %r4509;
	add.s32 	%r4613, %r4611, %r4601;
	shf.l.wrap.b32 	%r4614, %r4612, %r4612, 26;
	shf.l.wrap.b32 	%r4615, %r4612, %r4612, 21;
	xor.b32  	%r4616, %r4614, %r4615;
	shf.l.wrap.b32 	%r4617, %r4612, %r4612, 7;
	xor.b32  	%r4618, %r4616, %r4617;
	and.b32  	%r4619, %r4612, %r4586;
	not.b32 	%r4620, %r4612;
	and.b32  	%r4621, %r4560, %r4620;
	or.b32  	%r4622, %r4619, %r4621;
	add.s32 	%r4623, %r4622, %r4534;
	add.s32 	%r4624, %r4623, %r4618;
	ld.const.u32 	%r4625, [K+228];
	add.s32 	%r4626, %r4624, %r4625;
	add.s32 	%r4627, %r4626, %r3119;
	shf.l.wrap.b32 	%r4628, %r4613, %r4613, 30;
	shf.l.wrap.b32 	%r4629, %r4613, %r4613, 19;
	xor.b32  	%r4630, %r4628, %r4629;
	shf.l.wrap.b32 	%r4631, %r4613, %r4613, 10;
	xor.b32  	%r4632, %r4630, %r4631;
	xor.b32  	%r4633, %r4587, %r4561;
	and.b32  	%r4634, %r4613, %r4633;
	and.b32  	%r4635, %r4587, %r4561;
	xor.b32  	%r4636, %r4634, %r4635;
	add.s32 	%r4637, %r4632, %r4636;
	add.s32 	%r4638, %r4627, %r4535;
	add.s32 	%r4639, %r4637, %r4627;
	shf.l.wrap.b32 	%r4640, %r4638, %r4638, 26;
	shf.l.wrap.b32 	%r4641, %r4638, %r4638, 21;
	xor.b32  	%r4642, %r4640, %r4641;
	shf.l.wrap.b32 	%r4643, %r4638, %r4638, 7;
	xor.b32  	%r4644, %r4642, %r4643;
	and.b32  	%r4645, %r4638, %r4612;
	not.b32 	%r4646, %r4638;
	and.b32  	%r4647, %r4586, %r4646;
	or.b32  	%r4648, %r4645, %r4647;
	add.s32 	%r4649, %r4648, %r4560;
	add.s32 	%r4650, %r4649, %r4644;
	ld.const.u32 	%r4651, [K+232];
	add.s32 	%r4652, %r4650, %r4651;
	add.s32 	%r4653, %r4652, %r3132;
	shf.l.wrap.b32 	%r4654, %r4639, %r4639, 30;
	shf.l.wrap.b32 	%r4655, %r4639, %r4639, 19;
	xor.b32  	%r4656, %r4654, %r4655;
	shf.l.wrap.b32 	%r4657, %r4639, %r4639, 10;
	xor.b32  	%r4658, %r4656, %r4657;
	xor.b32  	%r4659, %r4613, %r4587;
	and.b32  	%r4660, %r4639, %r4659;
	and.b32  	%r4661, %r4613, %r4587;
	xor.b32  	%r4662, %r4660, %r4661;
	add.s32 	%r4663, %r4658, %r4662;
	add.s32 	%r4664, %r4653, %r4561;
	add.s32 	%r4665, %r4663, %r4653;
	shf.l.wrap.b32 	%r4666, %r4664, %r4664, 26;
	shf.l.wrap.b32 	%r4667, %r4664, %r4664, 21;
	xor.b32  	%r4668, %r4666, %r4667;
	shf.l.wrap.b32 	%r4669, %r4664, %r4664, 7;
	xor.b32  	%r4670, %r4668, %r4669;
	and.b32  	%r4671, %r4664, %r4638;
	not.b32 	%r4672, %r4664;
	and.b32  	%r4673, %r4612, %r4672;
	or.b32  	%r4674, %r4671, %r4673;
	add.s32 	%r4675, %r4674, %r4586;
	add.s32 	%r4676, %r4675, %r4670;
	add.s32 	%r4677, %r4676, %r40;
	add.s32 	%r4678, %r4677, %r3145;
	shf.l.wrap.b32 	%r4679, %r4665, %r4665, 30;
	shf.l.wrap.b32 	%r4680, %r4665, %r4665, 19;
	xor.b32  	%r4681, %r4679, %r4680;
	shf.l.wrap.b32 	%r4682, %r4665, %r4665, 10;
	xor.b32  	%r4683, %r4681, %r4682;
	xor.b32  	%r4684, %r4639, %r4613;
	and.b32  	%r4685, %r4665, %r4684;
	and.b32  	%r4686, %r4639, %r4613;
	xor.b32  	%r4687, %r4685, %r4686;
	add.s32 	%r4688, %r4683, %r4687;
	add.s32 	%r4689, %r4678, %r4587;
	add.s32 	%r4690, %r4688, %r4678;
	shf.l.wrap.b32 	%r4691, %r4689, %r4689, 26;
	shf.l.wrap.b32 	%r4692, %r4689, %r4689, 21;
	xor.b32  	%r4693, %r4691, %r4692;
	shf.l.wrap.b32 	%r4694, %r4689, %r4689, 7;
	xor.b32  	%r4695, %r4693, %r4694;
	and.b32  	%r4696, %r4689, %r4664;
	not.b32 	%r4697, %r4689;
	and.b32  	%r4698, %r4638, %r4697;
	or.b32  	%r4699, %r4696, %r4698;
	add.s32 	%r4700, %r4699, %r4612;
	add.s32 	%r4701, %r4700, %r4695;
	ld.const.u32 	%r4702, [K+240];
	add.s32 	%r4703, %r4701, %r4702;
	add.s32 	%r4704, %r4703, %r3158;
	shf.l.wrap.b32 	%r4705, %r4690, %r4690, 30;
	shf.l.wrap.b32 	%r4706, %r4690, %r4690, 19;
	xor.b32  	%r4707, %r4705, %r4706;
	shf.l.wrap.b32 	%r4708, %r4690, %r4690, 10;
	xor.b32  	%r4709, %r4707, %r4708;
	xor.b32  	%r4710, %r4665, %r4639;
	and.b32  	%r4711, %r4690, %r4710;
	and.b32  	%r4712, %r4665, %r4639;
	xor.b32  	%r4713, %r4711, %r4712;
	add.s32 	%r4714, %r4709, %r4713;
	add.s32 	%r4715, %r4704, %r4613;
	add.s32 	%r4716, %r4714, %r4704;
	shf.l.wrap.b32 	%r4717, %r4715, %r4715, 26;
	shf.l.wrap.b32 	%r4718, %r4715, %r4715, 21;
	xor.b32  	%r4719, %r4717, %r4718;
	shf.l.wrap.b32 	%r4720, %r4715, %r4715, 7;
	xor.b32  	%r4721, %r4719, %r4720;
	and.b32  	%r4722, %r4715, %r4689;
	not.b32 	%r4723, %r4715;
	and.b32  	%r4724, %r4664, %r4723;
	or.b32  	%r4725, %r4722, %r4724;
	add.s32 	%r4726, %r4725, %r4638;
	add.s32 	%r4727, %r4726, %r4721;
	ld.const.u32 	%r4728, [K+244];
	add.s32 	%r4729, %r4727, %r4728;
	add.s32 	%r4730, %r4729, %r3171;
	shf.l.wrap.b32 	%r4731, %r4716, %r4716, 30;
	shf.l.wrap.b32 	%r4732, %r4716, %r4716, 19;
	xor.b32  	%r4733, %r4731, %r4732;
	shf.l.wrap.b32 	%r4734, %r4716, %r4716, 10;
	xor.b32  	%r4735, %r4733, %r4734;
	xor.b32  	%r4736, %r4690, %r4665;
	and.b32  	%r4737, %r4716, %r4736;
	and.b32  	%r4738, %r4690, %r4665;
	xor.b32  	%r4739, %r4737, %r4738;
	add.s32 	%r4740, %r4735, %r4739;
	add.s32 	%r4741, %r4730, %r4639;
	add.s32 	%r4742, %r4740, %r4730;
	shf.l.wrap.b32 	%r4743, %r4741, %r4741, 26;
	shf.l.wrap.b32 	%r4744, %r4741, %r4741, 21;
	xor.b32  	%r4745, %r4743, %r4744;
	shf.l.wrap.b32 	%r4746, %r4741, %r4741, 7;
	xor.b32  	%r4747, %r4745, %r4746;
	and.b32  	%r4748, %r4741, %r4715;
	not.b32 	%r4749, %r4741;
	and.b32  	%r4750, %r4689, %r4749;
	or.b32  	%r4751, %r4748, %r4750;
	add.s32 	%r4752, %r4751, %r4664;
	add.s32 	%r4753, %r4752, %r4747;
	ld.const.u32 	%r4754, [K+248];
	add.s32 	%r4755, %r4753, %r4754;
	add.s32 	%r4756, %r4755, %r3184;
	shf.l.wrap.b32 	%r4757, %r4742, %r4742, 30;
	shf.l.wrap.b32 	%r4758, %r4742, %r4742, 19;
	xor.b32  	%r4759, %r4757, %r4758;
	shf.l.wrap.b32 	%r4760, %r4742, %r4742, 10;
	xor.b32  	%r4761, %r4759, %r4760;
	xor.b32  	%r4762, %r4716, %r4690;
	and.b32  	%r4763, %r4742, %r4762;
	and.b32  	%r4764, %r4716, %r4690;
	xor.b32  	%r4765, %r4763, %r4764;
	add.s32 	%r4766, %r4761, %r4765;
	add.s32 	%r4767, %r4756, %r4665;
	add.s32 	%r4768, %r4766, %r4756;
	shf.l.wrap.b32 	%r4769, %r4767, %r4767, 26;
	shf.l.wrap.b32 	%r4770, %r4767, %r4767, 21;
	xor.b32  	%r4771, %r4769, %r4770;
	shf.l.wrap.b32 	%r4772, %r4767, %r4767, 7;
	xor.b32  	%r4773, %r4771, %r4772;
	and.b32  	%r4774, %r4767, %r4741;
	not.b32 	%r4775, %r4767;
	and.b32  	%r4776, %r4715, %r4775;
	or.b32  	%r4777, %r4774, %r4776;
	add.s32 	%r4778, %r4777, %r4689;
	add.s32 	%r4779, %r4778, %r4773;
	ld.const.u32 	%r4780, [K+252];
	add.s32 	%r4781, %r4779, %r4780;
	add.s32 	%r4782, %r4781, %r3197;
	shf.l.wrap.b32 	%r4783, %r4768, %r4768, 30;
	shf.l.wrap.b32 	%r4784, %r4768, %r4768, 19;
	xor.b32  	%r4785, %r4783, %r4784;
	shf.l.wrap.b32 	%r4786, %r4768, %r4768, 10;
	xor.b32  	%r4787, %r4785, %r4786;
	xor.b32  	%r4788, %r4742, %r4716;
	and.b32  	%r4789, %r4768, %r4788;
	and.b32  	%r4790, %r4742, %r4716;
	xor.b32  	%r4791, %r4789, %r4790;
	add.s32 	%r4792, %r4787, %r4791;
	add.s32 	%r4793, %r4792, %r4782;
	add.s32 	%r4794, %r4793, 1779033703;
	shr.u32 	%r4795, %r4794, 24;
	cvt.u16.u32 	%rs115, %r4795;
	ld.local.u8 	%rs116, [%rd2+32];
	setp.ne.s16 	%p34, %rs116, %rs115;
	st.local.u16 	[%rd332+44], %rs23;
	@%p34 bra 	$L__BB0_224;
	ld.shared.u16 	%rs117, [_ZZ24test_combinations_kernelPKtS0_S0_S0_S0_S0_S0_iPbPtE9s_targets+4];
	st.local.u16 	[%rd332+46], %rs117;
	mov.b64 	%rd321, 0;
$L__BB0_62:
	add.s64 	%rd168, %rd2, %rd321;
	mov.b16 	%rs118, 0;
	st.local.u8 	[%rd168], %rs118;
	add.s64 	%rd21, %rd321, 1;
	setp.lt.u64 	%p35, %rd321, 32;
	mov.u64 	%rd321, %rd21;
	@%p35 bra 	$L__BB0_62;
	mov.b32 	%r18874, 5;
	mov.u64 	%rd322, %rd332;
$L__BB0_64:
	ld.local.u16 	%r45, [%rd322];
	and.b32  	%r4797, %r45, 1024;
	setp.eq.s32 	%p36, %r4797, 0;
	@%p36 bra 	$L__BB0_66;
	add.s32 	%r4798, %r18874, -5;
	shr.s32 	%r4799, %r4798, 31;
	shr.u32 	%r4800, %r4799, 29;
	add.s32 	%r4801, %r4798, %r4800;
	and.b32  	%r4802, %r4801, -8;
	sub.s32 	%r4803, %r4802, %r4798;
	add.s32 	%r4804, %r4803, 7;
	shr.s32 	%r4805, %r4801, 3;
	mov.b32 	%r4806, 1;
	shl.b32 	%r4807, %r4806, %r4804;
	cvt.s64.s32 	%rd169, %r4805;
	add.s64 	%rd170, %rd2, %rd169;
	ld.local.u8 	%rs119, [%rd170];
	cvt.u16.u32 	%rs120, %r4807;
	or.b16  	%rs121, %rs119, %rs120;
	st.local.u8 	[%rd170], %rs121;
$L__BB0_66:
	and.b32  	%r4808, %r45, 512;
	setp.eq.s32 	%p37, %r4808, 0;
	@%p37 bra 	$L__BB0_68;
	add.s32 	%r4809, %r18874, -4;
	shr.s32 	%r4810, %r4809, 31;
	shr.u32 	%r4811, %r4810, 29;
	add.s32 	%r4812, %r4809, %r4811;
	and.b32  	%r4813, %r4812, -8;
	sub.s32 	%r4814, %r4813, %r4809;
	add.s32 	%r4815, %r4814, 7;
	shr.s32 	%r4816, %r4812, 3;
	mov.b32 	%r4817, 1;
	shl.b32 	%r4818, %r4817, %r4815;
	cvt.s64.s32 	%rd171, %r4816;
	add.s64 	%rd172, %rd2, %rd171;
	ld.local.u8 	%rs122, [%rd172];
	cvt.u16.u32 	%rs123, %r4818;
	or.b16  	%rs124, %rs122, %rs123;
	st.local.u8 	[%rd172], %rs124;
$L__BB0_68:
	and.b32  	%r4819, %r45, 256;
	setp.eq.s32 	%p38, %r4819, 0;
	@%p38 bra 	$L__BB0_70;
	add.s32 	%r4820, %r18874, -3;
	shr.s32 	%r4821, %r4820, 31;
	shr.u32 	%r4822, %r4821, 29;
	add.s32 	%r4823, %r4820, %r4822;
	and.b32  	%r4824, %r4823, -8;
	sub.s32 	%r4825, %r4824, %r4820;
	add.s32 	%r4826, %r4825, 7;
	shr.s32 	%r4827, %r4823, 3;
	mov.b32 	%r4828, 1;
	shl.b32 	%r4829, %r4828, %r4826;
	cvt.s64.s32 	%rd173, %r4827;
	add.s64 	%rd174, %rd2, %rd173;
	ld.local.u8 	%rs125, [%rd174];
	cvt.u16.u32 	%rs126, %r4829;
	or.b16  	%rs127, %rs125, %rs126;
	st.local.u8 	[%rd174], %rs127;
$L__BB0_70:
	and.b32  	%r4830, %r45, 128;
	setp.eq.s32 	%p39, %r4830, 0;
	@%p39 bra 	$L__BB0_72;
	add.s32 	%r4831, %r18874, -2;
	shr.s32 	%r4832, %r4831, 31;
	shr.u32 	%r4833, %r4832, 29;
	add.s32 	%r4834, %r4831, %r4833;
	and.b32  	%r4835, %r4834, -8;
	sub.s32 	%r4836, %r4835, %r4831;
	add.s32 	%r4837, %r4836, 7;
	shr.s32 	%r4838, %r4834, 3;
	mov.b32 	%r4839, 1;
	shl.b32 	%r4840, %r4839, %r4837;
	cvt.s64.s32 	%rd175, %r4838;
	add.s64 	%rd176, %rd2, %rd175;
	ld.local.u8 	%rs128, [%rd176];
	cvt.u16.u32 	%rs129, %r4840;
	or.b16  	%rs130, %rs128, %rs129;
	st.local.u8 	[%rd176], %rs130;
$L__BB0_72:
	and.b32  	%r4841, %r45, 64;
	setp.eq.s32 	%p40, %r4841, 0;
	@%p40 bra 	$L__BB0_74;
	add.s32 	%r4842, %r18874, -1;
	shr.s32 	%r4843, %r4842, 31;
	shr.u32 	%r4844, %r4843, 29;
	add.s32 	%r4845, %r4842, %r4844;
	and.b32  	%r4846, %r4845, -8;
	sub.s32 	%r4847, %r4846, %r4842;
	add.s32 	%r4848, %r4847, 7;
	shr.s32 	%r4849, %r4845, 3;
	mov.b32 	%r4850, 1;
	shl.b32 	%r4851, %r4850, %r4848;
	cvt.s64.s32 	%rd177, %r4849;
	add.s64 	%rd178, %rd2, %rd177;
	ld.local.u8 	%rs131, [%rd178];
	cvt.u16.u32 	%rs132, %r4851;
	or.b16  	%rs133, %rs131, %rs132;
	st.local.u8 	[%rd178], %rs133;
$L__BB0_74:
	and.b32  	%r4852, %r45, 32;
	setp.eq.s32 	%p41, %r4852, 0;
	@%p41 bra 	$L__BB0_76;
	shr.s32 	%r4853, %r18874, 31;
	shr.u32 	%r4854, %r4853, 29;
	add.s32 	%r4855, %r18874, %r4854;
	and.b32  	%r4856, %r4855, -8;
	sub.s32 	%r4857, %r4856, %r18874;
	add.s32 	%r4858, %r4857, 7;
	shr.s32 	%r4859, %r4855, 3;
	mov.b32 	%r4860, 1;
	shl.b32 	%r4861, %r4860, %r4858;
	cvt.s64.s32 	%rd179, %r4859;
	add.s64 	%rd180, %rd2, %rd179;
	ld.local.u8 	%rs134, [%rd180];
	cvt.u16.u32 	%rs135, %r4861;
	or.b16  	%rs136, %rs134, %rs135;
	st.local.u8 	[%rd180], %rs136;
$L__BB0_76:
	and.b32  	%r4862, %r45, 16;
	setp.eq.s32 	%p42, %r4862, 0;
	@%p42 bra 	$L__BB0_78;
	add.s32 	%r4863, %r18874, 1;
	shr.s32 	%r4864, %r4863, 31;
	shr.u32 	%r4865, %r4864, 29;
	add.s32 	%r4866, %r4863, %r4865;
	and.b32  	%r4867, %r4866, -8;
	sub.s32 	%r4868, %r4867, %r4863;
	add.s32 	%r4869, %r4868, 7;
	shr.s32 	%r4870, %r4866, 3;
	mov.b32 	%r4871, 1;
	shl.b32 	%r4872, %r4871, %r4869;
	cvt.s64.s32 	%rd181, %r4870;
	add.s64 	%rd182, %rd2, %rd181;
	ld.local.u8 	%rs137, [%rd182];
	cvt.u16.u32 	%rs138, %r4872;
	or.b16  	%rs139, %rs137, %rs138;
	st.local.u8 	[%rd182], %rs139;
$L__BB0_78:
	and.b32  	%r4873, %r45, 8;
	setp.eq.s32 	%p43, %r4873, 0;
	@%p43 bra 	$L__BB0_80;
	add.s32 	%r4874, %r18874, 2;
	shr.s32 	%r4875, %r4874, 31;
	shr.u32 	%r4876, %r4875, 29;
	add.s32 	%r4877, %r4874, %r4876;
	and.b32  	%r4878, %r4877, -8;
	sub.s32 	%r4879, %r4878, %r4874;
	add.s32 	%r4880, %r4879, 7;
	shr.s32 	%r4881, %r4877, 3;
	mov.b32 	%r4882, 1;
	shl.b32 	%r4883, %r4882, %r4880;
	cvt.s64.s32 	%rd183, %r4881;
	add.s64 	%rd184, %rd2, %rd183;
	ld.local.u8 	%rs140, [%rd184];
	cvt.u16.u32 	%rs141, %r4883;
	or.b16  	%rs142, %rs140, %rs141;
	st.local.u8 	[%rd184], %rs142;
$L__BB0_80:
	and.b32  	%r4884, %r45, 4;
	setp.eq.s32 	%p44, %r4884, 0;
	@%p44 bra 	$L__BB0_82;
	add.s32 	%r4885, %r18874, 3;
	shr.s32 	%r4886, %r4885, 31;
	shr.u32 	%r4887, %r4886, 29;
	add.s32 	%r4888, %r4885, %r4887;
	and.b32  	%r4889, %r4888, -8;
	sub.s32 	%r4890, %r4889, %r4885;
	add.s32 	%r4891, %r4890, 7;
	shr.s32 	%r4892, %r4888, 3;
	mov.b32 	%r4893, 1;
	shl.b32 	%r4894, %r4893, %r4891;
	cvt.s64.s32 	%rd185, %r4892;
	add.s64 	%rd186, %rd2, %rd185;
	ld.local.u8 	%rs143, [%rd186];
	cvt.u16.u32 	%rs144, %r4894;
	or.b16  	%rs145, %rs143, %rs144;
	st.local.u8 	[%rd186], %rs145;
$L__BB0_82:
	and.b32  	%r4895, %r45, 2;
	setp.eq.s32 	%p45, %r4895, 0;
	@%p45 bra 	$L__BB0_84;
	add.s32 	%r4896, %r18874, 4;
	shr.s32 	%r4897, %r4896, 31;
	shr.u32 	%r4898, %r4897, 29;
	add.s32 	%r4899, %r4896, %r4898;
	and.b32  	%r4900, %r4899, -8;
	sub.s32 	%r4901, %r4900, %r4896;
	add.s32 	%r4902, %r4901, 7;
	shr.s32 	%r4903, %r4899, 3;
	mov.b32 	%r4904, 1;
	shl.b32 	%r4905, %r4904, %r4902;
	cvt.s64.s32 	%rd187, %r4903;
	add.s64 	%rd188, %rd2, %rd187;
	ld.local.u8 	%rs146, [%rd188];
	cvt.u16.u32 	%rs147, %r4905;
	or.b16  	%rs148, %rs146, %rs147;
	st.local.u8 	[%rd188], %rs148;
$L__BB0_84:
	and.b32  	%r4906, %r45, 1;
	setp.eq.b32 	%p46, %r4906, 1;
	not.pred 	%p47, %p46;
	@%p47 bra 	$L__BB0_86;
	add.s32 	%r4907, %r18874, 5;
	shr.s32 	%r4908, %r4907, 31;
	shr.u32 	%r4909, %r4908, 29;
	add.s32 	%r4910, %r4907, %r4909;
	and.b32  	%r4911, %r4910, -8;
	sub.s32 	%r4912, %r4911, %r4907;
	add.s32 	%r4913, %r4912, 7;
	shr.s32 	%r4914, %r4910, 3;
	mov.b32 	%r4915, 1;
	shl.b32 	%r4916, %r4915, %r4913;
	cvt.s64.s32 	%rd189, %r4914;
	add.s64 	%rd190, %rd2, %rd189;
	ld.local.u8 	%rs149, [%rd190];
	cvt.u16.u32 	%rs150, %r4916;
	or.b16  	%rs151, %rs149, %rs150;
	st.local.u8 	[%rd190], %rs151;
$L__BB0_86:
	add.s32 	%r18874, %r18874, 11;
	add.s64 	%rd322, %rd322, 2;
	setp.ne.s32 	%p48, %r18874, 269;
	@%p48 bra 	$L__BB0_64;
	ld.local.u8 	%r4917, [%rd2+1];
	ld.local.u8 	%rs152, [%rd2+2];
	ld.local.u8 	%r4918, [%rd2+3];
	ld.local.u8 	%r4919, [%rd2+5];
	ld.local.u8 	%rs153, [%rd2+6];
	ld.local.u8 	%r4920, [%rd2+7];
	ld.local.u8 	%r4921, [%rd2+9];
	ld.local.u8 	%rs154, [%rd2+10];
	ld.local.u8 	%r4922, [%rd2+11];
	ld.local.u8 	%r4923, [%rd2+13];
	ld.local.u8 	%rs155, [%rd2+14];
	ld.local.u8 	%r4924, [%rd2+15];
	ld.local.u8 	%r4925, [%rd2+17];
	ld.local.u8 	%rs156, [%rd2+18];
	ld.local.u8 	%r4926, [%rd2+19];
	ld.local.u8 	%r4927, [%rd2+21];
	ld.local.u8 	%rs157, [%rd2+22];
	ld.local.u8 	%r4928, [%rd2+23];
	ld.local.u8 	%r4929, [%rd2+25];
	ld.local.u8 	%rs158, [%rd2+26];
	ld.local.u8 	%r4930, [%rd2+27];
	ld.local.u8 	%r4931, [%rd2+29];
	ld.local.u8 	%rs159, [%rd2+30];
	ld.local.u8 	%r4932, [%rd2+31];
	ld.local.u8 	%r4933, [%rd2];
	shl.b32 	%r4934, %r4933, 24;
	shl.b32 	%r4935, %r4917, 16;
	or.b32  	%r4936, %r4935, %r4934;
	mul.wide.u16 	%r4937, %rs152, 256;
	or.b32  	%r4938, %r4936, %r4937;
	or.b32  	%r4939, %r4938, %r4918;
	ld.local.u8 	%r4940, [%rd2+4];
	shl.b32 	%r4941, %r4940, 24;
	shl.b32 	%r4942, %r4919, 16;
	or.b32  	%r4943, %r4942, %r4941;
	mul.wide.u16 	%r4944, %rs153, 256;
	or.b32  	%r4945, %r4943, %r4944;
	or.b32  	%r4946, %r4945, %r4920;
	ld.local.u8 	%r4947, [%rd2+8];
	shl.b32 	%r4948, %r4947, 24;
	shl.b32 	%r4949, %r4921, 16;
	or.b32  	%r4950, %r4949, %r4948;
	mul.wide.u16 	%r4951, %rs154, 256;
	or.b32  	%r4952, %r4950, %r4951;
	or.b32  	%r4953, %r4952, %r4922;
	ld.local.u8 	%r4954, [%rd2+12];
	shl.b32 	%r4955, %r4954, 24;
	shl.b32 	%r4956, %r4923, 16;
	or.b32  	%r4957, %r4956, %r4955;
	mul.wide.u16 	%r4958, %rs155, 256;
	or.b32  	%r4959, %r4957, %r4958;
	or.b32  	%r4960, %r4959, %r4924;
	ld.local.u8 	%r4961, [%rd2+16];
	shl.b32 	%r4962, %r4961, 24;
	shl.b32 	%r4963, %r4925, 16;
	or.b32  	%r4964, %r4963, %r4962;
	mul.wide.u16 	%r4965, %rs156, 256;
	or.b32  	%r4966, %r4964, %r4965;
	or.b32  	%r4967, %r4966, %r4926;
	ld.local.u8 	%r4968, [%rd2+20];
	shl.b32 	%r4969, %r4968, 24;
	shl.b32 	%r4970, %r4927, 16;
	or.b32  	%r4971, %r4970, %r4969;
	mul.wide.u16 	%r4972, %rs157, 256;
	or.b32  	%r4973, %r4971, %r4972;
	or.b32  	%r4974, %r4973, %r4928;
	ld.local.u8 	%r4975, [%rd2+24];
	shl.b32 	%r4976, %r4975, 24;
	shl.b32 	%r4977, %r4929, 16;
	or.b32  	%r4978, %r4977, %r4976;
	mul.wide.u16 	%r4979, %rs158, 256;
	or.b32  	%r4980, %r4978, %r4979;
	or.b32  	%r4981, %r4980, %r4930;
	ld.local.u8 	%r4982, [%rd2+28];
	shl.b32 	%r4983, %r4982, 24;
	shl.b32 	%r4984, %r4931, 16;
	or.b32  	%r4985, %r4984, %r4983;
	mul.wide.u16 	%r4986, %rs159, 256;
	or.b32  	%r4987, %r4985, %r4986;
	or.b32  	%r4988, %r4987, %r4932;
	shf.l.wrap.b32 	%r4989, %r4946, %r4946, 25;
	shf.l.wrap.b32 	%r4990, %r4945, %r4946, 14;
	xor.b32  	%r4991, %r4989, %r4990;
	shr.u32 	%r4992, %r4946, 3;
	xor.b32  	%r4993, %r4991, %r4992;
	add.s32 	%r4994, %r4939, %r4993;
	shf.l.wrap.b32 	%r4995, %r4953, %r4953, 25;
	shf.l.wrap.b32 	%r4996, %r4952, %r4953, 14;
	xor.b32  	%r4997, %r4995, %r4996;
	shr.u32 	%r4998, %r4953, 3;
	xor.b32  	%r4999, %r4997, %r4998;
	add.s32 	%r5000, %r4946, %r4999;
	add.s32 	%r5001, %r5000, 10485760;
	shf.l.wrap.b32 	%r5002, %r4994, %r4994, 15;
	shf.l.wrap.b32 	%r5003, %r4994, %r4994, 13;
	xor.b32  	%r5004, %r5002, %r5003;
	shr.u32 	%r5005, %r4994, 10;
	xor.b32  	%r5006, %r5004, %r5005;
	shf.l.wrap.b32 	%r5007, %r4960, %r4960, 25;
	shf.l.wrap.b32 	%r5008, %r4959, %r4960, 14;
	xor.b32  	%r5009, %r5007, %r5008;
	shr.u32 	%r5010, %r4960, 3;
	xor.b32  	%r5011, %r5009, %r5010;
	add.s32 	%r5012, %r5006, %r4953;
	add.s32 	%r5013, %r5012, %r5011;
	shf.l.wrap.b32 	%r5014, %r5001, %r5001, 15;
	shf.l.wrap.b32 	%r5015, %r5001, %r5001, 13;
	xor.b32  	%r5016, %r5014, %r5015;
	shr.u32 	%r5017, %r5001, 10;
	xor.b32  	%r5018, %r5016, %r5017;
	shf.l.wrap.b32 	%r5019, %r4967, %r4967, 25;
	shf.l.wrap.b32 	%r5020, %r4966, %r4967, 14;
	xor.b32  	%r5021, %r5019, %r5020;
	shr.u32 	%r5022, %r4967, 3;
	xor.b32  	%r5023, %r5021, %r5022;
	add.s32 	%r5024, %r5018, %r4960;
	add.s32 	%r5025, %r5024, %r5023;
	shf.l.wrap.b32 	%r5026, %r5013, %r5013, 15;
	shf.l.wrap.b32 	%r5027, %r5013, %r5013, 13;
	xor.b32  	%r5028, %r5026, %r5027;
	shr.u32 	%r5029, %r5013, 10;
	xor.b32  	%r5030, %r5028, %r5029;
	shf.l.wrap.b32 	%r5031, %r4974, %r4974, 25;
	shf.l.wrap.b32 	%r5032, %r4973, %r4974, 14;
	xor.b32  	%r5033, %r5031, %r5032;
	shr.u32 	%r5034, %r4974, 3;
	xor.b32  	%r5035, %r5033, %r5034;
	add.s32 	%r5036, %r5030, %r4967;
	add.s32 	%r5037, %r5036, %r5035;
	shf.l.wrap.b32 	%r5038, %r5025, %r5025, 15;
	shf.l.wrap.b32 	%r5039, %r5025, %r5025, 13;
	xor.b32  	%r5040, %r5038, %r5039;
	shr.u32 	%r5041, %r5025, 10;
	xor.b32  	%r5042, %r5040, %r5041;
	shf.l.wrap.b32 	%r5043, %r4981, %r4981, 25;
	shf.l.wrap.b32 	%r5044, %r4980, %r4981, 14;
	xor.b32  	%r5045, %r5043, %r5044;
	shr.u32 	%r5046, %r4981, 3;
	xor.b32  	%r5047, %r5045, %r5046;
	add.s32 	%r5048, %r5042, %r4974;
	add.s32 	%r5049, %r5048, %r5047;
	shf.l.wrap.b32 	%r5050, %r5037, %r5037, 15;
	shf.l.wrap.b32 	%r5051, %r5037, %r5037, 13;
	xor.b32  	%r5052, %r5050, %r5051;
	shr.u32 	%r5053, %r5037, 10;
	xor.b32  	%r5054, %r5052, %r5053;
	add.s32 	%r5055, %r5054, %r4981;
	shf.l.wrap.b32 	%r5056, %r4988, %r4988, 25;
	shf.l.wrap.b32 	%r5057, %r4987, %r4988, 14;
	xor.b32  	%r5058, %r5056, %r5057;
	shr.u32 	%r5059, %r4988, 3;
	xor.b32  	%r5060, %r5058, %r5059;
	add.s32 	%r5061, %r5055, %r5060;
	add.s32 	%r5062, %r5061, 256;
	shf.l.wrap.b32 	%r5063, %r5049, %r5049, 15;
	shf.l.wrap.b32 	%r5064, %r5049, %r5049, 13;
	xor.b32  	%r5065, %r5063, %r5064;
	shr.u32 	%r5066, %r5049, 10;
	xor.b32  	%r5067, %r5065, %r5066;
	add.s32 	%r5068, %r5067, %r4994;
	add.s32 	%r5069, %r5068, %r4988;
	add.s32 	%r5070, %r5069, 285220864;
	shf.l.wrap.b32 	%r5071, %r5062, %r5062, 15;
	shf.l.wrap.b32 	%r5072, %r5062, %r5062, 13;
	xor.b32  	%r5073, %r5071, %r5072;
	shr.u32 	%r5074, %r5062, 10;
	xor.b32  	%r5075, %r5073, %r5074;
	add.s32 	%r5076, %r5075, %r5001;
	xor.b32  	%r5077, %r5076, -2147483648;
	shf.l.wrap.b32 	%r5078, %r5070, %r5070, 15;
	shf.l.wrap.b32 	%r5079, %r5070, %r5070, 13;
	xor.b32  	%r5080, %r5078, %r5079;
	shr.u32 	%r5081, %r5070, 10;
	xor.b32  	%r5082, %r5080, %r5081;
	add.s32 	%r5083, %r5082, %r5013;
	shf.l.wrap.b32 	%r5084, %r5077, %r5076, 15;
	shf.l.wrap.b32 	%r5085, %r5077, %r5076, 13;
	xor.b32  	%r5086, %r5084, %r5085;
	shr.u32 	%r5087, %r5077, 10;
	xor.b32  	%r5088, %r5086, %r5087;
	add.s32 	%r5089, %r5088, %r5025;
	shf.l.wrap.b32 	%r5090, %r5083, %r5083, 15;
	shf.l.wrap.b32 	%r5091, %r5083, %r5083, 13;
	xor.b32  	%r5092, %r5090, %r5091;
	shr.u32 	%r5093, %r5083, 10;
	xor.b32  	%r5094, %r5092, %r5093;
	add.s32 	%r5095, %r5094, %r5037;
	shf.l.wrap.b32 	%r5096, %r5089, %r5089, 15;
	shf.l.wrap.b32 	%r5097, %r5089, %r5089, 13;
	xor.b32  	%r5098, %r5096, %r5097;
	shr.u32 	%r5099, %r5089, 10;
	xor.b32  	%r5100, %r5098, %r5099;
	add.s32 	%r5101, %r5100, %r5049;
	shf.l.wrap.b32 	%r5102, %r5095, %r5095, 15;
	shf.l.wrap.b32 	%r5103, %r5095, %r5095, 13;
	xor.b32  	%r5104, %r5102, %r5103;
	shr.u32 	%r5105, %r5095, 10;
	xor.b32  	%r5106, %r5104, %r5105;
	add.s32 	%r5107, %r5106, %r5062;
	shf.l.wrap.b32 	%r5108, %r5101, %r5101, 15;
	shf.l.wrap.b32 	%r5109, %r5101, %r5101, 13;
	xor.b32  	%r5110, %r5108, %r5109;
	shr.u32 	%r5111, %r5101, 10;
	xor.b32  	%r5112, %r5110, %r5111;
	add.s32 	%r5113, %r5112, %r5070;
	add.s32 	%r5114, %r5113, 4194338;
	shf.l.wrap.b32 	%r5115, %r5107, %r5107, 15;
	shf.l.wrap.b32 	%r5116, %r5107, %r5107, 13;
	xor.b32  	%r5117, %r5115, %r5116;
	shr.u32 	%r5118, %r5107, 10;
	xor.b32  	%r5119, %r5117, %r5118;
	add.s32 	%r5120, %r5119, %r5077;
	shf.l.wrap.b32 	%r5121, %r4994, %r4994, 25;
	shf.l.wrap.b32 	%r5122, %r4994, %r4994, 14;
	xor.b32  	%r5123, %r5121, %r5122;
	shr.u32 	%r5124, %r4994, 3;
	xor.b32  	%r5125, %r5123, %r5124;
	add.s32 	%r5126, %r5120, %r5125;
	add.s32 	%r5127, %r5126, 256;
	shf.l.wrap.b32 	%r5128, %r5114, %r5114, 15;
	shf.l.wrap.b32 	%r5129, %r5114, %r5114, 13;
	xor.b32  	%r5130, %r5128, %r5129;
	shr.u32 	%r5131, %r5114, 10;
	xor.b32  	%r5132, %r5130, %r5131;
	add.s32 	%r5133, %r5132, %r5083;
	shf.l.wrap.b32 	%r5134, %r5001, %r5001, 25;
	shf.l.wrap.b32 	%r5135, %r5001, %r5001, 14;
	xor.b32  	%r5136, %r5134, %r5135;
	shr.u32 	%r5137, %r5001, 3;
	xor.b32  	%r5138, %r5136, %r5137;
	add.s32 	%r5139, %r5133, %r4994;
	add.s32 	%r5140, %r5139, %r5138;
	shf.l.wrap.b32 	%r5141, %r5127, %r5127, 15;
	shf.l.wrap.b32 	%r5142, %r5127, %r5127, 13;
	xor.b32  	%r5143, %r5141, %r5142;
	shr.u32 	%r5144, %r5127, 10;
	xor.b32  	%r5145, %r5143, %r5144;
	add.s32 	%r5146, %r5145, %r5089;
	shf.l.wrap.b32 	%r5147, %r5013, %r5013, 25;
	shf.l.wrap.b32 	%r5148, %r5013, %r5013, 14;
	xor.b32  	%r5149, %r5147, %r5148;
	shr.u32 	%r5150, %r5013, 3;
	xor.b32  	%r5151, %r5149, %r5150;
	add.s32 	%r5152, %r5146, %r5001;
	add.s32 	%r5153, %r5152, %r5151;
	shf.l.wrap.b32 	%r5154, %r5140, %r5140, 15;
	shf.l.wrap.b32 	%r5155, %r5140, %r5140, 13;
	xor.b32  	%r5156, %r5154, %r5155;
	shr.u32 	%r5157, %r5140, 10;
	xor.b32  	%r5158, %r5156, %r5157;
	add.s32 	%r5159, %r5158, %r5095;
	shf.l.wrap.b32 	%r5160, %r5025, %r5025, 25;
	shf.l.wrap.b32 	%r5161, %r5025, %r5025, 14;
	xor.b32  	%r5162, %r5160, %r5161;
	shr.u32 	%r5163, %r5025, 3;
	xor.b32  	%r5164, %r5162, %r5163;
	add.s32 	%r5165, %r5159, %r5013;
	add.s32 	%r5166, %r5165, %r5164;
	shf.l.wrap.b32 	%r5167, %r5153, %r5153, 15;
	shf.l.wrap.b32 	%r5168, %r5153, %r5153, 13;
	xor.b32  	%r5169, %r5167, %r5168;
	shr.u32 	%r5170, %r5153, 10;
	xor.b32  	%r5171, %r5169, %r5170;
	add.s32 	%r5172, %r5171, %r5101;
	shf.l.wrap.b32 	%r5173, %r5037, %r5037, 25;
	shf.l.wrap.b32 	%r5174, %r5037, %r5037, 14;
	xor.b32  	%r5175, %r5173, %r5174;
	shr.u32 	%r5176, %r5037, 3;
	xor.b32  	%r5177, %r5175, %r5176;
	add.s32 	%r5178, %r5172, %r5025;
	add.s32 	%r5179, %r5178, %r5177;
	shf.l.wrap.b32 	%r5180, %r5166, %r5166, 15;
	shf.l.wrap.b32 	%r5181, %r5166, %r5166, 13;
	xor.b32  	%r5182, %r5180, %r5181;
	shr.u32 	%r5183, %r5166, 10;
	xor.b32  	%r5184, %r5182, %r5183;
	add.s32 	%r5185, %r5184, %r5107;
	shf.l.wrap.b32 	%r5186, %r5049, %r5049, 25;
	shf.l.wrap.b32 	%r5187, %r5049, %r5049, 14;
	xor.b32  	%r5188, %r5186, %r5187;
	shr.u32 	%r5189, %r5049, 3;
	xor.b32  	%r5190, %r5188, %r5189;
	add.s32 	%r5191, %r5185, %r5037;
	add.s32 	%r5192, %r5191, %r5190;
	shf.l.wrap.b32 	%r5193, %r5179, %r5179, 15;
	shf.l.wrap.b32 	%r5194, %r5179, %r5179, 13;
	xor.b32  	%r5195, %r5193, %r5194;
	shr.u32 	%r5196, %r5179, 10;
	xor.b32  	%r5197, %r5195, %r5196;
	add.s32 	%r5198, %r5197, %r5114;
	shf.l.wrap.b32 	%r5199, %r5062, %r5062, 25;
	shf.l.wrap.b32 	%r5200, %r5062, %r5062, 14;
	xor.b32  	%r5201, %r5199, %r5200;
	shr.u32 	%r5202, %r5062, 3;
	xor.b32  	%r5203, %r5201, %r5202;
	add.s32 	%r5204, %r5198, %r5049;
	add.s32 	%r5205, %r5204, %r5203;
	shf.l.wrap.b32 	%r5206, %r5192, %r5192, 15;
	shf.l.wrap.b32 	%r5207, %r5192, %r5192, 13;
	xor.b32  	%r5208, %r5206, %r5207;
	shr.u32 	%r5209, %r5192, 10;
	xor.b32  	%r5210, %r5208, %r5209;
	add.s32 	%r5211, %r5210, %r5127;
	shf.l.wrap.b32 	%r5212, %r5070, %r5070, 25;
	shf.l.wrap.b32 	%r5213, %r5070, %r5070, 14;
	xor.b32  	%r5214, %r5212, %r5213;
	shr.u32 	%r5215, %r5070, 3;
	xor.b32  	%r5216, %r5214, %r5215;
	add.s32 	%r5217, %r5211, %r5062;
	add.s32 	%r5218, %r5217, %r5216;
	shf.l.wrap.b32 	%r5219, %r5205, %r5205, 15;
	shf.l.wrap.b32 	%r5220, %r5205, %r5205, 13;
	xor.b32  	%r5221, %r5219, %r5220;
	shr.u32 	%r5222, %r5205, 10;
	xor.b32  	%r5223, %r5221, %r5222;
	add.s32 	%r5224, %r5223, %r5140;
	shf.l.wrap.b32 	%r5225, %r5077, %r5076, 25;
	shf.l.wrap.b32 	%r5226, %r5077, %r5076, 14;
	xor.b32  	%r5227, %r5225, %r5226;
	shr.u32 	%r5228, %r5077, 3;
	xor.b32  	%r5229, %r5227, %r5228;
	add.s32 	%r5230, %r5224, %r5070;
	add.s32 	%r5231, %r5230, %r5229;
	shf.l.wrap.b32 	%r5232, %r5218, %r5218, 15;
	shf.l.wrap.b32 	%r5233, %r5218, %r5218, 13;
	xor.b32  	%r5234, %r5232, %r5233;
	shr.u32 	%r5235, %r5218, 10;
	xor.b32  	%r5236, %r5234, %r5235;
	add.s32 	%r5237, %r5236, %r5153;
	shf.l.wrap.b32 	%r5238, %r5083, %r5083, 25;
	shf.l.wrap.b32 	%r5239, %r5083, %r5083, 14;
	xor.b32  	%r5240, %r5238, %r5239;
	shr.u32 	%r5241, %r5083, 3;
	xor.b32  	%r5242, %r5240, %r5241;
	add.s32 	%r5243, %r5237, %r5077;
	add.s32 	%r5244, %r5243, %r5242;
	shf.l.wrap.b32 	%r5245, %r5231, %r5231, 15;
	shf.l.wrap.b32 	%r5246, %r5231, %r5231, 13;
	xor.b32  	%r5247, %r5245, %r5246;
	shr.u32 	%r5248, %r5231, 10;
	xor.b32  	%r5249, %r5247, %r5248;
	add.s32 	%r5250, %r5249, %r5166;
	shf.l.wrap.b32 	%r5251, %r5089, %r5089, 25;
	shf.l.wrap.b32 	%r5252, %r5089, %r5089, 14;
	xor.b32  	%r5253, %r5251, %r5252;
	shr.u32 	%r5254, %r5089, 3;
	xor.b32  	%r5255, %r5253, %r5254;
	add.s32 	%r5256, %r5250, %r5083;
	add.s32 	%r5257, %r5256, %r5255;
	shf.l.wrap.b32 	%r5258, %r5244, %r5244, 15;
	shf.l.wrap.b32 	%r5259, %r5244, %r5244, 13;
	xor.b32  	%r5260, %r5258, %r5259;
	shr.u32 	%r5261, %r5244, 10;
	xor.b32  	%r5262, %r5260, %r5261;
	add.s32 	%r5263, %r5262, %r5179;
	shf.l.wrap.b32 	%r5264, %r5095, %r5095, 25;
	shf.l.wrap.b32 	%r5265, %r5095, %r5095, 14;
	xor.b32  	%r5266, %r5264, %r5265;
	shr.u32 	%r5267, %r5095, 3;
	xor.b32  	%r5268, %r5266, %r5267;
	add.s32 	%r5269, %r5263, %r5089;
	add.s32 	%r5270, %r5269, %r5268;
	shf.l.wrap.b32 	%r5271, %r5257, %r5257, 15;
	shf.l.wrap.b32 	%r5272, %r5257, %r5257, 13;
	xor.b32  	%r5273, %r5271, %r5272;
	shr.u32 	%r5274, %r5257, 10;
	xor.b32  	%r5275, %r5273, %r5274;
	add.s32 	%r5276, %r5275, %r5192;
	shf.l.wrap.b32 	%r5277, %r5101, %r5101, 25;
	shf.l.wrap.b32 	%r5278, %r5101, %r5101, 14;
	xor.b32  	%r5279, %r5277, %r5278;
	shr.u32 	%r5280, %r5101, 3;
	xor.b32  	%r5281, %r5279, %r5280;
	add.s32 	%r5282, %r5276, %r5095;
	add.s32 	%r5283, %r5282, %r5281;
	shf.l.wrap.b32 	%r5284, %r5270, %r5270, 15;
	shf.l.wrap.b32 	%r5285, %r5270, %r5270, 13;
	xor.b32  	%r5286, %r5284, %r5285;
	shr.u32 	%r5287, %r5270, 10;
	xor.b32  	%r5288, %r5286, %r5287;
	add.s32 	%r5289, %r5288, %r5205;
	shf.l.wrap.b32 	%r5290, %r5107, %r5107, 25;
	shf.l.wrap.b32 	%r5291, %r5107, %r5107, 14;
	xor.b32  	%r5292, %r5290, %r5291;
	shr.u32 	%r5293, %r5107, 3;
	xor.b32  	%r5294, %r5292, %r5293;
	add.s32 	%r5295, %r5289, %r5101;
	add.s32 	%r5296, %r5295, %r5294;
	shf.l.wrap.b32 	%r5297, %r5283, %r5283, 15;
	shf.l.wrap.b32 	%r5298, %r5283, %r5283, 13;
	xor.b32  	%r5299, %r5297, %r5298;
	shr.u32 	%r5300, %r5283, 10;
	xor.b32  	%r5301, %r5299, %r5300;
	add.s32 	%r5302, %r5301, %r5218;
	shf.l.wrap.b32 	%r5303, %r5114, %r5114, 25;
	shf.l.wrap.b32 	%r5304, %r5114, %r5114, 14;
	xor.b32  	%r5305, %r5303, %r5304;
	shr.u32 	%r5306, %r5114, 3;
	xor.b32  	%r5307, %r5305, %r5306;
	add.s32 	%r5308, %r5302, %r5107;
	add.s32 	%r5309, %r5308, %r5307;
	shf.l.wrap.b32 	%r5310, %r5296, %r5296, 15;
	shf.l.wrap.b32 	%r5311, %r5296, %r5296, 13;
	xor.b32  	%r5312, %r5310, %r5311;
	shr.u32 	%r5313, %r5296, 10;
	xor.b32  	%r5314, %r5312, %r5313;
	add.s32 	%r5315, %r5314, %r5231;
	shf.l.wrap.b32 	%r5316, %r5127, %r5127, 25;
	shf.l.wrap.b32 	%r5317, %r5127, %r5127, 14;
	xor.b32  	%r5318, %r5316, %r5317;
	shr.u32 	%r5319, %r5127, 3;
	xor.b32  	%r5320, %r5318, %r5319;
	add.s32 	%r5321, %r5315, %r5114;
	add.s32 	%r5322, %r5321, %r5320;
	shf.l.wrap.b32 	%r5323, %r5309, %r5309, 15;
	shf.l.wrap.b32 	%r5324, %r5309, %r5309, 13;
	xor.b32  	%r5325, %r5323, %r5324;
	shr.u32 	%r5326, %r5309, 10;
	xor.b32  	%r5327, %r5325, %r5326;
	add.s32 	%r5328, %r5327, %r5244;
	shf.l.wrap.b32 	%r5329, %r5140, %r5140, 25;
	shf.l.wrap.b32 	%r5330, %r5140, %r5140, 14;
	xor.b32  	%r5331, %r5329, %r5330;
	shr.u32 	%r5332, %r5140, 3;
	xor.b32  	%r5333, %r5331, %r5332;
	add.s32 	%r5334, %r5328, %r5127;
	add.s32 	%r5335, %r5334, %r5333;
	shf.l.wrap.b32 	%r5336, %r5322, %r5322, 15;
	shf.l.wrap.b32 	%r5337, %r5322, %r5322, 13;
	xor.b32  	%r5338, %r5336, %r5337;
	shr.u32 	%r5339, %r5322, 10;
	xor.b32  	%r5340, %r5338, %r5339;
	add.s32 	%r5341, %r5340, %r5257;
	shf.l.wrap.b32 	%r5342, %r5153, %r5153, 25;
	shf.l.wrap.b32 	%r5343, %r5153, %r5153, 14;
	xor.b32  	%r5344, %r5342, %r5343;
	shr.u32 	%r5345, %r5153, 3;
	xor.b32  	%r5346, %r5344, %r5345;
	add.s32 	%r5347, %r5341, %r5140;
	add.s32 	%r5348, %r5347, %r5346;
	shf.l.wrap.b32 	%r5349, %r5335, %r5335, 15;
	shf.l.wrap.b32 	%r5350, %r5335, %r5335, 13;
	xor.b32  	%r5351, %r5349, %r5350;
	shr.u32 	%r5352, %r5335, 10;
	xor.b32  	%r5353, %r5351, %r5352;
	add.s32 	%r5354, %r5353, %r5270;
	shf.l.wrap.b32 	%r5355, %r5166, %r5166, 25;
	shf.l.wrap.b32 	%r5356, %r5166, %r5166, 14;
	xor.b32  	%r5357, %r5355, %r5356;
	shr.u32 	%r5358, %r5166, 3;
	xor.b32  	%r5359, %r5357, %r5358;
	add.s32 	%r5360, %r5354, %r5153;
	add.s32 	%r5361, %r5360, %r5359;
	shf.l.wrap.b32 	%r5362, %r5348, %r5348, 15;
	shf.l.wrap.b32 	%r5363, %r5348, %r5348, 13;
	xor.b32  	%r5364, %r5362, %r5363;
	shr.u32 	%r5365, %r5348, 10;
	xor.b32  	%r5366, %r5364, %r5365;
	add.s32 	%r5367, %r5366, %r5283;
	shf.l.wrap.b32 	%r5368, %r5179, %r5179, 25;
	shf.l.wrap.b32 	%r5369, %r5179, %r5179, 14;
	xor.b32  	%r5370, %r5368, %r5369;
	shr.u32 	%r5371, %r5179, 3;
	xor.b32  	%r5372, %r5370, %r5371;
	add.s32 	%r5373, %r5367, %r5166;
	add.s32 	%r5374, %r5373, %r5372;
	shf.l.wrap.b32 	%r5375, %r5361, %r5361, 15;
	shf.l.wrap.b32 	%r5376, %r5361, %r5361, 13;
	xor.b32  	%r5377, %r5375, %r5376;
	shr.u32 	%r5378, %r5361, 10;
	xor.b32  	%r5379, %r5377, %r5378;
	add.s32 	%r5380, %r5379, %r5296;
	shf.l.wrap.b32 	%r5381, %r5192, %r5192, 25;
	shf.l.wrap.b32 	%r5382, %r5192, %r5192, 14;
	xor.b32  	%r5383, %r5381, %r5382;
	shr.u32 	%r5384, %r5192, 3;
	xor.b32  	%r5385, %r5383, %r5384;
	add.s32 	%r5386, %r5380, %r5179;
	add.s32 	%r5387, %r5386, %r5385;
	shf.l.wrap.b32 	%r5388, %r5374, %r5374, 15;
	shf.l.wrap.b32 	%r5389, %r5374, %r5374, 13;
	xor.b32  	%r5390, %r5388, %r5389;
	shr.u32 	%r5391, %r5374, 10;
	xor.b32  	%r5392, %r5390, %r5391;
	add.s32 	%r5393, %r5392, %r5309;
	shf.l.wrap.b32 	%r5394, %r5205, %r5205, 25;
	shf.l.wrap.b32 	%r5395, %r5205, %r5205, 14;
	xor.b32  	%r5396, %r5394, %r5395;
	shr.u32 	%r5397, %r5205, 3;
	xor.b32  	%r5398, %r5396, %r5397;
	add.s32 	%r5399, %r5393, %r5192;
	add.s32 	%r5400, %r5399, %r5398;
	shf.l.wrap.b32 	%r5401, %r5387, %r5387, 15;
	shf.l.wrap.b32 	%r5402, %r5387, %r5387, 13;
	xor.b32  	%r5403, %r5401, %r5402;
	shr.u32 	%r5404, %r5387, 10;
	xor.b32  	%r5405, %r5403, %r5404;
	add.s32 	%r5406, %r5405, %r5322;
	shf.l.wrap.b32 	%r5407, %r5218, %r5218, 25;
	shf.l.wrap.b32 	%r5408, %r5218, %r5218, 14;
	xor.b32  	%r5409, %r5407, %r5408;
	shr.u32 	%r5410, %r5218, 3;
	xor.b32  	%r5411, %r5409, %r5410;
	add.s32 	%r5412, %r5406, %r5205;
	add.s32 	%r5413, %r5412, %r5411;
	shf.l.wrap.b32 	%r5414, %r5400, %r5400, 15;
	shf.l.wrap.b32 	%r5415, %r5400, %r5400, 13;
	xor.b32  	%r5416, %r5414, %r5415;
	shr.u32 	%r5417, %r5400, 10;
	xor.b32  	%r5418, %r5416, %r5417;
	add.s32 	%r5419, %r5418, %r5335;
	shf.l.wrap.b32 	%r5420, %r5231, %r5231, 25;
	shf.l.wrap.b32 	%r5421, %r5231, %r5231, 14;
	xor.b32  	%r5422, %r5420, %r5421;
	shr.u32 	%r5423, %r5231, 3;
	xor.b32  	%r5424, %r5422, %r5423;
	add.s32 	%r5425, %r5419, %r5218;
	add.s32 	%r5426, %r5425, %r5424;
	shf.l.wrap.b32 	%r5427, %r5413, %r5413, 15;
	shf.l.wrap.b32 	%r5428, %r5413, %r5413, 13;
	xor.b32  	%r5429, %r5427, %r5428;
	shr.u32 	%r5430, %r5413, 10;
	xor.b32  	%r5431, %r5429, %r5430;
	add.s32 	%r5432, %r5431, %r5348;
	shf.l.wrap.b32 	%r5433, %r5244, %r5244, 25;
	shf.l.wrap.b32 	%r5434, %r5244, %r5244, 14;
	xor.b32  	%r5435, %r5433, %r5434;
	shr.u32 	%r5436, %r5244, 3;
	xor.b32  	%r5437, %r5435, %r5436;
	add.s32 	%r5438, %r5432, %r5231;
	add.s32 	%r5439, %r5438, %r5437;
	shf.l.wrap.b32 	%r5440, %r5426, %r5426, 15;
	shf.l.wrap.b32 	%r5441, %r5426, %r5426, 13;
	xor.b32  	%r5442, %r5440, %r5441;
	shr.u32 	%r5443, %r5426, 10;
	xor.b32  	%r5444, %r5442, %r5443;
	add.s32 	%r5445, %r5444, %r5361;
	shf.l.wrap.b32 	%r5446, %r5257, %r5257, 25;
	shf.l.wrap.b32 	%r5447, %r5257, %r5257, 14;
	xor.b32  	%r5448, %r5446, %r5447;
	shr.u32 	%r5449, %r5257, 3;
	xor.b32  	%r5450, %r5448, %r5449;
	add.s32 	%r5451, %r5445, %r5244;
	add.s32 	%r5452, %r5451, %r5450;
	shf.l.wrap.b32 	%r5453, %r5439, %r5439, 15;
	shf.l.wrap.b32 	%r5454, %r5439, %r5439, 13;
	xor.b32  	%r5455, %r5453, %r5454;
	shr.u32 	%r5456, %r5439, 10;
	xor.b32  	%r5457, %r5455, %r5456;
	add.s32 	%r5458, %r5457, %r5374;
	shf.l.wrap.b32 	%r5459, %r5270, %r5270, 25;
	shf.l.wrap.b32 	%r5460, %r5270, %r5270, 14;
	xor.b32  	%r5461, %r5459, %r5460;
	shr.u32 	%r5462, %r5270, 3;
	xor.b32  	%r5463, %r5461, %r5462;
	add.s32 	%r5464, %r5458, %r5257;
	add.s32 	%r5465, %r5464, %r5463;
	shf.l.wrap.b32 	%r5466, %r5452, %r5452, 15;
	shf.l.wrap.b32 	%r5467, %r5452, %r5452, 13;
	xor.b32  	%r5468, %r5466, %r5467;
	shr.u32 	%r5469, %r5452, 10;
	xor.b32  	%r5470, %r5468, %r5469;
	add.s32 	%r5471, %r5470, %r5387;
	shf.l.wrap.b32 	%r5472, %r5283, %r5283, 25;
	shf.l.wrap.b32 	%r5473, %r5283, %r5283, 14;
	xor.b32  	%r5474, %r5472, %r5473;
	shr.u32 	%r5475, %r5283, 3;
	xor.b32  	%r5476, %r5474, %r5475;
	add.s32 	%r5477, %r5471, %r5270;
	add.s32 	%r5478, %r5477, %r5476;
	shf.l.wrap.b32 	%r5479, %r5465, %r5465, 15;
	shf.l.wrap.b32 	%r5480, %r5465, %r5465, 13;
	xor.b32  	%r5481, %r5479, %r5480;
	shr.u32 	%r5482, %r5465, 10;
	xor.b32  	%r5483, %r5481, %r5482;
	add.s32 	%r5484, %r5483, %r5400;
	shf.l.wrap.b32 	%r5485, %r5296, %r5296, 25;
	shf.l.wrap.b32 	%r5486, %r5296, %r5296, 14;
	xor.b32  	%r5487, %r5485, %r5486;
	shr.u32 	%r5488, %r5296, 3;
	xor.b32  	%r5489, %r5487, %r5488;
	add.s32 	%r5490, %r5484, %r5283;
	add.s32 	%r5491, %r5490, %r5489;
	shf.l.wrap.b32 	%r5492, %r5478, %r5478, 15;
	shf.l.wrap.b32 	%r5493, %r5478, %r5478, 13;
	xor.b32  	%r5494, %r5492, %r5493;
	shr.u32 	%r5495, %r5478, 10;
	xor.b32  	%r5496, %r5494, %r5495;
	add.s32 	%r5497, %r5496, %r5413;
	shf.l.wrap.b32 	%r5498, %r5309, %r5309, 25;
	shf.l.wrap.b32 	%r5499, %r5309, %r5309, 14;
	xor.b32  	%r5500, %r5498, %r5499;
	shr.u32 	%r5501, %r5309, 3;
	xor.b32  	%r5502, %r5500, %r5501;
	add.s32 	%r5503, %r5497, %r5296;
	add.s32 	%r5504, %r5503, %r5502;
	shf.l.wrap.b32 	%r5505, %r5491, %r5491, 15;
	shf.l.wrap.b32 	%r5506, %r5491, %r5491, 13;
	xor.b32  	%r5507, %r5505, %r5506;
	shr.u32 	%r5508, %r5491, 10;
	xor.b32  	%r5509, %r5507, %r5508;
	add.s32 	%r5510, %r5509, %r5426;
	shf.l.wrap.b32 	%r5511, %r5322, %r5322, 25;
	shf.l.wrap.b32 	%r5512, %r5322, %r5322, 14;
	xor.b32  	%r5513, %r5511, %r5512;
	shr.u32 	%r5514, %r5322, 3;
	xor.b32  	%r5515, %r5513, %r5514;
	add.s32 	%r5516, %r5510, %r5309;
	add.s32 	%r5517, %r5516, %r5515;
	shf.l.wrap.b32 	%r5518, %r5504, %r5504, 15;
	shf.l.wrap.b32 	%r5519, %r5504, %r5504, 13;
	xor.b32  	%r5520, %r5518, %r5519;
	shr.u32 	%r5521, %r5504, 10;
	xor.b32  	%r5522, %r5520, %r5521;
	add.s32 	%r5523, %r5522, %r5439;
	shf.l.wrap.b32 	%r5524, %r5335, %r5335, 25;
	shf.l.wrap.b32 	%r5525, %r5335, %r5335, 14;
	xor.b32  	%r5526, %r5524, %r5525;
	shr.u32 	%r5527, %r5335, 3;
	xor.b32  	%r5528, %r5526, %r5527;
	add.s32 	%r5529, %r5523, %r5322;
	add.s32 	%r5530, %r5529, %r5528;
	shf.l.wrap.b32 	%r5531, %r5517, %r5517, 15;
	shf.l.wrap.b32 	%r5532, %r5517, %r5517, 13;
	xor.b32  	%r5533, %r5531, %r5532;
	shr.u32 	%r5534, %r5517, 10;
	xor.b32  	%r5535, %r5533, %r5534;
	add.s32 	%r5536, %r5535, %r5452;
	shf.l.wrap.b32 	%r5537, %r5348, %r5348, 25;
	shf.l.wrap.b32 	%r5538, %r5348, %r5348, 14;
	xor.b32  	%r5539, %r5537, %r5538;
	shr.u32 	%r5540, %r5348, 3;
	xor.b32  	%r5541, %r5539, %r5540;
	add.s32 	%r5542, %r5536, %r5335;
	add.s32 	%r5543, %r5542, %r5541;
	add.s32 	%r5544, %r5, %r4939;
	add.s32 	%r5545, %r5544, -1521486534;
	add.s32 	%r5546, %r5544, 143694565;
	shf.l.wrap.b32 	%r5547, %r5545, %r5545, 26;
	shf.l.wrap.b32 	%r5548, %r5545, %r5545, 21;
	xor.b32  	%r5549, %r5547, %r5548;
	shf.l.wrap.b32 	%r5550, %r5545, %r5545, 7;
	xor.b32  	%r5551, %r5549, %r5550;
	and.b32  	%r5552, %r5545, 1359893119;
	sub.s32 	%r5553, 1521486533, %r5544;
	and.b32  	%r5554, %r5553, -1694144372;
	or.b32  	%r5555, %r5552, %r5554;
	add.s32 	%r5556, %r5555, %r5551;
	add.s32 	%r5557, %r5556, %r6;
	add.s32 	%r5558, %r5557, %r4946;
	shf.l.wrap.b32 	%r5559, %r5546, %r5546, 30;
	shf.l.wrap.b32 	%r5560, %r5546, %r5546, 19;
	xor.b32  	%r5561, %r5559, %r5560;
	shf.l.wrap.b32 	%r5562, %r5546, %r5546, 10;
	xor.b32  	%r5563, %r5561, %r5562;
	and.b32  	%r5564, %r5546, -781301534;
	add.s32 	%r5565, %r5563, %r5564;
	add.s32 	%r5566, %r5558, %r5565;
	add.s32 	%r5567, %r5558, 1542638877;
	add.s32 	%r5568, %r5566, 1233485744;
	shf.l.wrap.b32 	%r5569, %r5567, %r5567, 26;
	shf.l.wrap.b32 	%r5570, %r5567, %r5567, 21;
	xor.b32  	%r5571, %r5569, %r5570;
	shf.l.wrap.b32 	%r5572, %r5567, %r5567, 7;
	xor.b32  	%r5573, %r5571, %r5572;
	and.b32  	%r5574, %r5567, %r5545;
	sub.s32 	%r5575, 604844770, %r5558;
	and.b32  	%r5576, %r5575, 1359893119;
	or.b32  	%r5577, %r5574, %r5576;
	add.s32 	%r5578, %r5577, %r5573;
	ld.const.u32 	%r5579, [K+8];
	add.s32 	%r5580, %r5578, %r5579;
	add.s32 	%r5581, %r5580, %r4953;
	shf.l.wrap.b32 	%r5582, %r5568, %r5568, 30;
	shf.l.wrap.b32 	%r5583, %r5568, %r5568, 19;
	xor.b32  	%r5584, %r5582, %r5583;
	shf.l.wrap.b32 	%r5585, %r5568, %r5568, 10;
	xor.b32  	%r5586, %r5584, %r5585;
	xor.b32  	%r5587, %r5546, 1779033703;
	and.b32  	%r5588, %r5568, %r5587;
	and.b32  	%r5589, %r5546, 1779033703;
	xor.b32  	%r5590, %r5588, %r5589;
	add.s32 	%r5591, %r5586, %r5590;
	add.s32 	%r5592, %r5581, %r5591;
	add.s32 	%r5593, %r5581, 1449989905;
	add.s32 	%r5594, %r5592, -1694144372;
	shf.l.wrap.b32 	%r5595, %r5593, %r5593, 26;
	shf.l.wrap.b32 	%r5596, %r5593, %r5593, 21;
	xor.b32  	%r5597, %r5595, %r5596;
	shf.l.wrap.b32 	%r5598, %r5593, %r5593, 7;
	xor.b32  	%r5599, %r5597, %r5598;
	and.b32  	%r5600, %r5593, %r5567;
	sub.s32 	%r5601, -1449989906, %r5581;
	and.b32  	%r5602, %r5545, %r5601;
	or.b32  	%r5603, %r5600, %r5602;
	add.s32 	%r5604, %r5603, %r5599;
	add.s32 	%r5605, %r5604, %r7;
	add.s32 	%r5606, %r5605, %r4960;
	shf.l.wrap.b32 	%r5607, %r5594, %r5594, 30;
	shf.l.wrap.b32 	%r5608, %r5594, %r5594, 19;
	xor.b32  	%r5609, %r5607, %r5608;
	shf.l.wrap.b32 	%r5610, %r5594, %r5594, 10;
	xor.b32  	%r5611, %r5609, %r5610;
	xor.b32  	%r5612, %r5568, %r5546;
	and.b32  	%r5613, %r5594, %r5612;
	and.b32  	%r5614, %r5568, %r5546;
	xor.b32  	%r5615, %r5613, %r5614;
	add.s32 	%r5616, %r5611, %r5615;
	add.s32 	%r5617, %r5606, %r5616;
	add.s32 	%r5618, %r5606, -1156040474;
	add.s32 	%r5619, %r5617, 1359893119;
	shf.l.wrap.b32 	%r5620, %r5618, %r5618, 26;
	shf.l.wrap.b32 	%r5621, %r5618, %r5618, 21;
	xor.b32  	%r5622, %r5620, %r5621;
	shf.l.wrap.b32 	%r5623, %r5618, %r5618, 7;
	xor.b32  	%r5624, %r5622, %r5623;
	and.b32  	%r5625, %r5618, %r5593;
	sub.s32 	%r5626, 1156040473, %r5606;
	and.b32  	%r5627, %r5567, %r5626;
	or.b32  	%r5628, %r5625, %r5627;
	add.s32 	%r5629, %r5628, %r5545;
	add.s32 	%r5630, %r5629, %r5624;
	add.s32 	%r5631, %r5630, %r8;
	add.s32 	%r5632, %r5631, %r4967;
	shf.l.wrap.b32 	%r5633, %r5619, %r5619, 30;
	shf.l.wrap.b32 	%r5634, %r5619, %r5619, 19;
	xor.b32  	%r5635, %r5633, %r5634;
	shf.l.wrap.b32 	%r5636, %r5619, %r5619, 10;
	xor.b32  	%r5637, %r5635, %r5636;
	xor.b32  	%r5638, %r5594, %r5568;
	and.b32  	%r5639, %r5619, %r5638;
	and.b32  	%r5640, %r5594, %r5568;
	xor.b32  	%r5641, %r5639, %r5640;
	add.s32 	%r5642, %r5637, %r5641;
	add.s32 	%r5643, %r5632, %r5546;
	add.s32 	%r5644, %r5642, %r5632;
	shf.l.wrap.b32 	%r5645, %r5643, %r5643, 26;
	shf.l.wrap.b32 	%r5646, %r5643, %r5643, 21;
	xor.b32  	%r5647, %r5645, %r5646;
	shf.l.wrap.b32 	%r5648, %r5643, %r5643, 7;
	xor.b32  	%r5649, %r5647, %r5648;
	and.b32  	%r5650, %r5643, %r5618;
	not.b32 	%r5651, %r5643;
	and.b32  	%r5652, %r5593, %r5651;
	or.b32  	%r5653, %r5650, %r5652;
	add.s32 	%r5654, %r5653, %r5567;
	add.s32 	%r5655, %r5654, %r5649;
	add.s32 	%r5656, %r5655, %r9;
	add.s32 	%r5657, %r5656, %r4974;
	shf.l.wrap.b32 	%r5658, %r5644, %r5644, 30;
	shf.l.wrap.b32 	%r5659, %r5644, %r5644, 19;
	xor.b32  	%r5660, %r5658, %r5659;
	shf.l.wrap.b32 	%r5661, %r5644, %r5644, 10;
	xor.b32  	%r5662, %r5660, %r5661;
	xor.b32  	%r5663, %r5619, %r5594;
	and.b32  	%r5664, %r5644, %r5663;
	and.b32  	%r5665, %r5619, %r5594;
	xor.b32  	%r5666, %r5664, %r5665;
	add.s32 	%r5667, %r5662, %r5666;
	add.s32 	%r5668, %r5657, %r5568;
	add.s32 	%r5669, %r5667, %r5657;
	shf.l.wrap.b32 	%r5670, %r5668, %r5668, 26;
	shf.l.wrap.b32 	%r5671, %r5668, %r5668, 21;
	xor.b32  	%r5672, %r5670, %r5671;
	shf.l.wrap.b32 	%r5673, %r5668, %r5668, 7;
	xor.b32  	%r5674, %r5672, %r5673;
	and.b32  	%r5675, %r5668, %r5643;
	not.b32 	%r5676, %r5668;
	and.b32  	%r5677, %r5618, %r5676;
	or.b32  	%r5678, %r5675, %r5677;
	add.s32 	%r5679, %r5678, %r5593;
	add.s32 	%r5680, %r5679, %r5674;
	add.s32 	%r5681, %r5680, %r10;
	add.s32 	%r5682, %r5681, %r4981;
	shf.l.wrap.b32 	%r5683, %r5669, %r5669, 30;
	shf.l.wrap.b32 	%r5684, %r5669, %r5669, 19;
	xor.b32  	%r5685, %r5683, %r5684;
	shf.l.wrap.b32 	%r5686, %r5669, %r5669, 10;
	xor.b32  	%r5687, %r5685, %r5686;
	xor.b32  	%r5688, %r5644, %r5619;
	and.b32  	%r5689, %r5669, %r5688;
	and.b32  	%r5690, %r5644, %r5619;
	xor.b32  	%r5691, %r5689, %r5690;
	add.s32 	%r5692, %r5687, %r5691;
	add.s32 	%r5693, %r5682, %r5594;
	add.s32 	%r5694, %r5692, %r5682;
	shf.l.wrap.b32 	%r5695, %r5693, %r5693, 26;
	shf.l.wrap.b32 	%r5696, %r5693, %r5693, 21;
	xor.b32  	%r5697, %r5695, %r5696;
	shf.l.wrap.b32 	%r5698, %r5693, %r5693, 7;
	xor.b32  	%r5699, %r5697, %r5698;
	and.b32  	%r5700, %r5693, %r5668;
	not.b32 	%r5701, %r5693;
	and.b32  	%r5702, %r5643, %r5701;
	or.b32  	%r5703, %r5700, %r5702;
	add.s32 	%r5704, %r5703, %r5618;
	add.s32 	%r5705, %r5704, %r5699;
	add.s32 	%r5706, %r5705, %r11;
	add.s32 	%r5707, %r5706, %r4988;
	shf.l.wrap.b32 	%r5708, %r5694, %r5694, 30;
	shf.l.wrap.b32 	%r5709, %r5694, %r5694, 19;
	xor.b32  	%r5710, %r5708, %r5709;
	shf.l.wrap.b32 	%r5711, %r5694, %r5694, 10;
	xor.b32  	%r5712, %r5710, %r5711;
	xor.b32  	%r5713, %r5669, %r5644;
	and.b32  	%r5714, %r5694, %r5713;
	and.b32  	%r5715, %r5669, %r5644;
	xor.b32  	%r5716, %r5714, %r5715;
	add.s32 	%r5717, %r5712, %r5716;
	add.s32 	%r5718, %r5707, %r5619;
	add.s32 	%r5719, %r5717, %r5707;
	shf.l.wrap.b32 	%r5720, %r5718, %r5718, 26;
	shf.l.wrap.b32 	%r5721, %r5718, %r5718, 21;
	xor.b32  	%r5722, %r5720, %r5721;
	shf.l.wrap.b32 	%r5723, %r5718, %r5718, 7;
	xor.b32  	%r5724, %r5722, %r5723;
	and.b32  	%r5725, %r5718, %r5693;
	not.b32 	%r5726, %r5718;
	and.b32  	%r5727, %r5668, %r5726;
	or.b32  	%r5728, %r5725, %r5727;
	add.s32 	%r5729, %r5728, %r5643;
	add.s32 	%r5730, %r5729, %r5724;
	add.s32 	%r5731, %r5730, %r12;
	xor.b32  	%r5732, %r5731, -2147483648;
	shf.l.wrap.b32 	%r5733, %r5719, %r5719, 30;
	shf.l.wrap.b32 	%r5734, %r5719, %r5719, 19;
	xor.b32  	%r5735, %r5733, %r5734;
	shf.l.wrap.b32 	%r5736, %r5719, %r5719, 10;
	xor.b32  	%r5737, %r5735, %r5736;
	xor.b32  	%r5738, %r5694, %r5669;
	and.b32  	%r5739, %r5719, %r5738;
	and.b32  	%r5740, %r5694, %r5669;
	xor.b32  	%r5741, %r5739, %r5740;
	add.s32 	%r5742, %r5737, %r5741;
	add.s32 	%r5743, %r5732, %r5644;
	add.s32 	%r5744, %r5742, %r5732;
	shf.l.wrap.b32 	%r5745, %r5743, %r5743, 26;
	shf.l.wrap.b32 	%r5746, %r5743, %r5743, 21;
	xor.b32  	%r5747, %r5745, %r5746;
	shf.l.wrap.b32 	%r5748, %r5743, %r5743, 7;
	xor.b32  	%r5749, %r5747, %r5748;
	and.b32  	%r5750, %r5743, %r5718;
	not.b32 	%r5751, %r5743;
	and.b32  	%r5752, %r5693, %r5751;
	or.b32  	%r5753, %r5750, %r5752;
	add.s32 	%r5754, %r5753, %r5668;
	add.s32 	%r5755, %r5754, %r5749;
	add.s32 	%r5756, %r5755, %r13;
	shf.l.wrap.b32 	%r5757, %r5744, %r5744, 30;
	shf.l.wrap.b32 	%r5758, %r5744, %r5744, 19;
	xor.b32  	%r5759, %r5757, %r5758;
	shf.l.wrap.b32 	%r5760, %r5744, %r5744, 10;
	xor.b32  	%r5761, %r5759, %r5760;
	xor.b32  	%r5762, %r5719, %r5694;
	and.b32  	%r5763, %r5744, %r5762;
	and.b32  	%r5764, %r5719, %r5694;
	xor.b32  	%r5765, %r5763, %r5764;
	add.s32 	%r5766, %r5761, %r5765;
	add.s32 	%r5767, %r5756, %r5669;
	add.s32 	%r5768, %r5766, %r5756;
	shf.l.wrap.b32 	%r5769, %r5767, %r5767, 26;
	shf.l.wrap.b32 	%r5770, %r5767, %r5767, 21;
	xor.b32  	%r5771, %r5769, %r5770;
	shf.l.wrap.b32 	%r5772, %r5767, %r5767, 7;
	xor.b32  	%r5773, %r5771, %r5772;
	and.b32  	%r5774, %r5767, %r5743;
	not.b32 	%r5775, %r5767;
	and.b32  	%r5776, %r5718, %r5775;
	or.b32  	%r5777, %r5774, %r5776;
	add.s32 	%r5778, %r5777, %r5693;
	add.s32 	%r5779, %r5778, %r5773;
	ld.const.u32 	%r5780, [K+40];
	add.s32 	%r5781, %r5779, %r5780;
	shf.l.wrap.b32 	%r5782, %r5768, %r5768, 30;
	shf.l.wrap.b32 	%r5783, %r5768, %r5768, 19;
	xor.b32  	%r5784, %r5782, %r5783;
	shf.l.wrap.b32 	%r5785, %r5768, %r5768, 10;
	xor.b32  	%r5786, %r5784, %r5785;
	xor.b32  	%r5787, %r5744, %r5719;
	and.b32  	%r5788, %r5768, %r5787;
	and.b32  	%r5789, %r5744, %r5719;
	xor.b32  	%r5790, %r5788, %r5789;
	add.s32 	%r5791, %r5786, %r5790;
	add.s32 	%r5792, %r5781, %r5694;
	add.s32 	%r5793, %r5791, %r5781;
	shf.l.wrap.b32 	%r5794, %r5792, %r5792, 26;
	shf.l.wrap.b32 	%r5795, %r5792, %r5792, 21;
	xor.b32  	%r5796, %r5794, %r5795;
	shf.l.wrap.b32 	%r5797, %r5792, %r5792, 7;
	xor.b32  	%r5798, %r5796, %r5797;
	and.b32  	%r5799, %r5792, %r5767;
	not.b32 	%r5800, %r5792;
	and.b32  	%r5801, %r5743, %r5800;
	or.b32  	%r5802, %r5799, %r5801;
	add.s32 	%r5803, %r5802, %r5718;
	add.s32 	%r5804, %r5803, %r5798;
	add.s32 	%r5805, %r5804, %r14;
	shf.l.wrap.b32 	%r5806, %r5793, %r5793, 30;
	shf.l.wrap.b32 	%r5807, %r5793, %r5793, 19;
	xor.b32  	%r5808, %r5806, %r5807;
	shf.l.wrap.b32 	%r5809, %r5793, %r5793, 10;
	xor.b32  	%r5810, %r5808, %r5809;
	xor.b32  	%r5811, %r5768, %r5744;
	and.b32  	%r5812, %r5793, %r5811;
	and.b32  	%r5813, %r5768, %r5744;
	xor.b32  	%r5814, %r5812, %r5813;
	add.s32 	%r5815, %r5810, %r5814;
	add.s32 	%r5816, %r5805, %r5719;
	add.s32 	%r5817, %r5815, %r5805;
	shf.l.wrap.b32 	%r5818, %r5816, %r5816, 26;
	shf.l.wrap.b32 	%r5819, %r5816, %r5816, 21;
	xor.b32  	%r5820, %r5818, %r5819;
	shf.l.wrap.b32 	%r5821, %r5816, %r5816, 7;
	xor.b32  	%r5822, %r5820, %r5821;
	and.b32  	%r5823, %r5816, %r5792;
	not.b32 	%r5824, %r5816;
	and.b32  	%r5825, %r5767, %r5824;
	or.b32  	%r5826, %r5823, %r5825;
	add.s32 	%r5827, %r5826, %r5743;
	add.s32 	%r5828, %r5827, %r5822;
	add.s32 	%r5829, %r5828, %r15;
	shf.l.wrap.b32 	%r5830, %r5817, %r5817, 30;
	shf.l.wrap.b32 	%r5831, %r5817, %r5817, 19;
	xor.b32  	%r5832, %r5830, %r5831;
	shf.l.wrap.b32 	%r5833, %r5817, %r5817, 10;
	xor.b32  	%r5834, %r5832, %r5833;
	xor.b32  	%r5835, %r5793, %r5768;
	and.b32  	%r5836, %r5817, %r5835;
	and.b32  	%r5837, %r5793, %r5768;
	xor.b32  	%r5838, %r5836, %r5837;
	add.s32 	%r5839, %r5834, %r5838;
	add.s32 	%r5840, %r5829, %r5744;
	add.s32 	%r5841, %r5839, %r5829;
	shf.l.wrap.b32 	%r5842, %r5840, %r5840, 26;
	shf.l.wrap.b32 	%r5843, %r5840, %r5840, 21;
	xor.b32  	%r5844, %r5842, %r5843;
	shf.l.wrap.b32 	%r5845, %r5840, %r5840, 7;
	xor.b32  	%r5846, %r5844, %r5845;
	and.b32  	%r5847, %r5840, %r5816;
	not.b32 	%r5848, %r5840;
	and.b32  	%r5849, %r5792, %r5848;
	or.b32  	%r5850, %r5847, %r5849;
	add.s32 	%r5851, %r5850, %r5767;
	add.s32 	%r5852, %r5851, %r5846;
	add.s32 	%r5853, %r5852, %r16;
	shf.l.wrap.b32 	%r5854, %r5841, %r5841, 30;
	shf.l.wrap.b32 	%r5855, %r5841, %r5841, 19;
	xor.b32  	%r5856, %r5854, %r5855;
	shf.l.wrap.b32 	%r5857, %r5841, %r5841, 10;
	xor.b32  	%r5858, %r5856, %r5857;
	xor.b32  	%r5859, %r5817, %r5793;
	and.b32  	%r5860, %r5841, %r5859;
	and.b32  	%r5861, %r5817, %r5793;
	xor.b32  	%r5862, %r5860, %r5861;
	add.s32 	%r5863, %r5858, %r5862;
	add.s32 	%r5864, %r5853, %r5768;
	add.s32 	%r5865, %r5863, %r5853;
	shf.l.wrap.b32 	%r5866, %r5864, %r5864, 26;
	shf.l.wrap.b32 	%r5867, %r5864, %r5864, 21;
	xor.b32  	%r5868, %r5866, %r5867;
	shf.l.wrap.b32 	%r5869, %r5864, %r5864, 7;
	xor.b32  	%r5870, %r5868, %r5869;
	and.b32  	%r5871, %r5864, %r5840;
	not.b32 	%r5872, %r5864;
	and.b32  	%r5873, %r5816, %r5872;
	or.b32  	%r5874, %r5871, %r5873;
	add.s32 	%r5875, %r5874, %r5792;
	add.s32 	%r5876, %r5875, %r5870;
	add.s32 	%r5877, %r5876, %r17;
	shf.l.wrap.b32 	%r5878, %r5865, %r5865, 30;
	shf.l.wrap.b32 	%r5879, %r5865, %r5865, 19;
	xor.b32  	%r5880, %r5878, %r5879;
	shf.l.wrap.b32 	%r5881, %r5865, %r5865, 10;
	xor.b32  	%r5882, %r5880, %r5881;
	xor.b32  	%r5883, %r5841, %r5817;
	and.b32  	%r5884, %r5865, %r5883;
	and.b32  	%r5885, %r5841, %r5817;
	xor.b32  	%r5886, %r5884, %r5885;
	add.s32 	%r5887, %r5882, %r5886;
	add.s32 	%r5888, %r5877, %r5793;
	add.s32 	%r5889, %r5887, %r5877;
	shf.l.wrap.b32 	%r5890, %r5888, %r5888, 26;
	shf.l.wrap.b32 	%r5891, %r5888, %r5888, 21;
	xor.b32  	%r5892, %r5890, %r5891;
	shf.l.wrap.b32 	%r5893, %r5888, %r5888, 7;
	xor.b32  	%r5894, %r5892, %r5893;
	and.b32  	%r5895, %r5888, %r5864;
	not.b32 	%r5896, %r5888;
	and.b32  	%r5897, %r5840, %r5896;
	or.b32  	%r5898, %r5895, %r5897;
	add.s32 	%r5899, %r5898, %r5816;
	add.s32 	%r5900, %r5899, %r5894;
	add.s32 	%r5901, %r5900, %r18;
	add.s32 	%r5902, %r5901, 256;
	shf.l.wrap.b32 	%r5903, %r5889, %r5889, 30;
	shf.l.wrap.b32 	%r5904, %r5889, %r5889, 19;
	xor.b32  	%r5905, %r5903, %r5904;
	shf.l.wrap.b32 	%r5906, %r5889, %r5889, 10;
	xor.b32  	%r5907, %r5905, %r5906;
	xor.b32  	%r5908, %r5865, %r5841;
	and.b32  	%r5909, %r5889, %r5908;
	and.b32  	%r5910, %r5865, %r5841;
	xor.b32  	%r5911, %r5909, %r5910;
	add.s32 	%r5912, %r5907, %r5911;
	add.s32 	%r5913, %r5902, %r5817;
	add.s32 	%r5914, %r5912, %r5902;
	shf.l.wrap.b32 	%r5915, %r5913, %r5913, 26;
	shf.l.wrap.b32 	%r5916, %r5913, %r5913, 21;
	xor.b32  	%r5917, %r5915, %r5916;
	shf.l.wrap.b32 	%r5918, %r5913, %r5913, 7;
	xor.b32  	%r5919, %r5917, %r5918;
	and.b32  	%r5920, %r5913, %r5888;
	not.b32 	%r5921, %r5913;
	and.b32  	%r5922, %r5864, %r5921;
	or.b32  	%r5923, %r5920, %r5922;
	add.s32 	%r5924, %r5923, %r5840;
	add.s32 	%r5925, %r5924, %r5919;
	add.s32 	%r5926, %r5925, %r19;
	add.s32 	%r5927, %r5926, %r4994;
	shf.l.wrap.b32 	%r5928, %r5914, %r5914, 30;
	shf.l.wrap.b32 	%r5929, %r5914, %r5914, 19;
	xor.b32  	%r5930, %r5928, %r5929;
	shf.l.wrap.b32 	%r5931, %r5914, %r5914, 10;
	xor.b32  	%r5932, %r5930, %r5931;
	xor.b32  	%r5933, %r5889, %r5865;
	and.b32  	%r5934, %r5914, %r5933;
	and.b32  	%r5935, %r5889, %r5865;
	xor.b32  	%r5936, %r5934, %r5935;
	add.s32 	%r5937, %r5932, %r5936;
	add.s32 	%r5938, %r5927, %r5841;
	add.s32 	%r5939, %r5937, %r5927;
	shf.l.wrap.b32 	%r5940, %r5938, %r5938, 26;
	shf.l.wrap.b32 	%r5941, %r5938, %r5938, 21;
	xor.b32  	%r5942, %r5940, %r5941;
	shf.l.wrap.b32 	%r5943, %r5938, %r5938, 7;
	xor.b32  	%r5944, %r5942, %r5943;
	and.b32  	%r5945, %r5938, %r5913;
	not.b32 	%r5946, %r5938;
	and.b32  	%r5947, %r5888, %r5946;
	or.b32  	%r5948, %r5945, %r5947;
	add.s32 	%r5949, %r5948, %r5864;
	add.s32 	%r5950, %r5949, %r5944;
	add.s32 	%r5951, %r5950, %r20;
	add.s32 	%r5952, %r5951, %r5001;
	shf.l.wrap.b32 	%r5953, %r5939, %r5939, 30;
	shf.l.wrap.b32 	%r5954, %r5939, %r5939, 19;
	xor.b32  	%r5955, %r5953, %r5954;
	shf.l.wrap.b32 	%r5956, %r5939, %r5939, 10;
	xor.b32  	%r5957, %r5955, %r5956;
	xor.b32  	%r5958, %r5914, %r5889;
	and.b32  	%r5959, %r5939, %r5958;
	and.b32  	%r5960, %r5914, %r5889;
	xor.b32  	%r5961, %r5959, %r5960;
	add.s32 	%r5962, %r5957, %r5961;
	add.s32 	%r5963, %r5952, %r5865;
	add.s32 	%r5964, %r5962, %r5952;
	shf.l.wrap.b32 	%r5965, %r5963, %r5963, 26;
	shf.l.wrap.b32 	%r5966, %r5963, %r5963, 21;
	xor.b32  	%r5967, %r5965, %r5966;
	shf.l.wrap.b32 	%r5968, %r5963, %r5963, 7;
	xor.b32  	%r5969, %r5967, %r5968;
	and.b32  	%r5970, %r5963, %r5938;
	not.b32 	%r5971, %r5963;
	and.b32  	%r5972, %r5913, %r5971;
	or.b32  	%r5973, %r5970, %r5972;
	add.s32 	%r5974, %r5973, %r5888;
	add.s32 	%r5975, %r5974, %r5969;
	add.s32 	%r5976, %r5975, %r21;
	add.s32 	%r5977, %r5976, %r5013;
	shf.l.wrap.b32 	%r5978, %r5964, %r5964, 30;
	shf.l.wrap.b32 	%r5979, %r5964, %r5964, 19;
	xor.b32  	%r5980, %r5978, %r5979;
	shf.l.wrap.b32 	%r5981, %r5964, %r5964, 10;
	xor.b32  	%r5982, %r5980, %r5981;
	xor.b32  	%r5983, %r5939, %r5914;
	and.b32  	%r5984, %r5964, %r5983;
	and.b32  	%r5985, %r5939, %r5914;
	xor.b32  	%r5986, %r5984, %r5985;
	add.s32 	%r5987, %r5982, %r5986;
	add.s32 	%r5988, %r5977, %r5889;
	add.s32 	%r5989, %r5987, %r5977;
	shf.l.wrap.b32 	%r5990, %r5988, %r5988, 26;
	shf.l.wrap.b32 	%r5991, %r5988, %r5988, 21;
	xor.b32  	%r5992, %r5990, %r5991;
	shf.l.wrap.b32 	%r5993, %r5988, %r5988, 7;
	xor.b32  	%r5994, %r5992, %r5993;
	and.b32  	%r5995, %r5988, %r5963;
	not.b32 	%r5996, %r5988;
	and.b32  	%r5997, %r5938, %r5996;
	or.b32  	%r5998, %r5995, %r5997;
	add.s32 	%r5999, %r5998, %r5913;
	add.s32 	%r6000, %r5999, %r5994;
	add.s32 	%r6001, %r6000, %r22;
	add.s32 	%r6002, %r6001, %r5025;
	shf.l.wrap.b32 	%r6003, %r5989, %r5989, 30;
	shf.l.wrap.b32 	%r6004, %r5989, %r5989, 19;
	xor.b32  	%r6005, %r6003, %r6004;
	shf.l.wrap.b32 	%r6006, %r5989, %r5989, 10;
	xor.b32  	%r6007, %r6005, %r6006;
	xor.b32  	%r6008, %r5964, %r5939;
	and.b32  	%r6009, %r5989, %r6008;
	and.b32  	%r6010, %r5964, %r5939;
	xor.b32  	%r6011, %r6009, %r6010;
	add.s32 	%r6012, %r6007, %r6011;
	add.s32 	%r6013, %r6002, %r5914;
	add.s32 	%r6014, %r6012, %r6002;
	shf.l.wrap.b32 	%r6015, %r6013, %r6013, 26;
	shf.l.wrap.b32 	%r6016, %r6013, %r6013, 21;
	xor.b32  	%r6017, %r6015, %r6016;
	shf.l.wrap.b32 	%r6018, %r6013, %r6013, 7;
	xor.b32  	%r6019, %r6017, %r6018;
	and.b32  	%r6020, %r6013, %r5988;
	not.b32 	%r6021, %r6013;
	and.b32  	%r6022, %r5963, %r6021;
	or.b32  	%r6023, %r6020, %r6022;
	add.s32 	%r6024, %r6023, %r5938;
	add.s32 	%r6025, %r6024, %r6019;
	add.s32 	%r6026, %r6025, %r23;
	add.s32 	%r6027, %r6026, %r5037;
	shf.l.wrap.b32 	%r6028, %r6014, %r6014, 30;
	shf.l.wrap.b32 	%r6029, %r6014, %r6014, 19;
	xor.b32  	%r6030, %r6028, %r6029;
	shf.l.wrap.b32 	%r6031, %r6014, %r6014, 10;
	xor.b32  	%r6032, %r6030, %r6031;
	xor.b32  	%r6033, %r5989, %r5964;
	and.b32  	%r6034, %r6014, %r6033;
	and.b32  	%r6035, %r5989, %r5964;
	xor.b32  	%r6036, %r6034, %r6035;
	add.s32 	%r6037, %r6032, %r6036;
	add.s32 	%r6038, %r6027, %r5939;
	add.s32 	%r6039, %r6037, %r6027;
	shf.l.wrap.b32 	%r6040, %r6038, %r6038, 26;
	shf.l.wrap.b32 	%r6041, %r6038, %r6038, 21;
	xor.b32  	%r6042, %r6040, %r6041;
	shf.l.wrap.b32 	%r6043, %r6038, %r6038, 7;
	xor.b32  	%r6044, %r6042, %r6043;
	and.b32  	%r6045, %r6038, %r6013;
	not.b32 	%r6046, %r6038;
	and.b32  	%r6047, %r5988, %r6046;
	or.b32  	%r6048, %r6045, %r6047;
	add.s32 	%r6049, %r6048, %r5963;
	add.s32 	%r6050, %r6049, %r6044;
	add.s32 	%r6051, %r6050, %r24;
	add.s32 	%r6052, %r6051, %r5049;
	shf.l.wrap.b32 	%r6053, %r6039, %r6039, 30;
	shf.l.wrap.b32 	%r6054, %r6039, %r6039, 19;
	xor.b32  	%r6055, %r6053, %r6054;
	shf.l.wrap.b32 	%r6056, %r6039, %r6039, 10;
	xor.b32  	%r6057, %r6055, %r6056;
	xor.b32  	%r6058, %r6014, %r5989;
	and.b32  	%r6059, %r6039, %r6058;
	and.b32  	%r6060, %r6014, %r5989;
	xor.b32  	%r6061, %r6059, %r6060;
	add.s32 	%r6062, %r6057, %r6061;
	add.s32 	%r6063, %r6052, %r5964;
	add.s32 	%r6064, %r6062, %r6052;
	shf.l.wrap.b32 	%r6065, %r6063, %r6063, 26;
	shf.l.wrap.b32 	%r6066, %r6063, %r6063, 21;
	xor.b32  	%r6067, %r6065, %r6066;
	shf.l.wrap.b32 	%r6068, %r6063, %r6063, 7;
	xor.b32  	%r6069, %r6067, %r6068;
	and.b32  	%r6070, %r6063, %r6038;
	not.b32 	%r6071, %r6063;
	and.b32  	%r6072, %r6013, %r6071;
	or.b32  	%r6073, %r6070, %r6072;
	add.s32 	%r6074, %r6073, %r5988;
	add.s32 	%r6075, %r6074, %r6069;
	add.s32 	%r6076, %r6075, %r25;
	add.s32 	%r6077, %r6076, %r5062;
	shf.l.wrap.b32 	%r6078, %r6064, %r6064, 30;
	shf.l.wrap.b32 	%r6079, %r6064, %r6064, 19;
	xor.b32  	%r6080, %r6078, %r6079;
	shf.l.wrap.b32 	%r6081, %r6064, %r6064, 10;
	xor.b32  	%r6082, %r6080, %r6081;
	xor.b32  	%r6083, %r6039, %r6014;
	and.b32  	%r6084, %r6064, %r6083;
	and.b32  	%r6085, %r6039, %r6014;
	xor.b32  	%r6086, %r6084, %r6085;
	add.s32 	%r6087, %r6082, %r6086;
	add.s32 	%r6088, %r6077, %r5989;
	add.s32 	%r6089, %r6087, %r6077;
	shf.l.wrap.b32 	%r6090, %r6088, %r6088, 26;
	shf.l.wrap.b32 	%r6091, %r6088, %r6088, 21;
	xor.b32  	%r6092, %r6090, %r6091;
	shf.l.wrap.b32 	%r6093, %r6088, %r6088, 7;
	xor.b32  	%r6094, %r6092, %r6093;
	and.b32  	%r6095, %r6088, %r6063;
	not.b32 	%r6096, %r6088;
	and.b32  	%r6097, %r6038, %r6096;
	or.b32  	%r6098, %r6095, %r6097;
	add.s32 	%r6099, %r6098, %r6013;
	add.s32 	%r6100, %r6099, %r6094;
	add.s32 	%r6101, %r6100, %r26;
	add.s32 	%r6102, %r6101, %r5070;
	shf.l.wrap.b32 	%r6103, %r6089, %r6089, 30;
	shf.l.wrap.b32 	%r6104, %r6089, %r6089, 19;
	xor.b32  	%r6105, %r6103, %r6104;
	shf.l.wrap.b32 	%r6106, %r6089, %r6089, 10;
	xor.b32  	%r6107, %r6105, %r6106;
	xor.b32  	%r6108, %r6064, %r6039;
	and.b32  	%r6109, %r6089, %r6108;
	and.b32  	%r6110, %r6064, %r6039;
	xor.b32  	%r6111, %r6109, %r6110;
	add.s32 	%r6112, %r6107, %r6111;
	add.s32 	%r6113, %r6102, %r6014;
	add.s32 	%r6114, %r6112, %r6102;
	shf.l.wrap.b32 	%r6115, %r6113, %r6113, 26;
	shf.l.wrap.b32 	%r6116, %r6113, %r6113, 21;
	xor.b32  	%r6117, %r6115, %r6116;
	shf.l.wrap.b32 	%r6118, %r6113, %r6113, 7;
	xor.b32  	%r6119, %r6117, %r6118;
	and.b32  	%r6120, %r6113, %r6088;
	not.b32 	%r6121, %r6113;
	and.b32  	%r6122, %r6063, %r6121;
	or.b32  	%r6123, %r6120, %r6122;
	add.s32 	%r6124, %r6123, %r6038;
	add.s32 	%r6125, %r6124, %r6119;
	add.s32 	%r6126, %r6125, %r27;
	add.s32 	%r6127, %r6126, %r5077;
	shf.l.wrap.b32 	%r6128, %r6114, %r6114, 30;
	shf.l.wrap.b32 	%r6129, %r6114, %r6114, 19;
	xor.b32  	%r6130, %r6128, %r6129;
	shf.l.wrap.b32 	%r6131, %r6114, %r6114, 10;
	xor.b32  	%r6132, %r6130, %r6131;
	xor.b32  	%r6133, %r6089, %r6064;
	and.b32  	%r6134, %r6114, %r6133;
	and.b32  	%r6135, %r6089, %r6064;
	xor.b32  	%r6136, %r6134, %r6135;
	add.s32 	%r6137, %r6132, %r6136;
	add.s32 	%r6138, %r6127, %r6039;
	add.s32 	%r6139, %r6137, %r6127;
	shf.l.wrap.b32 	%r6140, %r6138, %r6138, 26;
	shf.l.wrap.b32 	%r6141, %r6138, %r6138, 21;
	xor.b32  	%r6142, %r6140, %r6141;
	shf.l.wrap.b32 	%r6143, %r6138, %r6138, 7;
	xor.b32  	%r6144, %r6142, %r6143;
	and.b32  	%r6145, %r6138, %r6113;
	not.b32 	%r6146, %r6138;
	and.b32  	%r6147, %r6088, %r6146;
	or.b32  	%r6148, %r6145, %r6147;
	add.s32 	%r6149, %r6148, %r6063;
	add.s32 	%r6150, %r6149, %r6144;
	ld.const.u32 	%r6151, [K+100];
	add.s32 	%r6152, %r6150, %r6151;
	add.s32 	%r6153, %r6152, %r5083;
	shf.l.wrap.b32 	%r6154, %r6139, %r6139, 30;
	shf.l.wrap.b32 	%r6155, %r6139, %r6139, 19;
	xor.b32  	%r6156, %r6154, %r6155;
	shf.l.wrap.b32 	%r6157, %r6139, %r6139, 10;
	xor.b32  	%r6158, %r6156, %r6157;
	xor.b32  	%r6159, %r6114, %r6089;
	and.b32  	%r6160, %r6139, %r6159;
	and.b32  	%r6161, %r6114, %r6089;
	xor.b32  	%r6162, %r6160, %r6161;
	add.s32 	%r6163, %r6158, %r6162;
	add.s32 	%r6164, %r6153, %r6064;
	add.s32 	%r6165, %r6163, %r6153;
	shf.l.wrap.b32 	%r6166, %r6164, %r6164, 26;
	shf.l.wrap.b32 	%r6167, %r6164, %r6164, 21;
	xor.b32  	%r6168, %r6166, %r6167;
	shf.l.wrap.b32 	%r6169, %r6164, %r6164, 7;
	xor.b32  	%r6170, %r6168, %r6169;
	and.b32  	%r6171, %r6164, %r6138;
	not.b32 	%r6172, %r6164;
	and.b32  	%r6173, %r6113, %r6172;
	or.b32  	%r6174, %r6171, %r6173;
	add.s32 	%r6175, %r6174, %r6088;
	add.s32 	%r6176, %r6175, %r6170;
	ld.const.u32 	%r6177, [K+104];
	add.s32 	%r6178, %r6176, %r6177;
	add.s32 	%r6179, %r6178, %r5089;
	shf.l.wrap.b32 	%r6180, %r6165, %r6165, 30;
	shf.l.wrap.b32 	%r6181, %r6165, %r6165, 19;
	xor.b32  	%r6182, %r6180, %r6181;
	shf.l.wrap.b32 	%r6183, %r6165, %r6165, 10;
	xor.b32  	%r6184, %r6182, %r6183;
	xor.b32  	%r6185, %r6139, %r6114;
	and.b32  	%r6186, %r6165, %r6185;
	and.b32  	%r6187, %r6139, %r6114;
	xor.b32  	%r6188, %r6186, %r6187;
	add.s32 	%r6189, %r6184, %r6188;
	add.s32 	%r6190, %r6179, %r6089;
	add.s32 	%r6191, %r6189, %r6179;
	shf.l.wrap.b32 	%r6192, %r6190, %r6190, 26;
	shf.l.wrap.b32 	%r6193, %r6190, %r6190, 21;
	xor.b32  	%r6194, %r6192, %r6193;
	shf.l.wrap.b32 	%r6195, %r6190, %r6190, 7;
	xor.b32  	%r6196, %r6194, %r6195;
	and.b32  	%r6197, %r6190, %r6164;
	not.b32 	%r6198, %r6190;
	and.b32  	%r6199, %r6138, %r6198;
	or.b32  	%r6200, %r6197, %r6199;
	add.s32 	%r6201, %r6200, %r6113;
	add.s32 	%r6202, %r6201, %r6196;
	add.s32 	%r6203, %r6202, %r28;
	add.s32 	%r6204, %r6203, %r5095;
	shf.l.wrap.b32 	%r6205, %r6191, %r6191, 30;
	shf.l.wrap.b32 	%r6206, %r6191, %r6191, 19;
	xor.b32  	%r6207, %r6205, %r6206;
	shf.l.wrap.b32 	%r6208, %r6191, %r6191, 10;
	xor.b32  	%r6209, %r6207, %r6208;
	xor.b32  	%r6210, %r6165, %r6139;
	and.b32  	%r6211, %r6191, %r6210;
	and.b32  	%r6212, %r6165, %r6139;
	xor.b32  	%r6213, %r6211, %r6212;
	add.s32 	%r6214, %r6209, %r6213;
	add.s32 	%r6215, %r6204, %r6114;
	add.s32 	%r6216, %r6214, %r6204;
	shf.l.wrap.b32 	%r6217, %r6215, %r6215, 26;
	shf.l.wrap.b32 	%r6218, %r6215, %r6215, 21;
	xor.b32  	%r6219, %r6217, %r6218;
	shf.l.wrap.b32 	%r6220, %r6215, %r6215, 7;
	xor.b32  	%r6221, %r6219, %r6220;
	and.b32  	%r6222, %r6215, %r6190;
	not.b32 	%r6223, %r6215;
	and.b32  	%r6224, %r6164, %r6223;
	or.b32  	%r6225, %r6222, %r6224;
	add.s32 	%r6226, %r6225, %r6138;
	add.s32 	%r6227, %r6226, %r6221;
	add.s32 	%r6228, %r6227, %r29;
	add.s32 	%r6229, %r6228, %r5101;
	shf.l.wrap.b32 	%r6230, %r6216, %r6216, 30;
	shf.l.wrap.b32 	%r6231, %r6216, %r6216, 19;
	xor.b32  	%r6232, %r6230, %r6231;
	shf.l.wrap.b32 	%r6233, %r6216, %r6216, 10;
	xor.b32  	%r6234, %r6232, %r6233;
	xor.b32  	%r6235, %r6191, %r6165;
	and.b32  	%r6236, %r6216, %r6235;
	and.b32  	%r6237, %r6191, %r6165;
	xor.b32  	%r6238, %r6236, %r6237;
	add.s32 	%r6239, %r6234, %r6238;
	add.s32 	%r6240, %r6229, %r6139;
	add.s32 	%r6241, %r6239, %r6229;
	shf.l.wrap.b32 	%r6242, %r6240, %r6240, 26;
	shf.l.wrap.b32 	%r6243, %r6240, %r6240, 21;
	xor.b32  	%r6244, %r6242, %r6243;
	shf.l.wrap.b32 	%r6245, %r6240, %r6240, 7;
	xor.b32  	%r6246, %r6244, %r6245;
	and.b32  	%r6247, %r6240, %r6215;
	not.b32 	%r6248, %r6240;
	and.b32  	%r6249, %r6190, %r6248;
	or.b32  	%r6250, %r6247, %r6249;
	add.s32 	%r6251, %r6250, %r6164;
	add.s32 	%r6252, %r6251, %r6246;
	add.s32 	%r6253, %r6252, %r30;
	add.s32 	%r6254, %r6253, %r5107;
	shf.l.wrap.b32 	%r6255, %r6241, %r6241, 30;
	shf.l.wrap.b32 	%r6256, %r6241, %r6241, 19;
	xor.b32  	%r6257, %r6255, %r6256;
	shf.l.wrap.b32 	%r6258, %r6241, %r6241, 10;
	xor.b32  	%r6259, %r6257, %r6258;
	xor.b32  	%r6260, %r6216, %r6191;
	and.b32  	%r6261, %r6241, %r6260;
	and.b32  	%r6262, %r6216, %r6191;
	xor.b32  	%r6263, %r6261, %r6262;
	add.s32 	%r6264, %r6259, %r6263;
	add.s32 	%r6265, %r6254, %r6165;
	add.s32 	%r6266, %r6264, %r6254;
	shf.l.wrap.b32 	%r6267, %r6265, %r6265, 26;
	shf.l.wrap.b32 	%r6268, %r6265, %r6265, 21;
	xor.b32  	%r6269, %r6267, %r6268;
	shf.l.wrap.b32 	%r6270, %r6265, %r6265, 7;
	xor.b32  	%r6271, %r6269, %r6270;
	and.b32  	%r6272, %r6265, %r6240;
	not.b32 	%r6273, %r6265;
	and.b32  	%r6274, %r6215, %r6273;
	or.b32  	%r6275, %r6272, %r6274;
	add.s32 	%r6276, %r6275, %r6190;
	add.s32 	%r6277, %r6276, %r6271;
	add.s32 	%r6278, %r6277, %r31;
	add.s32 	%r6279, %r6278, %r5114;
	shf.l.wrap.b32 	%r6280, %r6266, %r6266, 30;
	shf.l.wrap.b32 	%r6281, %r6266, %r6266, 19;
	xor.b32  	%r6282, %r6280, %r6281;
	shf.l.wrap.b32 	%r6283, %r6266, %r6266, 10;
	xor.b32  	%r6284, %r6282, %r6283;
	xor.b32  	%r6285, %r6241, %r6216;
	and.b32  	%r6286, %r6266, %r6285;
	and.b32  	%r6287, %r6241, %r6216;
	xor.b32  	%r6288, %r6286, %r6287;
	add.s32 	%r6289, %r6284, %r6288;
	add.s32 	%r6290, %r6279, %r6191;
	add.s32 	%r6291, %r6289, %r6279;
	shf.l.wrap.b32 	%r6292, %r6290, %r6290, 26;
	shf.l.wrap.b32 	%r6293, %r6290, %r6290, 21;
	xor.b32  	%r6294, %r6292, %r6293;
	shf.l.wrap.b32 	%r6295, %r6290, %r6290, 7;
	xor.b32  	%r6296, %r6294, %r6295;
	and.b32  	%r6297, %r6290, %r6265;
	not.b32 	%r6298, %r6290;
	and.b32  	%r6299, %r6240, %r6298;
	or.b32  	%r6300, %r6297, %r6299;
	add.s32 	%r6301, %r6300, %r6215;
	add.s32 	%r6302, %r6301, %r6296;
	add.s32 	%r6303, %r6302, %r32;
	add.s32 	%r6304, %r6303, %r5127;
	shf.l.wrap.b32 	%r6305, %r6291, %r6291, 30;
	shf.l.wrap.b32 	%r6306, %r6291, %r6291, 19;
	xor.b32  	%r6307, %r6305, %r6306;
	shf.l.wrap.b32 	%r6308, %r6291, %r6291, 10;
	xor.b32  	%r6309, %r6307, %r6308;
	xor.b32  	%r6310, %r6266, %r6241;
	and.b32  	%r6311, %r6291, %r6310;
	and.b32  	%r6312, %r6266, %r6241;
	xor.b32  	%r6313, %r6311, %r6312;
	add.s32 	%r6314, %r6309, %r6313;
	add.s32 	%r6315, %r6304, %r6216;
	add.s32 	%r6316, %r6314, %r6304;
	shf.l.wrap.b32 	%r6317, %r6315, %r6315, 26;
	shf.l.wrap.b32 	%r6318, %r6315, %r6315, 21;
	xor.b32  	%r6319, %r6317, %r6318;
	shf.l.wrap.b32 	%r6320, %r6315, %r6315, 7;
	xor.b32  	%r6321, %r6319, %r6320;
	and.b32  	%r6322, %r6315, %r6290;
	not.b32 	%r6323, %r6315;
	and.b32  	%r6324, %r6265, %r6323;
	or.b32  	%r6325, %r6322, %r6324;
	add.s32 	%r6326, %r6325, %r6240;
	add.s32 	%r6327, %r6326, %r6321;
	add.s32 	%r6328, %r6327, %r33;
	add.s32 	%r6329, %r6328, %r5140;
	shf.l.wrap.b32 	%r6330, %r6316, %r6316, 30;
	shf.l.wrap.b32 	%r6331, %r6316, %r6316, 19;
	xor.b32  	%r6332, %r6330, %r6331;
	shf.l.wrap.b32 	%r6333, %r6316, %r6316, 10;
	xor.b32  	%r6334, %r6332, %r6333;
	xor.b32  	%r6335, %r6291, %r6266;
	and.b32  	%r6336, %r6316, %r6335;
	and.b32  	%r6337, %r6291, %r6266;
	xor.b32  	%r6338, %r6336, %r6337;
	add.s32 	%r6339, %r6334, %r6338;
	add.s32 	%r6340, %r6329, %r6241;
	add.s32 	%r6341, %r6339, %r6329;
	shf.l.wrap.b32 	%r6342, %r6340, %r6340, 26;
	shf.l.wrap.b32 	%r6343, %r6340, %r6340, 21;
	xor.b32  	%r6344, %r6342, %r6343;
	shf.l.wrap.b32 	%r6345, %r6340, %r6340, 7;
	xor.b32  	%r6346, %r6344, %r6345;
	and.b32  	%r6347, %r6340, %r6315;
	not.b32 	%r6348, %r6340;
	and.b32  	%r6349, %r6290, %r6348;
	or.b32  	%r6350, %r6347, %r6349;
	add.s32 	%r6351, %r6350, %r6265;
	add.s32 	%r6352, %r6351, %r6346;
	add.s32 	%r6353, %r6352, %r34;
	add.s32 	%r6354, %r6353, %r5153;
	shf.l.wrap.b32 	%r6355, %r6341, %r6341, 30;
	shf.l.wrap.b32 	%r6356, %r6341, %r6341, 19;
	xor.b32  	%r6357, %r6355, %r6356;
	shf.l.wrap.b32 	%r6358, %r6341, %r6341, 10;
	xor.b32  	%r6359, %r6357, %r6358;
	xor.b32  	%r6360, %r6316, %r6291;
	and.b32  	%r6361, %r6341, %r6360;
	and.b32  	%r6362, %r6316, %r6291;
	xor.b32  	%r6363, %r6361, %r6362;
	add.s32 	%r6364, %r6359, %r6363;
	add.s32 	%r6365, %r6354, %r6266;
	add.s32 	%r6366, %r6364, %r6354;
	shf.l.wrap.b32 	%r6367, %r6365, %r6365, 26;
	shf.l.wrap.b32 	%r6368, %r6365, %r6365, 21;
	xor.b32  	%r6369, %r6367, %r6368;
	shf.l.wrap.b32 	%r6370, %r6365, %r6365, 7;
	xor.b32  	%r6371, %r6369, %r6370;
	and.b32  	%r6372, %r6365, %r6340;
	not.b32 	%r6373, %r6365;
	and.b32  	%r6374, %r6315, %r6373;
	or.b32  	%r6375, %r6372, %r6374;
	add.s32 	%r6376, %r6375, %r6290;
	add.s32 	%r6377, %r6376, %r6371;
	add.s32 	%r6378, %r6377, %r35;
	add.s32 	%r6379, %r6378, %r5166;
	shf.l.wrap.b32 	%r6380, %r6366, %r6366, 30;
	shf.l.wrap.b32 	%r6381, %r6366, %r6366, 19;
	xor.b32  	%r6382, %r6380, %r6381;
	shf.l.wrap.b32 	%r6383, %r6366, %r6366, 10;
	xor.b32  	%r6384, %r6382, %r6383;
	xor.b32  	%r6385, %r6341, %r6316;
	and.b32  	%r6386, %r6366, %r6385;
	and.b32  	%r6387, %r6341, %r6316;
	xor.b32  	%r6388, %r6386, %r6387;
	add.s32 	%r6389, %r6384, %r6388;
	add.s32 	%r6390, %r6379, %r6291;
	add.s32 	%r6391, %r6389, %r6379;
	shf.l.wrap.b32 	%r6392, %r6390, %r6390, 26;
	shf.l.wrap.b32 	%r6393, %r6390, %r6390, 21;
	xor.b32  	%r6394, %r6392, %r6393;
	shf.l.wrap.b32 	%r6395, %r6390, %r6390, 7;
	xor.b32  	%r6396, %r6394, %r6395;
	and.b32  	%r6397, %r6390, %r6365;
	not.b32 	%r6398, %r6390;
	and.b32  	%r6399, %r6340, %r6398;
	or.b32  	%r6400, %r6397, %r6399;
	add.s32 	%r6401, %r6400, %r6315;
	add.s32 	%r6402, %r6401, %r6396;
	add.s32 	%r6403, %r6402, %r36;
	add.s32 	%r6404, %r6403, %r5179;
	shf.l.wrap.b32 	%r6405, %r6391, %r6391, 30;
	shf.l.wrap.b32 	%r6406, %r6391, %r6391, 19;
	xor.b32  	%r6407, %r6405, %r6406;
	shf.l.wrap.b32 	%r6408, %r6391, %r6391, 10;
	xor.b32  	%r6409, %r6407, %r6408;
	xor.b32  	%r6410, %r6366, %r6341;
	and.b32  	%r6411, %r6391, %r6410;
	and.b32  	%r6412, %r6366, %r6341;
	xor.b32  	%r6413, %r6411, %r6412;
	add.s32 	%r6414, %r6409, %r6413;
	add.s32 	%r6415, %r6404, %r6316;
	add.s32 	%r6416, %r6414, %r6404;
	shf.l.wrap.b32 	%r6417, %r6415, %r6415, 26;
	shf.l.wrap.b32 	%r6418, %r6415, %r6415, 21;
	xor.b32  	%r6419, %r6417, %r6418;
	shf.l.wrap.b32 	%r6420, %r6415, %r6415, 7;
	xor.b32  	%r6421, %r6419, %r6420;
	and.b32  	%r6422, %r6415, %r6390;
	not.b32 	%r6423, %r6415;
	and.b32  	%r6424, %r6365, %r6423;
	or.b32  	%r6425, %r6422, %r6424;
	add.s32 	%r6426, %r6425, %r6340;
	add.s32 	%r6427, %r6426, %r6421;
	add.s32 	%r6428, %r6427, %r37;
	add.s32 	%r6429, %r6428, %r5192;
	shf.l.wrap.b32 	%r6430, %r6416, %r6416, 30;
	shf.l.wrap.b32 	%r6431, %r6416, %r6416, 19;
	xor.b32  	%r6432, %r6430, %r6431;
	shf.l.wrap.b32 	%r6433, %r6416, %r6416, 10;
	xor.b32  	%r6434, %r6432, %r6433;
	xor.b32  	%r6435, %r6391, %r6366;
	and.b32  	%r6436, %r6416, %r6435;
	and.b32  	%r6437, %r6391, %r6366;
	xor.b32  	%r6438, %r6436, %r6437;
	add.s32 	%r6439, %r6434, %r6438;
	add.s32 	%r6440, %r6429, %r6341;
	add.s32 	%r6441, %r6439, %r6429;
	shf.l.wrap.b32 	%r6442, %r6440, %r6440, 26;
	shf.l.wrap.b32 	%r6443, %r6440, %r6440, 21;
	xor.b32  	%r6444, %r6442, %r6443;
	shf.l.wrap.b32 	%r6445, %r6440, %r6440, 7;
	xor.b32  	%r6446, %r6444, %r6445;
	and.b32  	%r6447, %r6440, %r6415;
	not.b32 	%r6448, %r6440;
	and.b32  	%r6449, %r6390, %r6448;
	or.b32  	%r6450, %r6447, %r6449;
	add.s32 	%r6451, %r6450, %r6365;
	add.s32 	%r6452, %r6451, %r6446;
	add.s32 	%r6453, %r6452, %r38;
	add.s32 	%r6454, %r6453, %r5205;
	shf.l.wrap.b32 	%r6455, %r6441, %r6441, 30;
	shf.l.wrap.b32 	%r6456, %r6441, %r6441, 19;
	xor.b32  	%r6457, %r6455, %r6456;
	shf.l.wrap.b32 	%r6458, %r6441, %r6441, 10;
	xor.b32  	%r6459, %r6457, %r6458;
	xor.b32  	%r6460, %r6416, %r6391;
	and.b32  	%r6461, %r6441, %r6460;
	and.b32  	%r6462, %r6416, %r6391;
	xor.b32  	%r6463, %r6461, %r6462;
	add.s32 	%r6464, %r6459, %r6463;
	add.s32 	%r6465, %r6454, %r6366;
	add.s32 	%r6466, %r6464, %r6454;
	shf.l.wrap.b32 	%r6467, %r6465, %r6465, 26;
	shf.l.wrap.b32 	%r6468, %r6465, %r6465, 21;
	xor.b32  	%r6469, %r6467, %r6468;
	shf.l.wrap.b32 	%r6470, %r6465, %r6465, 7;
	xor.b32  	%r6471, %r6469, %r6470;
	and.b32  	%r6472, %r6465, %r6440;
	not.b32 	%r6473, %r6465;
	and.b32  	%r6474, %r6415, %r6473;
	or.b32  	%r6475, %r6472, %r6474;
	add.s32 	%r6476, %r6475, %r6390;
	add.s32 	%r6477, %r6476, %r6471;
	ld.const.u32 	%r6478, [K+152];
	add.s32 	%r6479, %r6477, %r6478;
	add.s32 	%r6480, %r6479, %r5218;
	shf.l.wrap.b32 	%r6481, %r6466, %r6466, 30;
	shf.l.wrap.b32 	%r6482, %r6466, %r6466, 19;
	xor.b32  	%r6483, %r6481, %r6482;
	shf.l.wrap.b32 	%r6484, %r6466, %r6466, 10;
	xor.b32  	%r6485, %r6483, %r6484;
	xor.b32  	%r6486, %r6441, %r6416;
	and.b32  	%r6487, %r6466, %r6486;
	and.b32  	%r6488, %r6441, %r6416;
	xor.b32  	%r6489, %r6487, %r6488;
	add.s32 	%r6490, %r6485, %r6489;
	add.s32 	%r6491, %r6480, %r6391;
	add.s32 	%r6492, %r6490, %r6480;
	shf.l.wrap.b32 	%r6493, %r6491, %r6491, 26;
	shf.l.wrap.b32 	%r6494, %r6491, %r6491, 21;
	xor.b32  	%r6495, %r6493, %r6494;
	shf.l.wrap.b32 	%r6496, %r6491, %r6491, 7;
	xor.b32  	%r6497, %r6495, %r6496;
	and.b32  	%r6498, %r6491, %r6465;
	not.b32 	%r6499, %r6491;
	and.b32  	%r6500, %r6440, %r6499;
	or.b32  	%r6501, %r6498, %r6500;
	add.s32 	%r6502, %r6501, %r6415;
	add.s32 	%r6503, %r6502, %r6497;
	ld.const.u32 	%r6504, [K+156];
	add.s32 	%r6505, %r6503, %r6504;
	add.s32 	%r6506, %r6505, %r5231;
	shf.l.wrap.b32 	%r6507, %r6492, %r6492, 30;
	shf.l.wrap.b32 	%r6508, %r6492, %r6492, 19;
	xor.b32  	%r6509, %r6507, %r6508;
	shf.l.wrap.b32 	%r6510, %r6492, %r6492, 10;
	xor.b32  	%r6511, %r6509, %r6510;
	xor.b32  	%r6512, %r6466, %r6441;
	and.b32  	%r6513, %r6492, %r6512;
	and.b32  	%r6514, %r6466, %r6441;
	xor.b32  	%r6515, %r6513, %r6514;
	add.s32 	%r6516, %r6511, %r6515;
	add.s32 	%r6517, %r6506, %r6416;
	add.s32 	%r6518, %r6516, %r6506;
	shf.l.wrap.b32 	%r6519, %r6517, %r6517, 26;
	shf.l.wrap.b32 	%r6520, %r6517, %r6517, 21;
	xor.b32  	%r6521, %r6519, %r6520;
	shf.l.wrap.b32 	%r6522, %r6517, %r6517, 7;
	xor.b32  	%r6523, %r6521, %r6522;
	and.b32  	%r6524, %r6517, %r6491;
	not.b32 	%r6525, %r6517;
	and.b32  	%r6526, %r6465, %r6525;
	or.b32  	%r6527, %r6524, %r6526;
	add.s32 	%r6528, %r6527, %r6440;
	add.s32 	%r6529, %r6528, %r6523;
	ld.const.u32 	%r6530, [K+160];
	add.s32 	%r6531, %r6529, %r6530;
	add.s32 	%r6532, %r6531, %r5244;
	shf.l.wrap.b32 	%r6533, %r6518, %r6518, 30;
	shf.l.wrap.b32 	%r6534, %r6518, %r6518, 19;
	xor.b32  	%r6535, %r6533, %r6534;
	shf.l.wrap.b32 	%r6536, %r6518, %r6518, 10;
	xor.b32  	%r6537, %r6535, %r6536;
	xor.b32  	%r6538, %r6492, %r6466;
	and.b32  	%r6539, %r6518, %r6538;
	and.b32  	%r6540, %r6492, %r6466;
	xor.b32  	%r6541, %r6539, %r6540;
	add.s32 	%r6542, %r6537, %r6541;
	add.s32 	%r6543, %r6532, %r6441;
	add.s32 	%r6544, %r6542, %r6532;
	shf.l.wrap.b32 	%r6545, %r6543, %r6543, 26;
	shf.l.wrap.b32 	%r6546, %r6543, %r6543, 21;
	xor.b32  	%r6547, %r6545, %r6546;
	shf.l.wrap.b32 	%r6548, %r6543, %r6543, 7;
	xor.b32  	%r6549, %r6547, %r6548;
	and.b32  	%r6550, %r6543, %r6517;
	not.b32 	%r6551, %r6543;
	and.b32  	%r6552, %r6491, %r6551;
	or.b32  	%r6553, %r6550, %r6552;
	add.s32 	%r6554, %r6553, %r6465;
	add.s32 	%r6555, %r6554, %r6549;
	ld.const.u32 	%r6556, [K+164];
	add.s32 	%r6557, %r6555, %r6556;
	add.s32 	%r6558, %r6557, %r5257;
	shf.l.wrap.b32 	%r6559, %r6544, %r6544, 30;
	shf.l.wrap.b32 	%r6560, %r6544, %r6544, 19;
	xor.b32  	%r6561, %r6559, %r6560;
	shf.l.wrap.b32 	%r6562, %r6544, %r6544, 10;
	xor.b32  	%r6563, %r6561, %r6562;
	xor.b32  	%r6564, %r6518, %r6492;
	and.b32  	%r6565, %r6544, %r6564;
	and.b32  	%r6566, %r6518, %r6492;
	xor.b32  	%r6567, %r6565, %r6566;
	add.s32 	%r6568, %r6563, %r6567;
	add.s32 	%r6569, %r6558, %r6466;
	add.s32 	%r6570, %r6568, %r6558;
	shf.l.wrap.b32 	%r6571, %r6569, %r6569, 26;
	shf.l.wrap.b32 	%r6572, %r6569, %r6569, 21;
	xor.b32  	%r6573, %r6571, %r6572;
	shf.l.wrap.b32 	%r6574, %r6569, %r6569, 7;
	xor.b32  	%r6575, %r6573, %r6574;
	and.b32  	%r6576, %r6569, %r6543;
	not.b32 	%r6577, %r6569;
	and.b32  	%r6578, %r6517, %r6577;
	or.b32  	%r6579, %r6576, %r6578;
	add.s32 	%r6580, %r6579, %r6491;
	add.s32 	%r6581, %r6580, %r6575;
	add.s32 	%r6582, %r6581, %r39;
	add.s32 	%r6583, %r6582, %r5270;
	shf.l.wrap.b32 	%r6584, %r6570, %r6570, 30;
	shf.l.wrap.b32 	%r6585, %r6570, %r6570, 19;
	xor.b32  	%r6586, %r6584, %r6585;
	shf.l.wrap.b32 	%r6587, %r6570, %r6570, 10;
	xor.b32  	%r6588, %r6586, %r6587;
	xor.b32  	%r6589, %r6544, %r6518;
	and.b32  	%r6590, %r6570, %r6589;
	and.b32  	%r6591, %r6544, %r6518;
	xor.b32  	%r6592, %r6590, %r6591;
	add.s32 	%r6593, %r6588, %r6592;
	add.s32 	%r6594, %r6583, %r6492;
	add.s32 	%r6595, %r6593, %r6583;
	shf.l.wrap.b32 	%r6596, %r6594, %r6594, 26;
	shf.l.wrap.b32 	%r6597, %r6594, %r6594, 21;
	xor.b32  	%r6598, %r6596, %r6597;
	shf.l.wrap.b32 	%r6599, %r6594, %r6594, 7;
	xor.b32  	%r6600, %r6598, %r6599;
	and.b32  	%r6601, %r6594, %r6569;
	not.b32 	%r6602, %r6594;
	and.b32  	%r6603, %r6543, %r6602;
	or.b32  	%r6604, %r6601, %r6603;
	add.s32 	%r6605, %r6604, %r6517;
	add.s32 	%r6606, %r6605, %r6600;
	ld.const.u32 	%r6607, [K+172];
	add.s32 	%r6608, %r6606, %r6607;
	add.s32 	%r6609, %r6608, %r5283;
	shf.l.wrap.b32 	%r6610, %r6595, %r6595, 30;
	shf.l.wrap.b32 	%r6611, %r6595, %r6595, 19;
	xor.b32  	%r6612, %r6610, %r6611;
	shf.l.wrap.b32 	%r6613, %r6595, %r6595, 10;
	xor.b32  	%r6614, %r6612, %r6613;
	xor.b32  	%r6615, %r6570, %r6544;
	and.b32  	%r6616, %r6595, %r6615;
	and.b32  	%r6617, %r6570, %r6544;
	xor.b32  	%r6618, %r6616, %r6617;
	add.s32 	%r6619, %r6614, %r6618;
	add.s32 	%r6620, %r6609, %r6518;
	add.s32 	%r6621, %r6619, %r6609;
	shf.l.wrap.b32 	%r6622, %r6620, %r6620, 26;
	shf.l.wrap.b32 	%r6623, %r6620, %r6620, 21;
	xor.b32  	%r6624, %r6622, %r6623;
	shf.l.wrap.b32 	%r6625, %r6620, %r6620, 7;
	xor.b32  	%r6626, %r6624, %r6625;
	and.b32  	%r6627, %r6620, %r6594;
	not.b32 	%r6628, %r6620;
	and.b32  	%r6629, %r6569, %r6628;
	or.b32  	%r6630, %r6627, %r6629;
	add.s32 	%r6631, %r6630, %r6543;
	add.s32 	%r6632, %r6631, %r6626;
	ld.const.u32 	%r6633, [K+176];
	add.s32 	%r6634, %r6632, %r6633;
	add.s32 	%r6635, %r6634, %r5296;
	shf.l.wrap.b32 	%r6636, %r6621, %r6621, 30;
	shf.l.wrap.b32 	%r6637, %r6621, %r6621, 19;
	xor.b32  	%r6638, %r6636, %r6637;
	shf.l.wrap.b32 	%r6639, %r6621, %r6621, 10;
	xor.b32  	%r6640, %r6638, %r6639;
	xor.b32  	%r6641, %r6595, %r6570;
	and.b32  	%r6642, %r6621, %r6641;
	and.b32  	%r6643, %r6595, %r6570;
	xor.b32  	%r6644, %r6642, %r6643;
	add.s32 	%r6645, %r6640, %r6644;
	add.s32 	%r6646, %r6635, %r6544;
	add.s32 	%r6647, %r6645, %r6635;
	shf.l.wrap.b32 	%r6648, %r6646, %r6646, 26;
	shf.l.wrap.b32 	%r6649, %r6646, %r6646, 21;
	xor.b32  	%r6650, %r6648, %r6649;
	shf.l.wrap.b32 	%r6651, %r6646, %r6646, 7;
	xor.b32  	%r6652, %r6650, %r6651;
	and.b32  	%r6653, %r6646, %r6620;
	not.b32 	%r6654, %r6646;
	and.b32  	%r6655, %r6594, %r6654;
	or.b32  	%r6656, %r6653, %r6655;
	add.s32 	%r6657, %r6656, %r6569;
	add.s32 	%r6658, %r6657, %r6652;
	ld.const.u32 	%r6659, [K+180];
	add.s32 	%r6660, %r6658, %r6659;
	add.s32 	%r6661, %r6660, %r5309;
	shf.l.wrap.b32 	%r6662, %r6647, %r6647, 30;
	shf.l.wrap.b32 	%r6663, %r6647, %r6647, 19;
	xor.b32  	%r6664, %r6662, %r6663;
	shf.l.wrap.b32 	%r6665, %r6647, %r6647, 10;
	xor.b32  	%r6666, %r6664, %r6665;
	xor.b32  	%r6667, %r6621, %r6595;
	and.b32  	%r6668, %r6647, %r6667;
	and.b32  	%r6669, %r6621, %r6595;
	xor.b32  	%r6670, %r6668, %r6669;
	add.s32 	%r6671, %r6666, %r6670;
	add.s32 	%r6672, %r6661, %r6570;
	add.s32 	%r6673, %r6671, %r6661;
	shf.l.wrap.b32 	%r6674, %r6672, %r6672, 26;
	shf.l.wrap.b32 	%r6675, %r6672, %r6672, 21;
	xor.b32  	%r6676, %r6674, %r6675;
	shf.l.wrap.b32 	%r6677, %r6672, %r6672, 7;
	xor.b32  	%r6678, %r6676, %r6677;
	and.b32  	%r6679, %r6672, %r6646;
	not.b32 	%r6680, %r6672;
	and.b32  	%r6681, %r6620, %r6680;
	or.b32  	%r6682, %r6679, %r6681;
	add.s32 	%r6683, %r6682, %r6594;
	add.s32 	%r6684, %r6683, %r6678;
	ld.const.u32 	%r6685, [K+184];
	add.s32 	%r6686, %r6684, %r6685;
	add.s32 	%r6687, %r6686, %r5322;
	shf.l.wrap.b32 	%r6688, %r6673, %r6673, 30;
	shf.l.wrap.b32 	%r6689, %r6673, %r6673, 19;
	xor.b32  	%r6690, %r6688, %r6689;
	shf.l.wrap.b32 	%r6691, %r6673, %r6673, 10;
	xor.b32  	%r6692, %r6690, %r6691;
	xor.b32  	%r6693, %r6647, %r6621;
	and.b32  	%r6694, %r6673, %r6693;
	and.b32  	%r6695, %r6647, %r6621;
	xor.b32  	%r6696, %r6694, %r6695;
	add.s32 	%r6697, %r6692, %r6696;
	add.s32 	%r6698, %r6687, %r6595;
	add.s32 	%r6699, %r6697, %r6687;
	shf.l.wrap.b32 	%r6700, %r6698, %r6698, 26;
	shf.l.wrap.b32 	%r6701, %r6698, %r6698, 21;
	xor.b32  	%r6702, %r6700, %r6701;
	shf.l.wrap.b32 	%r6703, %r6698, %r6698, 7;
	xor.b32  	%r6704, %r6702, %r6703;
	and.b32  	%r6705, %r6698, %r6672;
	not.b32 	%r6706, %r6698;
	and.b32  	%r6707, %r6646, %r6706;
	or.b32  	%r6708, %r6705, %r6707;
	add.s32 	%r6709, %r6708, %r6620;
	add.s32 	%r6710, %r6709, %r6704;
	ld.const.u32 	%r6711, [K+188];
	add.s32 	%r6712, %r6710, %r6711;
	add.s32 	%r6713, %r6712, %r5335;
	shf.l.wrap.b32 	%r6714, %r6699, %r6699, 30;
	shf.l.wrap.b32 	%r6715, %r6699, %r6699, 19;
	xor.b32  	%r6716, %r6714, %r6715;
	shf.l.wrap.b32 	%r6717, %r6699, %r6699, 10;
	xor.b32  	%r6718, %r6716, %r6717;
	xor.b32  	%r6719, %r6673, %r6647;
	and.b32  	%r6720, %r6699, %r6719;
	and.b32  	%r6721, %r6673, %r6647;
	xor.b32  	%r6722, %r6720, %r6721;
	add.s32 	%r6723, %r6718, %r6722;
	add.s32 	%r6724, %r6713, %r6621;
	add.s32 	%r6725, %r6723, %r6713;
	shf.l.wrap.b32 	%r6726, %r6724, %r6724, 26;
	shf.l.wrap.b32 	%r6727, %r6724, %r6724, 21;
	xor.b32  	%r6728, %r6726, %r6727;
	shf.l.wrap.b32 	%r6729, %r6724, %r6724, 7;
	xor.b32  	%r6730, %r6728, %r6729;
	and.b32  	%r6731, %r6724, %r6698;
	not.b32 	%r6732, %r6724;
	and.b32  	%r6733, %r6672, %r6732;
	or.b32  	%r6734, %r6731, %r6733;
	add.s32 	%r6735, %r6734, %r6646;
	add.s32 	%r6736, %r6735, %r6730;
	ld.const.u32 	%r6737, [K+192];
	add.s32 	%r6738, %r6736, %r6737;
	add.s32 	%r6739, %r6738, %r5348;
	shf.l.wrap.b32 	%r6740, %r6725, %r6725, 30;
	shf.l.wrap.b32 	%r6741, %r6725, %r6725, 19;
	xor.b32  	%r6742, %r6740, %r6741;
	shf.l.wrap.b32 	%r6743, %r6725, %r6725, 10;
	xor.b32  	%r6744, %r6742, %r6743;
	xor.b32  	%r6745, %r6699, %r6673;
	and.b32  	%r6746, %r6725, %r6745;
	and.b32  	%r6747, %r6699, %r6673;
	xor.b32  	%r6748, %r6746, %r6747;
	add.s32 	%r6749, %r6744, %r6748;
	add.s32 	%r6750, %r6739, %r6647;
	add.s32 	%r6751, %r6749, %r6739;
	shf.l.wrap.b32 	%r6752, %r6750, %r6750, 26;
	shf.l.wrap.b32 	%r6753, %r6750, %r6750, 21;
	xor.b32  	%r6754, %r6752, %r6753;
	shf.l.wrap.b32 	%r6755, %r6750, %r6750, 7;
	xor.b32  	%r6756, %r6754, %r6755;
	and.b32  	%r6757, %r6750, %r6724;
	not.b32 	%r6758, %r6750;
	and.b32  	%r6759, %r6698, %r6758;
	or.b32  	%r6760, %r6757, %r6759;
	add.s32 	%r6761, %r6760, %r6672;
	add.s32 	%r6762, %r6761, %r6756;
	ld.const.u32 	%r6763, [K+196];
	add.s32 	%r6764, %r6762, %r6763;
	add.s32 	%r6765, %r6764, %r5361;
	shf.l.wrap.b32 	%r6766, %r6751, %r6751, 30;
	shf.l.wrap.b32 	%r6767, %r6751, %r6751, 19;
	xor.b32  	%r6768, %r6766, %r6767;
	shf.l.wrap.b32 	%r6769, %r6751, %r6751, 10;
	xor.b32  	%r6770, %r6768, %r6769;
	xor.b32  	%r6771, %r6725, %r6699;
	and.b32  	%r6772, %r6751, %r6771;
	and.b32  	%r6773, %r6725, %r6699;
	xor.b32  	%r6774, %r6772, %r6773;
	add.s32 	%r6775, %r6770, %r6774;
	add.s32 	%r6776, %r6765, %r6673;
	add.s32 	%r6777, %r6775, %r6765;
	shf.l.wrap.b32 	%r6778, %r6776, %r6776, 26;
	shf.l.wrap.b32 	%r6779, %r6776, %r6776, 21;
	xor.b32  	%r6780, %r6778, %r6779;
	shf.l.wrap.b32 	%r6781, %r6776, %r6776, 7;
	xor.b32  	%r6782, %r6780, %r6781;
	and.b32  	%r6783, %r6776, %r6750;
	not.b32 	%r6784, %r6776;
	and.b32  	%r6785, %r6724, %r6784;
	or.b32  	%r6786, %r6783, %r6785;
	add.s32 	%r6787, %r6786, %r6698;
	add.s32 	%r6788, %r6787, %r6782;
	ld.const.u32 	%r6789, [K+200];
	add.s32 	%r6790, %r6788, %r6789;
	add.s32 	%r6791, %r6790, %r5374;
	shf.l.wrap.b32 	%r6792, %r6777, %r6777, 30;
	shf.l.wrap.b32 	%r6793, %r6777, %r6777, 19;
	xor.b32  	%r6794, %r6792, %r6793;
	shf.l.wrap.b32 	%r6795, %r6777, %r6777, 10;
	xor.b32  	%r6796, %r6794, %r6795;
	xor.b32  	%r6797, %r6751, %r6725;
	and.b32  	%r6798, %r6777, %r6797;
	and.b32  	%r6799, %r6751, %r6725;
	xor.b32  	%r6800, %r6798, %r6799;
	add.s32 	%r6801, %r6796, %r6800;
	add.s32 	%r6802, %r6791, %r6699;
	add.s32 	%r6803, %r6801, %r6791;
	shf.l.wrap.b32 	%r6804, %r6802, %r6802, 26;
	shf.l.wrap.b32 	%r6805, %r6802, %r6802, 21;
	xor.b32  	%r6806, %r6804, %r6805;
	shf.l.wrap.b32 	%r6807, %r6802, %r6802, 7;
	xor.b32  	%r6808, %r6806, %r6807;
	and.b32  	%r6809, %r6802, %r6776;
	not.b32 	%r6810, %r6802;
	and.b32  	%r6811, %r6750, %r6810;
	or.b32  	%r6812, %r6809, %r6811;
	add.s32 	%r6813, %r6812, %r6724;
	add.s32 	%r6814, %r6813, %r6808;
	ld.const.u32 	%r6815, [K+204];
	add.s32 	%r6816, %r6814, %r6815;
	add.s32 	%r6817, %r6816, %r5387;
	shf.l.wrap.b32 	%r6818, %r6803, %r6803, 30;
	shf.l.wrap.b32 	%r6819, %r6803, %r6803, 19;
	xor.b32  	%r6820, %r6818, %r6819;
	shf.l.wrap.b32 	%r6821, %r6803, %r6803, 10;
	xor.b32  	%r6822, %r6820, %r6821;
	xor.b32  	%r6823, %r6777, %r6751;
	and.b32  	%r6824, %r6803, %r6823;
	and.b32  	%r6825, %r6777, %r6751;
	xor.b32  	%r6826, %r6824, %r6825;
	add.s32 	%r6827, %r6822, %r6826;
	add.s32 	%r6828, %r6817, %r6725;
	add.s32 	%r6829, %r6827, %r6817;
	shf.l.wrap.b32 	%r6830, %r6828, %r6828, 26;
	shf.l.wrap.b32 	%r6831, %r6828, %r6828, 21;
	xor.b32  	%r6832, %r6830, %r6831;
	shf.l.wrap.b32 	%r6833, %r6828, %r6828, 7;
	xor.b32  	%r6834, %r6832, %r6833;
	and.b32  	%r6835, %r6828, %r6802;
	not.b32 	%r6836, %r6828;
	and.b32  	%r6837, %r6776, %r6836;
	or.b32  	%r6838, %r6835, %r6837;
	add.s32 	%r6839, %r6838, %r6750;
	add.s32 	%r6840, %r6839, %r6834;
	ld.const.u32 	%r6841, [K+208];
	add.s32 	%r6842, %r6840, %r6841;
	add.s32 	%r6843, %r6842, %r5400;
	shf.l.wrap.b32 	%r6844, %r6829, %r6829, 30;
	shf.l.wrap.b32 	%r6845, %r6829, %r6829, 19;
	xor.b32  	%r6846, %r6844, %r6845;
	shf.l.wrap.b32 	%r6847, %r6829, %r6829, 10;
	xor.b32  	%r6848, %r6846, %r6847;
	xor.b32  	%r6849, %r6803, %r6777;
	and.b32  	%r6850, %r6829, %r6849;
	and.b32  	%r6851, %r6803, %r6777;
	xor.b32  	%r6852, %r6850, %r6851;
	add.s32 	%r6853, %r6848, %r6852;
	add.s32 	%r6854, %r6843, %r6751;
	add.s32 	%r6855, %r6853, %r6843;
	shf.l.wrap.b32 	%r6856, %r6854, %r6854, 26;
	shf.l.wrap.b32 	%r6857, %r6854, %r6854, 21;
	xor.b32  	%r6858, %r6856, %r6857;
	shf.l.wrap.b32 	%r6859, %r6854, %r6854, 7;
	xor.b32  	%r6860, %r6858, %r6859;
	and.b32  	%r6861, %r6854, %r6828;
	not.b32 	%r6862, %r6854;
	and.b32  	%r6863, %r6802, %r6862;
	or.b32  	%r6864, %r6861, %r6863;
	add.s32 	%r6865, %r6864, %r6776;
	add.s32 	%r6866, %r6865, %r6860;
	ld.const.u32 	%r6867, [K+212];
	add.s32 	%r6868, %r6866, %r6867;
	add.s32 	%r6869, %r6868, %r5413;
	shf.l.wrap.b32 	%r6870, %r6855, %r6855, 30;
	shf.l.wrap.b32 	%r6871, %r6855, %r6855, 19;
	xor.b32  	%r6872, %r6870, %r6871;
	shf.l.wrap.b32 	%r6873, %r6855, %r6855, 10;
	xor.b32  	%r6874, %r6872, %r6873;
	xor.b32  	%r6875, %r6829, %r6803;
	and.b32  	%r6876, %r6855, %r6875;
	and.b32  	%r6877, %r6829, %r6803;
	xor.b32  	%r6878, %r6876, %r6877;
	add.s32 	%r6879, %r6874, %r6878;
	add.s32 	%r6880, %r6869, %r6777;
	add.s32 	%r6881, %r6879, %r6869;
	shf.l.wrap.b32 	%r6882, %r6880, %r6880, 26;
	shf.l.wrap.b32 	%r6883, %r6880, %r6880, 21;
	xor.b32  	%r6884, %r6882, %r6883;
	shf.l.wrap.b32 	%r6885, %r6880, %r6880, 7;
	xor.b32  	%r6886, %r6884, %r6885;
	and.b32  	%r6887, %r6880, %r6854;
	not.b32 	%r6888, %r6880;
	and.b32  	%r6889, %r6828, %r6888;
	or.b32  	%r6890, %r6887, %r6889;
	add.s32 	%r6891, %r6890, %r6802;
	add.s32 	%r6892, %r6891, %r6886;
	ld.const.u32 	%r6893, [K+216];
	add.s32 	%r6894, %r6892, %r6893;
	add.s32 	%r6895, %r6894, %r5426;
	shf.l.wrap.b32 	%r6896, %r6881, %r6881, 30;
	shf.l.wrap.b32 	%r6897, %r6881, %r6881, 19;
	xor.b32  	%r6898, %r6896, %r6897;
	shf.l.wrap.b32 	%r6899, %r6881, %r6881, 10;
	xor.b32  	%r6900, %r6898, %r6899;
	xor.b32  	%r6901, %r6855, %r6829;
	and.b32  	%r6902, %r6881, %r6901;
	and.b32  	%r6903, %r6855, %r6829;
	xor.b32  	%r6904, %r6902, %r6903;
	add.s32 	%r6905, %r6900, %r6904;
	add.s32 	%r6906, %r6895, %r6803;
	add.s32 	%r6907, %r6905, %r6895;
	shf.l.wrap.b32 	%r6908, %r6906, %r6906, 26;
	shf.l.wrap.b32 	%r6909, %r6906, %r6906, 21;
	xor.b32  	%r6910, %r6908, %r6909;
	shf.l.wrap.b32 	%r6911, %r6906, %r6906, 7;
	xor.b32  	%r6912, %r6910, %r6911;
	and.b32  	%r6913, %r6906, %r6880;
	not.b32 	%r6914, %r6906;
	and.b32  	%r6915, %r6854, %r6914;
	or.b32  	%r6916, %r6913, %r6915;
	add.s32 	%r6917, %r6916, %r6828;
	add.s32 	%r6918, %r6917, %r6912;
	ld.const.u32 	%r6919, [K+220];
	add.s32 	%r6920, %r6918, %r6919;
	add.s32 	%r6921, %r6920, %r5439;
	shf.l.wrap.b32 	%r6922, %r6907, %r6907, 30;
	shf.l.wrap.b32 	%r6923, %r6907, %r6907, 19;
	xor.b32  	%r6924, %r6922, %r6923;
	shf.l.wrap.b32 	%r6925, %r6907, %r6907, 10;
	xor.b32  	%r6926, %r6924, %r6925;
	xor.b32  	%r6927, %r6881, %r6855;
	and.b32  	%r6928, %r6907, %r6927;
	and.b32  	%r6929, %r6881, %r6855;
	xor.b32  	%r6930, %r6928, %r6929;
	add.s32 	%r6931, %r6926, %r6930;
	add.s32 	%r6932, %r6921, %r6829;
	add.s32 	%r6933, %r6931, %r6921;
	shf.l.wrap.b32 	%r6934, %r6932, %r6932, 26;
	shf.l.wrap.b32 	%r6935, %r6932, %r6932, 21;
	xor.b32  	%r6936, %r6934, %r6935;
	shf.l.wrap.b32 	%r6937, %r6932, %r6932, 7;
	xor.b32  	%r6938, %r6936, %r6937;
	and.b32  	%r6939, %r6932, %r6906;
	not.b32 	%r6940, %r6932;
	and.b32  	%r6941, %r6880, %r6940;
	or.b32  	%r6942, %r6939, %r6941;
	add.s32 	%r6943, %r6942, %r6854;
	add.s32 	%r6944, %r6943, %r6938;
	ld.const.u32 	%r6945, [K+224];
	add.s32 	%r6946, %r6944, %r6945;
	add.s32 	%r6947, %r6946, %r5452;
	shf.l.wrap.b32 	%r6948, %r6933, %r6933, 30;
	shf.l.wrap.b32 	%r6949, %r6933, %r6933, 19;
	xor.b32  	%r6950, %r6948, %r6949;
	shf.l.wrap.b32 	%r6951, %r6933, %r6933, 10;
	xor.b32  	%r6952, %r6950, %r6951;
	xor.b32  	%r6953, %r6907, %r6881;
	and.b32  	%r6954, %r6933, %r6953;
	and.b32  	%r6955, %r6907, %r6881;
	xor.b32  	%r6956, %r6954, %r6955;
	add.s32 	%r6957, %r6952, %r6956;
	add.s32 	%r6958, %r6947, %r6855;
	add.s32 	%r6959, %r6957, %r6947;
	shf.l.wrap.b32 	%r6960, %r6958, %r6958, 26;
	shf.l.wrap.b32 	%r6961, %r6958, %r6958, 21;
	xor.b32  	%r6962, %r6960, %r6961;
	shf.l.wrap.b32 	%r6963, %r6958, %r6958, 7;
	xor.b32  	%r6964, %r6962, %r6963;
	and.b32  	%r6965, %r6958, %r6932;
	not.b32 	%r6966, %r6958;
	and.b32  	%r6967, %r6906, %r6966;
	or.b32  	%r6968, %r6965, %r6967;
	add.s32 	%r6969, %r6968, %r6880;
	add.s32 	%r6970, %r6969, %r6964;
	ld.const.u32 	%r6971, [K+228];
	add.s32 	%r6972, %r6970, %r6971;
	add.s32 	%r6973, %r6972, %r5465;
	shf.l.wrap.b32 	%r6974, %r6959, %r6959, 30;
	shf.l.wrap.b32 	%r6975, %r6959, %r6959, 19;
	xor.b32  	%r6976, %r6974, %r6975;
	shf.l.wrap.b32 	%r6977, %r6959, %r6959, 10;
	xor.b32  	%r6978, %r6976, %r6977;
	xor.b32  	%r6979, %r6933, %r6907;
	and.b32  	%r6980, %r6959, %r6979;
	and.b32  	%r6981, %r6933, %r6907;
	xor.b32  	%r6982, %r6980, %r6981;
	add.s32 	%r6983, %r6978, %r6982;
	add.s32 	%r6984, %r6973, %r6881;
	add.s32 	%r6985, %r6983, %r6973;
	shf.l.wrap.b32 	%r6986, %r6984, %r6984, 26;
	shf.l.wrap.b32 	%r6987, %r6984, %r6984, 21;
	xor.b32  	%r6988, %r6986, %r6987;
	shf.l.wrap.b32 	%r6989, %r6984, %r6984, 7;
	xor.b32  	%r6990, %r6988, %r6989;
	and.b32  	%r6991, %r6984, %r6958;
	not.b32 	%r6992, %r6984;
	and.b32  	%r6993, %r6932, %r6992;
	or.b32  	%r6994, %r6991, %r6993;
	add.s32 	%r6995, %r6994, %r6906;
	add.s32 	%r6996, %r6995, %r6990;
	ld.const.u32 	%r6997, [K+232];
	add.s32 	%r6998, %r6996, %r6997;
	add.s32 	%r6999, %r6998, %r5478;
	shf.l.wrap.b32 	%r7000, %r6985, %r6985, 30;
	shf.l.wrap.b32 	%r7001, %r6985, %r6985, 19;
	xor.b32  	%r7002, %r7000, %r7001;
	shf.l.wrap.b32 	%r7003, %r6985, %r6985, 10;
	xor.b32  	%r7004, %r7002, %r7003;
	xor.b32  	%r7005, %r6959, %r6933;
	and.b32  	%r7006, %r6985, %r7005;
	and.b32  	%r7007, %r6959, %r6933;
	xor.b32  	%r7008, %r7006, %r7007;
	add.s32 	%r7009, %r7004, %r7008;
	add.s32 	%r7010, %r6999, %r6907;
	add.s32 	%r7011, %r7009, %r6999;
	shf.l.wrap.b32 	%r7012, %r7010, %r7010, 26;
	shf.l.wrap.b32 	%r7013, %r7010, %r7010, 21;
	xor.b32  	%r7014, %r7012, %r7013;
	shf.l.wrap.b32 	%r7015, %r7010, %r7010, 7;
	xor.b32  	%r7016, %r7014, %r7015;
	and.b32  	%r7017, %r7010, %r6984;
	not.b32 	%r7018, %r7010;
	and.b32  	%r7019, %r6958, %r7018;
	or.b32  	%r7020, %r7017, %r7019;
	add.s32 	%r7021, %r7020, %r6932;
	add.s32 	%r7022, %r7021, %r7016;
	add.s32 	%r7023, %r7022, %r40;
	add.s32 	%r7024, %r7023, %r5491;
	shf.l.wrap.b32 	%r7025, %r7011, %r7011, 30;
	shf.l.wrap.b32 	%r7026, %r7011, %r7011, 19;
	xor.b32  	%r7027, %r7025, %r7026;
	shf.l.wrap.b32 	%r7028, %r7011, %r7011, 10;
	xor.b32  	%r7029, %r7027, %r7028;
	xor.b32  	%r7030, %r6985, %r6959;
	and.b32  	%r7031, %r7011, %r7030;
	and.b32  	%r7032, %r6985, %r6959;
	xor.b32  	%r7033, %r7031, %r7032;
	add.s32 	%r7034, %r7029, %r7033;
	add.s32 	%r7035, %r7024, %r6933;
	add.s32 	%r7036, %r7034, %r7024;
	shf.l.wrap.b32 	%r7037, %r7035, %r7035, 26;
	shf.l.wrap.b32 	%r7038, %r7035, %r7035, 21;
	xor.b32  	%r7039, %r7037, %r7038;
	shf.l.wrap.b32 	%r7040, %r7035, %r7035, 7;
	xor.b32  	%r7041, %r7039, %r7040;
	and.b32  	%r7042, %r7035, %r7010;
	not.b32 	%r7043, %r7035;
	and.b32  	%r7044, %r6984, %r7043;
	or.b32  	%r7045, %r7042, %r7044;
	add.s32 	%r7046, %r7045, %r6958;
	add.s32 	%r7047, %r7046, %r7041;
	ld.const.u32 	%r7048, [K+240];
	add.s32 	%r7049, %r7047, %r7048;
	add.s32 	%r7050, %r7049, %r5504;
	shf.l.wrap.b32 	%r7051, %r7036, %r7036, 30;
	shf.l.wrap.b32 	%r7052, %r7036, %r7036, 19;
	xor.b32  	%r7053, %r7051, %r7052;
	shf.l.wrap.b32 	%r7054, %r7036, %r7036, 10;
	xor.b32  	%r7055, %r7053, %r7054;
	xor.b32  	%r7056, %r7011, %r6985;
	and.b32  	%r7057, %r7036, %r7056;
	and.b32  	%r7058, %r7011, %r6985;
	xor.b32  	%r7059, %r7057, %r7058;
	add.s32 	%r7060, %r7055, %r7059;
	add.s32 	%r7061, %r7050, %r6959;
	add.s32 	%r7062, %r7060, %r7050;
	shf.l.wrap.b32 	%r7063, %r7061, %r7061, 26;
	shf.l.wrap.b32 	%r7064, %r7061, %r7061, 21;
	xor.b32  	%r7065, %r7063, %r7064;
	shf.l.wrap.b32 	%r7066, %r7061, %r7061, 7;
	xor.b32  	%r7067, %r7065, %r7066;
	and.b32  	%r7068, %r7061, %r7035;
	not.b32 	%r7069, %r7061;
	and.b32  	%r7070, %r7010, %r7069;
	or.b32  	%r7071, %r7068, %r7070;
	add.s32 	%r7072, %r7071, %r6984;
	add.s32 	%r7073, %r7072, %r7067;
	ld.const.u32 	%r7074, [K+244];
	add.s32 	%r7075, %r7073, %r7074;
	add.s32 	%r7076, %r7075, %r5517;
	shf.l.wrap.b32 	%r7077, %r7062, %r7062, 30;
	shf.l.wrap.b32 	%r7078, %r7062, %r7062, 19;
	xor.b32  	%r7079, %r7077, %r7078;
	shf.l.wrap.b32 	%r7080, %r7062, %r7062, 10;
	xor.b32  	%r7081, %r7079, %r7080;
	xor.b32  	%r7082, %r7036, %r7011;
	and.b32  	%r7083, %r7062, %r7082;
	and.b32  	%r7084, %r7036, %r7011;
	xor.b32  	%r7085, %r7083, %r7084;
	add.s32 	%r7086, %r7081, %r7085;
	add.s32 	%r7087, %r7076, %r6985;
	add.s32 	%r7088, %r7086, %r7076;
	shf.l.wrap.b32 	%r7089, %r7087, %r7087, 26;
	shf.l.wrap.b32 	%r7090, %r7087, %r7087, 21;
	xor.b32  	%r7091, %r7089, %r7090;
	shf.l.wrap.b32 	%r7092, %r7087, %r7087, 7;
	xor.b32  	%r7093, %r7091, %r7092;
	and.b32  	%r7094, %r7087, %r7061;
	not.b32 	%r7095, %r7087;
	and.b32  	%r7096, %r7035, %r7095;
	or.b32  	%r7097, %r7094, %r7096;
	add.s32 	%r7098, %r7097, %r7010;
	add.s32 	%r7099, %r7098, %r7093;
	ld.const.u32 	%r7100, [K+248];
	add.s32 	%r7101, %r7099, %r7100;
	add.s32 	%r7102, %r7101, %r5530;
	shf.l.wrap.b32 	%r7103, %r7088, %r7088, 30;
	shf.l.wrap.b32 	%r7104, %r7088, %r7088, 19;
	xor.b32  	%r7105, %r7103, %r7104;
	shf.l.wrap.b32 	%r7106, %r7088, %r7088, 10;
	xor.b32  	%r7107, %r7105, %r7106;
	xor.b32  	%r7108, %r7062, %r7036;
	and.b32  	%r7109, %r7088, %r7108;
	and.b32  	%r7110, %r7062, %r7036;
	xor.b32  	%r7111, %r7109, %r7110;
	add.s32 	%r7112, %r7107, %r7111;
	add.s32 	%r7113, %r7102, %r7011;
	add.s32 	%r7114, %r7112, %r7102;
	shf.l.wrap.b32 	%r7115, %r7113, %r7113, 26;
	shf.l.wrap.b32 	%r7116, %r7113, %r7113, 21;
	xor.b32  	%r7117, %r7115, %r7116;
	shf.l.wrap.b32 	%r7118, %r7113, %r7113, 7;
	xor.b32  	%r7119, %r7117, %r7118;
	and.b32  	%r7120, %r7113, %r7087;
	not.b32 	%r7121, %r7113;
	and.b32  	%r7122, %r7061, %r7121;
	or.b32  	%r7123, %r7120, %r7122;
	add.s32 	%r7124, %r7123, %r7035;
	add.s32 	%r7125, %r7124, %r7119;
	ld.const.u32 	%r7126, [K+252];
	add.s32 	%r7127, %r7125, %r7126;
	add.s32 	%r7128, %r7127, %r5543;
	shf.l.wrap.b32 	%r7129, %r7114, %r7114, 30;
	shf.l.wrap.b32 	%r7130, %r7114, %r7114, 19;
	xor.b32  	%r7131, %r7129, %r7130;
	shf.l.wrap.b32 	%r7132, %r7114, %r7114, 10;
	xor.b32  	%r7133, %r7131, %r7132;
	xor.b32  	%r7134, %r7088, %r7062;
	and.b32  	%r7135, %r7114, %r7134;
	and.b32  	%r7136, %r7088, %r7062;
	xor.b32  	%r7137, %r7135, %r7136;
	add.s32 	%r7138, %r7133, %r7137;
	add.s32 	%r7139, %r7138, %r7128;
	add.s32 	%r7140, %r7139, 1779033703;
	shr.u32 	%r7141, %r7140, 24;
	cvt.u16.u32 	%rs160, %r7141;
	ld.local.u8 	%rs161, [%rd2+32];
	setp.ne.s16 	%p49, %rs161, %rs160;
	st.local.u16 	[%rd332+46], %rs24;
	@%p49 bra 	$L__BB0_224;
	ld.shared.u16 	%rs162, [_ZZ24test_combinations_kernelPKtS0_S0_S0_S0_S0_S0_iPbPtE9s_targets+6];
	st.local.u16 	[%rd332+42], %rs162;
	mov.b64 	%rd323, 0;
$L__BB0_89:
	add.s64 	%rd192, %rd2, %rd323;
	mov.b16 	%rs163, 0;
	st.local.u8 	[%rd192], %rs163;
	add.s64 	%rd25, %rd323, 1;
	setp.lt.u64 	%p50, %rd323, 32;
	mov.u64 	%rd323, %rd25;
	@%p50 bra 	$L__BB0_89;
	mov.b32 	%r18875, 5;
	mov.u64 	%rd324, %rd332;
$L__BB0_91:
	ld.local.u16 	%r48, [%rd324];
	and.b32  	%r7143, %r48, 1024;
	setp.eq.s32 	%p51, %r7143, 0;
	@%p51 bra 	$L__BB0_93;
	add.s32 	%r7144, %r18875, -5;
	shr.s32 	%r7145, %r7144, 31;
	shr.u32 	%r7146, %r7145, 29;
	add.s32 	%r7147, %r7144, %r7146;
	and.b32  	%r7148, %r7147, -8;
	sub.s32 	%r7149, %r7148, %r7144;
	add.s32 	%r7150, %r7149, 7;
	shr.s32 	%r7151, %r7147, 3;
	mov.b32 	%r7152, 1;
	shl.b32 	%r7153, %r7152, %r7150;
	cvt.s64.s32 	%rd193, %r7151;
	add.s64 	%rd194, %rd2, %rd193;
	ld.local.u8 	%rs164, [%rd194];
	cvt.u16.u32 	%rs165, %r7153;
	or.b16  	%rs166, %rs164, %rs165;
	st.local.u8 	[%rd194], %rs166;
$L__BB0_93:
	and.b32  	%r7154, %r48, 512;
	setp.eq.s32 	%p52, %r7154, 0;
	@%p52 bra 	$L__BB0_95;
	add.s32 	%r7155, %r18875, -4;
	shr.s32 	%r7156, %r7155, 31;
	shr.u32 	%r7157, %r7156, 29;
	add.s32 	%r7158, %r7155, %r7157;
	and.b32  	%r7159, %r7158, -8;
	sub.s32 	%r7160, %r7159, %r7155;
	add.s32 	%r7161, %r7160, 7;
	shr.s32 	%r7162, %r7158, 3;
	mov.b32 	%r7163, 1;
	shl.b32 	%r7164, %r7163, %r7161;
	cvt.s64.s32 	%rd195, %r7162;
	add.s64 	%rd196, %rd2, %rd195;
	ld.local.u8 	%rs167, [%rd196];
	cvt.u16.u32 	%rs168, %r7164;
	or.b16  	%rs169, %rs167, %rs168;
	st.local.u8 	[%rd196], %rs169;
$L__BB0_95:
	and.b32  	%r7165, %r48, 256;
	setp.eq.s32 	%p53, %r7165, 0;
	@%p53 bra 	$L__BB0_97;
	add.s32 	%r7166, %r18875, -3;
	shr.s32 	%r7167, %r7166, 31;
	shr.u32 	%r7168, %r7167, 29;
	add.s32 	%r7169, %r7166, %r7168;
	and.b32  	%r7170, %r7169, -8;
	sub.s32 	%r7171, %r7170, %r7166;
	add.s32 	%r7172, %r7171, 7;
	shr.s32 	%r7173, %r7169, 3;
	mov.b32 	%r7174, 1;
	shl.b32 	%r7175, %r7174, %r7172;
	cvt.s64.s32 	%rd197, %r7173;
	add.s64 	%rd198, %rd2, %rd197;
	ld.local.u8 	%rs170, [%rd198];
	cvt.u16.u32 	%rs171, %r7175;
	or.b16  	%rs172, %rs170, %rs171;
	st.local.u8 	[%rd198], %rs172;
$L__BB0_97:
	and.b32  	%r7176, %r48, 128;
	setp.eq.s32 	%p54, %r7176, 0;
	@%p54 bra 	$L__BB0_99;
	add.s32 	%r7177, %r18875, -2;
	shr.s32 	%r7178, %r7177, 31;
	shr.u32 	%r7179, %r7178, 29;
	add.s32 	%r7180, %r7177, %r7179;
	and.b32  	%r7181, %r7180, -8;
	sub.s32 	%r7182, %r7181, %r7177;
	add.s32 	%r7183, %r7182, 7;
	shr.s32 	%r7184, %r7180, 3;
	mov.b32 	%r7185, 1;
	shl.b32 	%r7186, %r7185, %r7183;
	cvt.s64.s32 	%rd199, %r7184;
	add.s64 	%rd200, %rd2, %rd199;
	ld.local.u8 	%rs173, [%rd200];
	cvt.u16.u32 	%rs174, %r7186;
	or.b16  	%rs175, %rs173, %rs174;
	st.local.u8 	[%rd200], %rs175;
$L__BB0_99:
	and.b32  	%r7187, %r48, 64;
	setp.eq.s32 	%p55, %r7187, 0;
	@%p55 bra 	$L__BB0_101;
	add.s32 	%r7188, %r18875, -1;
	shr.s32 	%r7189, %r7188, 31;
	shr.u32 	%r7190, %r7189, 29;
	add.s32 	%r7191, %r7188, %r7190;
	and.b32  	%r7192, %r7191, -8;
	sub.s32 	%r7193, %r7192, %r7188;
	add.s32 	%r7194, %r7193, 7;
	shr.s32 	%r7195, %r7191, 3;
	mov.b32 	%r7196, 1;
	shl.b32 	%r7197, %r7196, %r7194;
	cvt.s64.s32 	%rd201, %r7195;
	add.s64 	%rd202, %rd2, %rd201;
	ld.local.u8 	%rs176, [%rd202];
	cvt.u16.u32 	%rs177, %r7197;
	or.b16  	%rs178, %rs176, %rs177;
	st.local.u8 	[%rd202], %rs178;
$L__BB0_101:
	and.b32  	%r7198, %r48, 32;
	setp.eq.s32 	%p56, %r7198, 0;
	@%p56 bra 	$L__BB0_103;
	shr.s32 	%r7199, %r18875, 31;
	shr.u32 	%r7200, %r7199, 29;
	add.s32 	%r7201, %r18875, %r7200;
	and.b32  	%r7202, %r7201, -8;
	sub.s32 	%r7203, %r7202, %r18875;
	add.s32 	%r7204, %r7203, 7;
	shr.s32 	%r7205, %r7201, 3;
	mov.b32 	%r7206, 1;
	shl.b32 	%r7207, %r7206, %r7204;
	cvt.s64.s32 	%rd203, %r7205;
	add.s64 	%rd204, %rd2, %rd203;
	ld.local.u8 	%rs179, [%rd204];
	cvt.u16.u32 	%rs180, %r7207;
	or.b16  	%rs181, %rs179, %rs180;
	st.local.u8 	[%rd204], %rs181;
$L__BB0_103:
	and.b32  	%r7208, %r48, 16;
	setp.eq.s32 	%p57, %r7208, 0;
	@%p57 bra 	$L__BB0_105;
	add.s32 	%r7209, %r18875, 1;
	shr.s32 	%r7210, %r7209, 31;
	shr.u32 	%r7211, %r7210, 29;
	add.s32 	%r7212, %r7209, %r7211;
	and.b32  	%r7213, %r7212, -8;
	sub.s32 	%r7214, %r7213, %r7209;
	add.s32 	%r7215, %r7214, 7;
	shr.s32 	%r7216, %r7212, 3;
	mov.b32 	%r7217, 1;
	shl.b32 	%r7218, %r7217, %r7215;
	cvt.s64.s32 	%rd205, %r7216;
	add.s64 	%rd206, %rd2, %rd205;
	ld.local.u8 	%rs182, [%rd206];
	cvt.u16.u32 	%rs183, %r7218;
	or.b16  	%rs184, %rs182, %rs183;
	st.local.u8 	[%rd206], %rs184;
$L__BB0_105:
	and.b32  	%r7219, %r48, 8;
	setp.eq.s32 	%p58, %r7219, 0;
	@%p58 bra 	$L__BB0_107;
	add.s32 	%r7220, %r18875, 2;
	shr.s32 	%r7221, %r7220, 31;
	shr.u32 	%r7222, %r7221, 29;
	add.s32 	%r7223, %r7220, %r7222;
	and.b32  	%r7224, %r7223, -8;
	sub.s32 	%r7225, %r7224, %r7220;
	add.s32 	%r7226, %r7225, 7;
	shr.s32 	%r7227, %r7223, 3;
	mov.b32 	%r7228, 1;
	shl.b32 	%r7229, %r7228, %r7226;
	cvt.s64.s32 	%rd207, %r7227;
	add.s64 	%rd208, %rd2, %rd207;
	ld.local.u8 	%rs185, [%rd208];
	cvt.u16.u32 	%rs186, %r7229;
	or.b16  	%rs187, %rs185, %rs186;
	st.local.u8 	[%rd208], %rs187;
$L__BB0_107:
	and.b32  	%r7230, %r48, 4;
	setp.eq.s32 	%p59, %r7230, 0;
	@%p59 bra 	$L__BB0_109;
	add.s32 	%r7231, %r18875, 3;
	shr.s32 	%r7232, %r7231, 31;
	shr.u32 	%r7233, %r7232, 29;
	add.s32 	%r7234, %r7231, %r7233;
	and.b32  	%r7235, %r7234, -8;
	sub.s32 	%r7236, %r7235, %r7231;
	add.s32 	%r7237, %r7236, 7;
	shr.s32 	%r7238, %r7234, 3;
	mov.b32 	%r7239, 1;
	shl.b32 	%r7240, %r7239, %r7237;
	cvt.s64.s32 	%rd209, %r7238;
	add.s64 	%rd210, %rd2, %rd209;
	ld.local.u8 	%rs188, [%rd210];
	cvt.u16.u32 	%rs189, %r7240;
	or.b16  	%rs190, %rs188, %rs189;
	st.local.u8 	[%rd210], %rs190;
$L__BB0_109:
	and.b32  	%r7241, %r48, 2;
	setp.eq.s32 	%p60, %r7241, 0;
	@%p60 bra 	$L__BB0_111;
	add.s32 	%r7242, %r18875, 4;
	shr.s32 	%r7243, %r7242, 31;
	shr.u32 	%r7244, %r7243, 29;
	add.s32 	%r7245, %r7242, %r7244;
	and.b32  	%r7246, %r7245, -8;
	sub.s32 	%r7247, %r7246, %r7242;
	add.s32 	%r7248, %r7247, 7;
	shr.s32 	%r7249, %r7245, 3;
	mov.b32 	%r7250, 1;
	shl.b32 	%r7251, %r7250, %r7248;
	cvt.s64.s32 	%rd211, %r7249;
	add.s64 	%rd212, %rd2, %rd211;
	ld.local.u8 	%rs191, [%rd212];
	cvt.u16.u32 	%rs192, %r7251;
	or.b16  	%rs193, %rs191, %rs192;
	st.local.u8 	[%rd212], %rs193;
$L__BB0_111:
	and.b32  	%r7252, %r48, 1;
	setp.eq.b32 	%p61, %r7252, 1;
	not.pred 	%p62, %p61;
	@%p62 bra 	$L__BB0_113;
	add.s32 	%r7253, %r18875, 5;
	shr.s32 	%r7254, %r7253, 31;
	shr.u32 	%r7255, %r7254, 29;
	add.s32 	%r7256, %r7253, %r7255;
	and.b32  	%r7257, %r7256, -8;
	sub.s32 	%r7258, %r7257, %r7253;
	add.s32 	%r7259, %r7258, 7;
	shr.s32 	%r7260, %r7256, 3;
	mov.b32 	%r7261, 1;
	shl.b32 	%r7262, %r7261, %r7259;
	cvt.s64.s32 	%rd213, %r7260;
	add.s64 	%rd214, %rd2, %rd213;
	ld.local.u8 	%rs194, [%rd214];
	cvt.u16.u32 	%rs195, %r7262;
	or.b16  	%rs196, %rs194, %rs195;
	st.local.u8 	[%rd214], %rs196;
$L__BB0_113:
	add.s32 	%r18875, %r18875, 11;
	add.s64 	%rd324, %rd324, 2;
	setp.ne.s32 	%p63, %r18875, 269;
	@%p63 bra 	$L__BB0_91;
	ld.local.u8 	%r7263, [%rd2+1];
	ld.local.u8 	%rs197, [%rd2+2];
	ld.local.u8 	%r7264, [%rd2+3];
	ld.local.u8 	%r7265, [%rd2+5];
	ld.local.u8 	%rs198, [%rd2+6];
	ld.local.u8 	%r7266, [%rd2+7];
	ld.local.u8 	%r7267, [%rd2+9];
	ld.local.u8 	%rs199, [%rd2+10];
	ld.local.u8 	%r7268, [%rd2+11];
	ld.local.u8 	%r7269, [%rd2+13];
	ld.local.u8 	%rs200, [%rd2+14];
	ld.local.u8 	%r7270, [%rd2+15];
	ld.local.u8 	%r7271, [%rd2+17];
	ld.local.u8 	%rs201, [%rd2+18];
	ld.local.u8 	%r7272, [%rd2+19];
	ld.local.u8 	%r7273, [%rd2+21];
	ld.local.u8 	%rs202, [%rd2+22];
	ld.local.u8 	%r7274, [%rd2+23];
	ld.local.u8 	%r7275, [%rd2+25];
	ld.local.u8 	%rs203, [%rd2+26];
	ld.local.u8 	%r7276, [%rd2+27];
	ld.local.u8 	%r7277, [%rd2+29];
	ld.local.u8 	%rs204, [%rd2+30];
	ld.local.u8 	%r7278, [%rd2+31];
	ld.local.u8 	%r7279, [%rd2];
	shl.b32 	%r7280, %r7279, 24;
	shl.b32 	%r7281, %r7263, 16;
	or.b32  	%r7282, %r7281, %r7280;
	mul.wide.u16 	%r7283, %rs197, 256;
	or.b32  	%r7284, %r7282, %r7283;
	or.b32  	%r7285, %r7284, %r7264;
	ld.local.u8 	%r7286, [%rd2+4];
	shl.b32 	%r7287, %r7286, 24;
	shl.b32 	%r7288, %r7265, 16;
	or.b32  	%r7289, %r7288, %r7287;
	mul.wide.u16 	%r7290, %rs198, 256;
	or.b32  	%r7291, %r7289, %r7290;
	or.b32  	%r7292, %r7291, %r7266;
	ld.local.u8 	%r7293, [%rd2+8];
	shl.b32 	%r7294, %r7293, 24;
	shl.b32 	%r7295, %r7267, 16;
	or.b32  	%r7296, %r7295, %r7294;
	mul.wide.u16 	%r7297, %rs199, 256;
	or.b32  	%r7298, %r7296, %r7297;
	or.b32  	%r7299, %r7298, %r7268;
	ld.local.u8 	%r7300, [%rd2+12];
	shl.b32 	%r7301, %r7300, 24;
	shl.b32 	%r7302, %r7269, 16;
	or.b32  	%r7303, %r7302, %r7301;
	mul.wide.u16 	%r7304, %rs200, 256;
	or.b32  	%r7305, %r7303, %r7304;
	or.b32  	%r7306, %r7305, %r7270;
	ld.local.u8 	%r7307, [%rd2+16];
	shl.b32 	%r7308, %r7307, 24;
	shl.b32 	%r7309, %r7271, 16;
	or.b32  	%r7310, %r7309, %r7308;
	mul.wide.u16 	%r7311, %rs201, 256;
	or.b32  	%r7312, %r7310, %r7311;
	or.b32  	%r7313, %r7312, %r7272;
	ld.local.u8 	%r7314, [%rd2+20];
	shl.b32 	%r7315, %r7314, 24;
	shl.b32 	%r7316, %r7273, 16;
	or.b32  	%r7317, %r7316, %r7315;
	mul.wide.u16 	%r7318, %rs202, 256;
	or.b32  	%r7319, %r7317, %r7318;
	or.b32  	%r7320, %r7319, %r7274;
	ld.local.u8 	%r7321, [%rd2+24];
	shl.b32 	%r7322, %r7321, 24;
	shl.b32 	%r7323, %r7275, 16;
	or.b32  	%r7324, %r7323, %r7322;
	mul.wide.u16 	%r7325, %rs203, 256;
	or.b32  	%r7326, %r7324, %r7325;
	or.b32  	%r7327, %r7326, %r7276;
	ld.local.u8 	%r7328, [%rd2+28];
	shl.b32 	%r7329, %r7328, 24;
	shl.b32 	%r7330, %r7277, 16;
	or.b32  	%r7331, %r7330, %r7329;
	mul.wide.u16 	%r7332, %rs204, 256;
	or.b32  	%r7333, %r7331, %r7332;
	or.b32  	%r7334, %r7333, %r7278;
	shf.l.wrap.b32 	%r7335, %r7292, %r7292, 25;
	shf.l.wrap.b32 	%r7336, %r7291, %r7292, 14;
	xor.b32  	%r7337, %r7335, %r7336;
	shr.u32 	%r7338, %r7292, 3;
	xor.b32  	%r7339, %r7337, %r7338;
	add.s32 	%r7340, %r7285, %r7339;
	shf.l.wrap.b32 	%r7341, %r7299, %r7299, 25;
	shf.l.wrap.b32 	%r7342, %r7298, %r7299, 14;
	xor.b32  	%r7343, %r7341, %r7342;
	shr.u32 	%r7344, %r7299, 3;
	xor.b32  	%r7345, %r7343, %r7344;
	add.s32 	%r7346, %r7292, %r7345;
	add.s32 	%r7347, %r7346, 10485760;
	shf.l.wrap.b32 	%r7348, %r7340, %r7340, 15;
	shf.l.wrap.b32 	%r7349, %r7340, %r7340, 13;
	xor.b32  	%r7350, %r7348, %r7349;
	shr.u32 	%r7351, %r7340, 10;
	xor.b32  	%r7352, %r7350, %r7351;
	shf.l.wrap.b32 	%r7353, %r7306, %r7306, 25;
	shf.l.wrap.b32 	%r7354, %r7305, %r7306, 14;
	xor.b32  	%r7355, %r7353, %r7354;
	shr.u32 	%r7356, %r7306, 3;
	xor.b32  	%r7357, %r7355, %r7356;
	add.s32 	%r7358, %r7352, %r7299;
	add.s32 	%r7359, %r7358, %r7357;
	shf.l.wrap.b32 	%r7360, %r7347, %r7347, 15;
	shf.l.wrap.b32 	%r7361, %r7347, %r7347, 13;
	xor.b32  	%r7362, %r7360, %r7361;
	shr.u32 	%r7363, %r7347, 10;
	xor.b32  	%r7364, %r7362, %r7363;
	shf.l.wrap.b32 	%r7365, %r7313, %r7313, 25;
	shf.l.wrap.b32 	%r7366, %r7312, %r7313, 14;
	xor.b32  	%r7367, %r7365, %r7366;
	shr.u32 	%r7368, %r7313, 3;
	xor.b32  	%r7369, %r7367, %r7368;
	add.s32 	%r7370, %r7364, %r7306;
	add.s32 	%r7371, %r7370, %r7369;
	shf.l.wrap.b32 	%r7372, %r7359, %r7359, 15;
	shf.l.wrap.b32 	%r7373, %r7359, %r7359, 13;
	xor.b32  	%r7374, %r7372, %r7373;
	shr.u32 	%r7375, %r7359, 10;
	xor.b32  	%r7376, %r7374, %r7375;
	shf.l.wrap.b32 	%r7377, %r7320, %r7320, 25;
	shf.l.wrap.b32 	%r7378, %r7319, %r7320, 14;
	xor.b32  	%r7379, %r7377, %r7378;
	shr.u32 	%r7380, %r7320, 3;
	xor.b32  	%r7381, %r7379, %r7380;
	add.s32 	%r7382, %r7376, %r7313;
	add.s32 	%r7383, %r7382, %r7381;
	shf.l.wrap.b32 	%r7384, %r7371, %r7371, 15;
	shf.l.wrap.b32 	%r7385, %r7371, %r7371, 13;
	xor.b32  	%r7386, %r7384, %r7385;
	shr.u32 	%r7387, %r7371, 10;
	xor.b32  	%r7388, %r7386, %r7387;
	shf.l.wrap.b32 	%r7389, %r7327, %r7327, 25;
	shf.l.wrap.b32 	%r7390, %r7326, %r7327, 14;
	xor.b32  	%r7391, %r7389, %r7390;
	shr.u32 	%r7392, %r7327, 3;
	xor.b32  	%r7393, %r7391, %r7392;
	add.s32 	%r7394, %r7388, %r7320;
	add.s32 	%r7395, %r7394, %r7393;
	shf.l.wrap.b32 	%r7396, %r7383, %r7383, 15;
	shf.l.wrap.b32 	%r7397, %r7383, %r7383, 13;
	xor.b32  	%r7398, %r7396, %r7397;
	shr.u32 	%r7399, %r7383, 10;
	xor.b32  	%r7400, %r7398, %r7399;
	add.s32 	%r7401, %r7400, %r7327;
	shf.l.wrap.b32 	%r7402, %r7334, %r7334, 25;
	shf.l.wrap.b32 	%r7403, %r7333, %r7334, 14;
	xor.b32  	%r7404, %r7402, %r7403;
	shr.u32 	%r7405, %r7334, 3;
	xor.b32  	%r7406, %r7404, %r7405;
	add.s32 	%r7407, %r7401, %r7406;
	add.s32 	%r7408, %r7407, 256;
	shf.l.wrap.b32 	%r7409, %r7395, %r7395, 15;
	shf.l.wrap.b32 	%r7410, %r7395, %r7395, 13;
	xor.b32  	%r7411, %r7409, %r7410;
	shr.u32 	%r7412, %r7395, 10;
	xor.b32  	%r7413, %r7411, %r7412;
	add.s32 	%r7414, %r7413, %r7340;
	add.s32 	%r7415, %r7414, %r7334;
	add.s32 	%r7416, %r7415, 285220864;
	shf.l.wrap.b32 	%r7417, %r7408, %r7408, 15;
	shf.l.wrap.b32 	%r7418, %r7408, %r7408, 13;
	xor.b32  	%r7419, %r7417, %r7418;
	shr.u32 	%r7420, %r7408, 10;
	xor.b32  	%r7421, %r7419, %r7420;
	add.s32 	%r7422, %r7421, %r7347;
	xor.b32  	%r7423, %r7422, -2147483648;
	shf.l.wrap.b32 	%r7424, %r7416, %r7416, 15;
	shf.l.wrap.b32 	%r7425, %r7416, %r7416, 13;
	xor.b32  	%r7426, %r7424, %r7425;
	shr.u32 	%r7427, %r7416, 10;
	xor.b32  	%r7428, %r7426, %r7427;
	add.s32 	%r7429, %r7428, %r7359;
	shf.l.wrap.b32 	%r7430, %r7423, %r7422, 15;
	shf.l.wrap.b32 	%r7431, %r7423, %r7422, 13;
	xor.b32  	%r7432, %r7430, %r7431;
	shr.u32 	%r7433, %r7423, 10;
	xor.b32  	%r7434, %r7432, %r7433;
	add.s32 	%r7435, %r7434, %r7371;
	shf.l.wrap.b32 	%r7436, %r7429, %r7429, 15;
	shf.l.wrap.b32 	%r7437, %r7429, %r7429, 13;
	xor.b32  	%r7438, %r7436, %r7437;
	shr.u32 	%r7439, %r7429, 10;
	xor.b32  	%r7440, %r7438, %r7439;
	add.s32 	%r7441, %r7440, %r7383;
	shf.l.wrap.b32 	%r7442, %r7435, %r7435, 15;
	shf.l.wrap.b32 	%r7443, %r7435, %r7435, 13;
	xor.b32  	%r7444, %r7442, %r7443;
	shr.u32 	%r7445, %r7435, 10;
	xor.b32  	%r7446, %r7444, %r7445;
	add.s32 	%r7447, %r7446, %r7395;
	shf.l.wrap.b32 	%r7448, %r7441, %r7441, 15;
	shf.l.wrap.b32 	%r7449, %r7441, %r7441, 13;
	xor.b32  	%r7450, %r7448, %r7449;
	shr.u32 	%r7451, %r7441, 10;
	xor.b32  	%r7452, %r7450, %r7451;
	add.s32 	%r7453, %r7452, %r7408;
	shf.l.wrap.b32 	%r7454, %r7447, %r7447, 15;
	shf.l.wrap.b32 	%r7455, %r7447, %r7447, 13;
	xor.b32  	%r7456, %r7454, %r7455;
	shr.u32 	%r7457, %r7447, 10;
	xor.b32  	%r7458, %r7456, %r7457;
	add.s32 	%r7459, %r7458, %r7416;
	add.s32 	%r7460, %r7459, 4194338;
	shf.l.wrap.b32 	%r7461, %r7453, %r7453, 15;
	shf.l.wrap.b32 	%r7462, %r7453, %r7453, 13;
	xor.b32  	%r7463, %r7461, %r7462;
	shr.u32 	%r7464, %r7453, 10;
	xor.b32  	%r7465, %r7463, %r7464;
	add.s32 	%r7466, %r7465, %r7423;
	shf.l.wrap.b32 	%r7467, %r7340, %r7340, 25;
	shf.l.wrap.b32 	%r7468, %r7340, %r7340, 14;
	xor.b32  	%r7469, %r7467, %r7468;
	shr.u32 	%r7470, %r7340, 3;
	xor.b32  	%r7471, %r7469, %r7470;
	add.s32 	%r7472, %r7466, %r7471;
	add.s32 	%r7473, %r7472, 256;
	shf.l.wrap.b32 	%r7474, %r7460, %r7460, 15;
	shf.l.wrap.b32 	%r7475, %r7460, %r7460, 13;
	xor.b32  	%r7476, %r7474, %r7475;
	shr.u32 	%r7477, %r7460, 10;
	xor.b32  	%r7478, %r7476, %r7477;
	add.s32 	%r7479, %r7478, %r7429;
	shf.l.wrap.b32 	%r7480, %r7347, %r7347, 25;
	shf.l.wrap.b32 	%r7481, %r7347, %r7347, 14;
	xor.b32  	%r7482, %r7480, %r7481;
	shr.u32 	%r7483, %r7347, 3;
	xor.b32  	%r7484, %r7482, %r7483;
	add.s32 	%r7485, %r7479, %r7340;
	add.s32 	%r7486, %r7485, %r7484;
	shf.l.wrap.b32 	%r7487, %r7473, %r7473, 15;
	shf.l.wrap.b32 	%r7488, %r7473, %r7473, 13;
	xor.b32  	%r7489, %r7487, %r7488;
	shr.u32 	%r7490, %r7473, 10;
	xor.b32  	%r7491, %r7489, %r7490;
	add.s32 	%r7492, %r7491, %r7435;
	shf.l.wrap.b32 	%r7493, %r7359, %r7359, 25;
	shf.l.wrap.b32 	%r7494, %r7359, %r7359, 14;
	xor.b32  	%r7495, %r7493, %r7494;
	shr.u32 	%r7496, %r7359, 3;
	xor.b32  	%r7497, %r7495, %r7496;
	add.s32 	%r7498, %r7492, %r7347;
	add.s32 	%r7499, %r7498, %r7497;
	shf.l.wrap.b32 	%r7500, %r7486, %r7486, 15;
	shf.l.wrap.b32 	%r7501, %r7486, %r7486, 13;
	xor.b32  	%r7502, %r7500, %r7501;
	shr.u32 	%r7503, %r7486, 10;
	xor.b32  	%r7504, %r7502, %r7503;
	add.s32 	%r7505, %r7504, %r7441;
	shf.l.wrap.b32 	%r7506, %r7371, %r7371, 25;
	shf.l.wrap.b32 	%r7507, %r7371, %r7371, 14;
	xor.b32  	%r7508, %r7506, %r7507;
	shr.u32 	%r7509, %r7371, 3;
	xor.b32  	%r7510, %r7508, %r7509;
	add.s32 	%r7511, %r7505, %r7359;
	add.s32 	%r7512, %r7511, %r7510;
	shf.l.wrap.b32 	%r7513, %r7499, %r7499, 15;
	shf.l.wrap.b32 	%r7514, %r7499, %r7499, 13;
	xor.b32  	%r7515, %r7513, %r7514;
	shr.u32 	%r7516, %r7499, 10;
	xor.b32  	%r7517, %r7515, %r7516;
	add.s32 	%r7518, %r7517, %r7447;
	shf.l.wrap.b32 	%r7519, %r7383, %r7383, 25;
	shf.l.wrap.b32 	%r7520, %r7383, %r7383, 14;
	xor.b32  	%r7521, %r7519, %r7520;
	shr.u32 	%r7522, %r7383, 3;
	xor.b32  	%r7523, %r7521, %r7522;
	add.s32 	%r7524, %r7518, %r7371;
	add.s32 	%r7525, %r7524, %r7523;
	shf.l.wrap.b32 	%r7526, %r7512, %r7512, 15;
	shf.l.wrap.b32 	%r7527, %r7512, %r7512, 13;
	xor.b32  	%r7528, %r7526, %r7527;
	shr.u32 	%r7529, %r7512, 10;
	xor.b32  	%r7530, %r7528, %r7529;
	add.s32 	%r7531, %r7530, %r7453;
	shf.l.wrap.b32 	%r7532, %r7395, %r7395, 25;
	shf.l.wrap.b32 	%r7533, %r7395, %r7395, 14;
	xor.b32  	%r7534, %r7532, %r7533;
	shr.u32 	%r7535, %r7395, 3;
	xor.b32  	%r7536, %r7534, %r7535;
	add.s32 	%r7537, %r7531, %r7383;
	add.s32 	%r7538, %r7537, %r7536;
	shf.l.wrap.b32 	%r7539, %r7525, %r7525, 15;
	shf.l.wrap.b32 	%r7540, %r7525, %r7525, 13;
	xor.b32  	%r7541, %r7539, %r7540;
	shr.u32 	%r7542, %r7525, 10;
	xor.b32  	%r7543, %r7541, %r7542;
	add.s32 	%r7544, %r7543, %r7460;
	shf.l.wrap.b32 	%r7545, %r7408, %r7408, 25;
	shf.l.wrap.b32 	%r7546, %r7408, %r7408, 14;
	xor.b32  	%r7547, %r7545, %r7546;
	shr.u32 	%r7548, %r7408, 3;
	xor.b32  	%r7549, %r7547, %r7548;
	add.s32 	%r7550, %r7544, %r7395;
	add.s32 	%r7551, %r7550, %r7549;
	shf.l.wrap.b32 	%r7552, %r7538, %r7538, 15;
	shf.l.wrap.b32 	%r7553, %r7538, %r7538, 13;
	xor.b32  	%r7554, %r7552, %r7553;
	shr.u32 	%r7555, %r7538, 10;
	xor.b32  	%r7556, %r7554, %r7555;
	add.s32 	%r7557, %r7556, %r7473;
	shf.l.wrap.b32 	%r7558, %r7416, %r7416, 25;
	shf.l.wrap.b32 	%r7559, %r7416, %r7416, 14;
	xor.b32  	%r7560, %r7558, %r7559;
	shr.u32 	%r7561, %r7416, 3;
	xor.b32  	%r7562, %r7560, %r7561;
	add.s32 	%r7563, %r7557, %r7408;
	add.s32 	%r7564, %r7563, %r7562;
	shf.l.wrap.b32 	%r7565, %r7551, %r7551, 15;
	shf.l.wrap.b32 	%r7566, %r7551, %r7551, 13;
	xor.b32  	%r7567, %r7565, %r7566;
	shr.u32 	%r7568, %r7551, 10;
	xor.b32  	%r7569, %r7567, %r7568;
	add.s32 	%r7570, %r7569, %r7486;
	shf.l.wrap.b32 	%r7571, %r7423, %r7422, 25;
	shf.l.wrap.b32 	%r7572, %r7423, %r7422, 14;
	xor.b32  	%r7573, %r7571, %r7572;
	shr.u32 	%r7574, %r7423, 3;
	xor.b32  	%r7575, %r7573, %r7574;
	add.s32 	%r7576, %r7570, %r7416;
	add.s32 	%r7577, %r7576, %r7575;
	shf.l.wrap.b32 	%r7578, %r7564, %r7564, 15;
	shf.l.wrap.b32 	%r7579, %r7564, %r7564, 13;
	xor.b32  	%r7580, %r7578, %r7579;
	shr.u32 	%r7581, %r7564, 10;
	xor.b32  	%r7582, %r7580, %r7581;
	add.s32 	%r7583, %r7582, %r7499;
	shf.l.wrap.b32 	%r7584, %r7429, %r7429, 25;
	shf.l.wrap.b32 	%r7585, %r7429, %r7429, 14;
	xor.b32  	%r7586, %r7584, %r7585;
	shr.u32 	%r7587, %r7429, 3;
	xor.b32  	%r7588, %r7586, %r7587;
	add.s32 	%r7589, %r7583, %r7423;
	add.s32 	%r7590, %r7589, %r7588;
	shf.l.wrap.b32 	%r7591, %r7577, %r7577, 15;
	shf.l.wrap.b32 	%r7592, %r7577, %r7577, 13;
	xor.b32  	%r7593, %r7591, %r7592;
	shr.u32 	%r7594, %r7577, 10;
	xor.b32  	%r7595, %r7593, %r7594;
	add.s32 	%r7596, %r7595, %r7512;
	shf.l.wrap.b32 	%r7597, %r7435, %r7435, 25;
	shf.l.wrap.b32 	%r7598, %r7435, %r7435, 14;
	xor.b32  	%r7599, %r7597, %r7598;
	shr.u32 	%r7600, %r7435, 3;
	xor.b32  	%r7601, %r7599, %r7600;
	add.s32 	%r7602, %r7596, %r7429;
	add.s32 	%r7603, %r7602, %r7601;
	shf.l.wrap.b32 	%r7604, %r7590, %r7590, 15;
	shf.l.wrap.b32 	%r7605, %r7590, %r7590, 13;
	xor.b32  	%r7606, %r7604, %r7605;
	shr.u32 	%r7607, %r7590, 10;
	xor.b32  	%r7608, %r7606, %r7607;
	add.s32 	%r7609, %r7608, %r7525;
	shf.l.wrap.b32 	%r7610, %r7441, %r7441, 25;
	shf.l.wrap.b32 	%r7611, %r7441, %r7441, 14;
	xor.b32  	%r7612, %r7610, %r7611;
	shr.u32 	%r7613, %r7441, 3;
	xor.b32  	%r7614, %r7612, %r7613;
	add.s32 	%r7615, %r7609, %r7435;
	add.s32 	%r7616, %r7615, %r7614;
	shf.l.wrap.b32 	%r7617, %r7603, %r7603, 15;
	shf.l.wrap.b32 	%r7618, %r7603, %r7603, 13;
	xor.b32  	%r7619, %r7617, %r7618;
	shr.u32 	%r7620, %r7603, 10;
	xor.b32  	%r7621, %r7619, %r7620;
	add.s32 	%r7622, %r7621, %r7538;
	shf.l.wrap.b32 	%r7623, %r7447, %r7447, 25;
	shf.l.wrap.b32 	%r7624, %r7447, %r7447, 14;
	xor.b32  	%r7625, %r7623, %r7624;
	shr.u32 	%r7626, %r7447, 3;
	xor.b32  	%r7627, %r7625, %r7626;
	add.s32 	%r7628, %r7622, %r7441;
	add.s32 	%r7629, %r7628, %r7627;
	shf.l.wrap.b32 	%r7630, %r7616, %r7616, 15;
	shf.l.wrap.b32 	%r7631, %r7616, %r7616, 13;
	xor.b32  	%r7632, %r7630, %r7631;
	shr.u32 	%r7633, %r7616, 10;
	xor.b32  	%r7634, %r7632, %r7633;
	add.s32 	%r7635, %r7634, %r7551;
	shf.l.wrap.b32 	%r7636, %r7453, %r7453, 25;
	shf.l.wrap.b32 	%r7637, %r7453, %r7453, 14;
	xor.b32  	%r7638, %r7636, %r7637;
	shr.u32 	%r7639, %r7453, 3;
	xor.b32  	%r7640, %r7638, %r7639;
	add.s32 	%r7641, %r7635, %r7447;
	add.s32 	%r7642, %r7641, %r7640;
	shf.l.wrap.b32 	%r7643, %r7629, %r7629, 15;
	shf.l.wrap.b32 	%r7644, %r7629, %r7629, 13;
	xor.b32  	%r7645, %r7643, %r7644;
	shr.u32 	%r7646, %r7629, 10;
	xor.b32  	%r7647, %r7645, %r7646;
	add.s32 	%r7648, %r7647, %r7564;
	shf.l.wrap.b32 	%r7649, %r7460, %r7460, 25;
	shf.l.wrap.b32 	%r7650, %r7460, %r7460, 14;
	xor.b32  	%r7651, %r7649, %r7650;
	shr.u32 	%r7652, %r7460, 3;
	xor.b32  	%r7653, %r7651, %r7652;
	add.s32 	%r7654, %r7648, %r7453;
	add.s32 	%r7655, %r7654, %r7653;
	shf.l.wrap.b32 	%r7656, %r7642, %r7642, 15;
	shf.l.wrap.b32 	%r7657, %r7642, %r7642, 13;
	xor.b32  	%r7658, %r7656, %r7657;
	shr.u32 	%r7659, %r7642, 10;
	xor.b32  	%r7660, %r7658, %r7659;
	add.s32 	%r7661, %r7660, %r7577;
	shf.l.wrap.b32 	%r7662, %r7473, %r7473, 25;
	shf.l.wrap.b32 	%r7663, %r7473, %r7473, 14;
	xor.b32  	%r7664, %r7662, %r7663;
	shr.u32 	%r7665, %r7473, 3;
	xor.b32  	%r7666, %r7664, %r7665;
	add.s32 	%r7667, %r7661, %r7460;
	add.s32 	%r7668, %r7667, %r7666;
	shf.l.wrap.b32 	%r7669, %r7655, %r7655, 15;
	shf.l.wrap.b32 	%r7670, %r7655, %r7655, 13;
	xor.b32  	%r7671, %r7669, %r7670;
	shr.u32 	%r7672, %r7655, 10;
	xor.b32  	%r7673, %r7671, %r7672;
	add.s32 	%r7674, %r7673, %r7590;
	shf.l.wrap.b32 	%r7675, %r7486, %r7486, 25;
	shf.l.wrap.b32 	%r7676, %r7486, %r7486, 14;
	xor.b32  	%r7677, %r7675, %r7676;
	shr.u32 	%r7678, %r7486, 3;
	xor.b32  	%r7679, %r7677, %r7678;
	add.s32 	%r7680, %r7674, %r7473;
	add.s32 	%r7681, %r7680, %r7679;
	shf.l.wrap.b32 	%r7682, %r7668, %r7668, 15;
	shf.l.wrap.b32 	%r7683, %r7668, %r7668, 13;
	xor.b32  	%r7684, %r7682, %r7683;
	shr.u32 	%r7685, %r7668, 10;
	xor.b32  	%r7686, %r7684, %r7685;
	add.s32 	%r7687, %r7686, %r7603;
	shf.l.wrap.b32 	%r7688, %r7499, %r7499, 25;
	shf.l.wrap.b32 	%r7689, %r7499, %r7499, 14;
	xor.b32  	%r7690, %r7688, %r7689;
	shr.u32 	%r7691, %r7499, 3;
	xor.b32  	%r7692, %r7690, %r7691;
	add.s32 	%r7693, %r7687, %r7486;
	add.s32 	%r7694, %r7693, %r7692;
	shf.l.wrap.b32 	%r7695, %r7681, %r7681, 15;
	shf.l.wrap.b32 	%r7696, %r7681, %r7681, 13;
	xor.b32  	%r7697, %r7695, %r7696;
	shr.u32 	%r7698, %r7681, 10;
	xor.b32  	%r7699, %r7697, %r7698;
	add.s32 	%r7700, %r7699, %r7616;
	shf.l.wrap.b32 	%r7701, %r7512, %r7512, 25;
	shf.l.wrap.b32 	%r7702, %r7512, %r7512, 14;
	xor.b32  	%r7703, %r7701, %r7702;
	shr.u32 	%r7704, %r7512, 3;
	xor.b32  	%r7705, %r7703, %r7704;
	add.s32 	%r7706, %r7700, %r7499;
	add.s32 	%r7707, %r7706, %r7705;
	shf.l.wrap.b32 	%r7708, %r7694, %r7694, 15;
	shf.l.wrap.b32 	%r7709, %r7694, %r7694, 13;
	xor.b32  	%r7710, %r7708, %r7709;
	shr.u32 	%r7711, %r7694, 10;
	xor.b32  	%r7712, %r7710, %r7711;
	add.s32 	%r7713, %r7712, %r7629;
	shf.l.wrap.b32 	%r7714, %r7525, %r7525, 25;
	shf.l.wrap.b32 	%r7715, %r7525, %r7525, 14;
	xor.b32  	%r7716, %r7714, %r7715;
	shr.u32 	%r7717, %r7525, 3;
	xor.b32  	%r7718, %r7716, %r7717;
	add.s32 	%r7719, %r7713, %r7512;
	add.s32 	%r7720, %r7719, %r7718;
	shf.l.wrap.b32 	%r7721, %r7707, %r7707, 15;
	shf.l.wrap.b32 	%r7722, %r7707, %r7707, 13;
	xor.b32  	%r7723, %r7721, %r7722;
	shr.u32 	%r7724, %r7707, 10;
	xor.b32  	%r7725, %r7723, %r7724;
	add.s32 	%r7726, %r7725, %r7642;
	shf.l.wrap.b32 	%r7727, %r7538, %r7538, 25;
	shf.l.wrap.b32 	%r7728, %r7538, %r7538, 14;
	xor.b32  	%r7729, %r7727, %r7728;
	shr.u32 	%r7730, %r7538, 3;
	xor.b32  	%r7731, %r7729, %r7730;
	add.s32 	%r7732, %r7726, %r7525;
	add.s32 	%r7733, %r7732, %r7731;
	shf.l.wrap.b32 	%r7734, %r7720, %r7720, 15;
	shf.l.wrap.b32 	%r7735, %r7720, %r7720, 13;
	xor.b32  	%r7736, %r7734, %r7735;
	shr.u32 	%r7737, %r7720, 10;
	xor.b32  	%r7738, %r7736, %r7737;
	add.s32 	%r7739, %r7738, %r7655;
	shf.l.wrap.b32 	%r7740, %r7551, %r7551, 25;
	shf.l.wrap.b32 	%r7741, %r7551, %r7551, 14;
	xor.b32  	%r7742, %r7740, %r7741;
	shr.u32 	%r7743, %r7551, 3;
	xor.b32  	%r7744, %r7742, %r7743;
	add.s32 	%r7745, %r7739, %r7538;
	add.s32 	%r7746, %r7745, %r7744;
	shf.l.wrap.b32 	%r7747, %r7733, %r7733, 15;
	shf.l.wrap.b32 	%r7748, %r7733, %r7733, 13;
	xor.b32  	%r7749, %r7747, %r7748;
	shr.u32 	%r7750, %r7733, 10;
	xor.b32  	%r7751, %r7749, %r7750;
	add.s32 	%r7752, %r7751, %r7668;
	shf.l.wrap.b32 	%r7753, %r7564, %r7564, 25;
	shf.l.wrap.b32 	%r7754, %r7564, %r7564, 14;
	xor.b32  	%r7755, %r7753, %r7754;
	shr.u32 	%r7756, %r7564, 3;
	xor.b32  	%r7757, %r7755, %r7756;
	add.s32 	%r7758, %r7752, %r7551;
	add.s32 	%r7759, %r7758, %r7757;
	shf.l.wrap.b32 	%r7760, %r7746, %r7746, 15;
	shf.l.wrap.b32 	%r7761, %r7746, %r7746, 13;
	xor.b32  	%r7762, %r7760, %r7761;
	shr.u32 	%r7763, %r7746, 10;
	xor.b32  	%r7764, %r7762, %r7763;
	add.s32 	%r7765, %r7764, %r7681;
	shf.l.wrap.b32 	%r7766, %r7577, %r7577, 25;
	shf.l.wrap.b32 	%r7767, %r7577, %r7577, 14;
	xor.b32  	%r7768, %r7766, %r7767;
	shr.u32 	%r7769, %r7577, 3;
	xor.b32  	%r7770, %r7768, %r7769;
	add.s32 	%r7771, %r7765, %r7564;
	add.s32 	%r7772, %r7771, %r7770;
	shf.l.wrap.b32 	%r7773, %r7759, %r7759, 15;
	shf.l.wrap.b32 	%r7774, %r7759, %r7759, 13;
	xor.b32  	%r7775, %r7773, %r7774;
	shr.u32 	%r7776, %r7759, 10;
	xor.b32  	%r7777, %r7775, %r7776;
	add.s32 	%r7778, %r7777, %r7694;
	shf.l.wrap.b32 	%r7779, %r7590, %r7590, 25;
	shf.l.wrap.b32 	%r7780, %r7590, %r7590, 14;
	xor.b32  	%r7781, %r7779, %r7780;
	shr.u32 	%r7782, %r7590, 3;
	xor.b32  	%r7783, %r7781, %r7782;
	add.s32 	%r7784, %r7778, %r7577;
	add.s32 	%r7785, %r7784, %r7783;
	shf.l.wrap.b32 	%r7786, %r7772, %r7772, 15;
	shf.l.wrap.b32 	%r7787, %r7772, %r7772, 13;
	xor.b32  	%r7788, %r7786, %r7787;
	shr.u32 	%r7789, %r7772, 10;
	xor.b32  	%r7790, %r7788, %r7789;
	add.s32 	%r7791, %r7790, %r7707;
	shf.l.wrap.b32 	%r7792, %r7603, %r7603, 25;
	shf.l.wrap.b32 	%r7793, %r7603, %r7603, 14;
	xor.b32  	%r7794, %r7792, %r7793;
	shr.u32 	%r7795, %r7603, 3;
	xor.b32  	%r7796, %r7794, %r7795;
	add.s32 	%r7797, %r7791, %r7590;
	add.s32 	%r7798, %r7797, %r7796;
	shf.l.wrap.b32 	%r7799, %r7785, %r7785, 15;
	shf.l.wrap.b32 	%r7800, %r7785, %r7785, 13;
	xor.b32  	%r7801, %r7799, %r7800;
	shr.u32 	%r7802, %r7785, 10;
	xor.b32  	%r7803, %r7801, %r7802;
	add.s32 	%r7804, %r7803, %r7720;
	shf.l.wrap.b32 	%r7805, %r7616, %r7616, 25;
	shf.l.wrap.b32 	%r7806, %r7616, %r7616, 14;
	xor.b32  	%r7807, %r7805, %r7806;
	shr.u32 	%r7808, %r7616, 3;
	xor.b32  	%r7809, %r7807, %r7808;
	add.s32 	%r7810, %r7804, %r7603;
	add.s32 	%r7811, %r7810, %r7809;
	shf.l.wrap.b32 	%r7812, %r7798, %r7798, 15;
	shf.l.wrap.b32 	%r7813, %r7798, %r7798, 13;
	xor.b32  	%r7814, %r7812, %r7813;
	shr.u32 	%r7815, %r7798, 10;
	xor.b32  	%r7816, %r7814, %r7815;
	add.s32 	%r7817, %r7816, %r7733;
	shf.l.wrap.b32 	%r7818, %r7629, %r7629, 25;
	shf.l.wrap.b32 	%r7819, %r7629, %r7629, 14;
	xor.b32  	%r7820, %r7818, %r7819;
	shr.u32 	%r7821, %r7629, 3;
	xor.b32  	%r7822, %r7820, %r7821;
	add.s32 	%r7823, %r7817, %r7616;
	add.s32 	%r7824, %r7823, %r7822;
	shf.l.wrap.b32 	%r7825, %r7811, %r7811, 15;
	shf.l.wrap.b32 	%r7826, %r7811, %r7811, 13;
	xor.b32  	%r7827, %r7825, %r7826;
	shr.u32 	%r7828, %r7811, 10;
	xor.b32  	%r7829, %r7827, %r7828;
	add.s32 	%r7830, %r7829, %r7746;
	shf.l.wrap.b32 	%r7831, %r7642, %r7642, 25;
	shf.l.wrap.b32 	%r7832, %r7642, %r7642, 14;
	xor.b32  	%r7833, %r7831, %r7832;
	shr.u32 	%r7834, %r7642, 3;
	xor.b32  	%r7835, %r7833, %r7834;
	add.s32 	%r7836, %r7830, %r7629;
	add.s32 	%r7837, %r7836, %r7835;
	shf.l.wrap.b32 	%r7838, %r7824, %r7824, 15;
	shf.l.wrap.b32 	%r7839, %r7824, %r7824, 13;
	xor.b32  	%r7840, %r7838, %r7839;
	shr.u32 	%r7841, %r7824, 10;
	xor.b32  	%r7842, %r7840, %r7841;
	add.s32 	%r7843, %r7842, %r7759;
	shf.l.wrap.b32 	%r7844, %r7655, %r7655, 25;
	shf.l.wrap.b32 	%r7845, %r7655, %r7655, 14;
	xor.b32  	%r7846, %r7844, %r7845;
	shr.u32 	%r7847, %r7655, 3;
	xor.b32  	%r7848, %r7846, %r7847;
	add.s32 	%r7849, %r7843, %r7642;
	add.s32 	%r7850, %r7849, %r7848;
	shf.l.wrap.b32 	%r7851, %r7837, %r7837, 15;
	shf.l.wrap.b32 	%r7852, %r7837, %r7837, 13;
	xor.b32  	%r7853, %r7851, %r7852;
	shr.u32 	%r7854, %r7837, 10;
	xor.b32  	%r7855, %r7853, %r7854;
	add.s32 	%r7856, %r7855, %r7772;
	shf.l.wrap.b32 	%r7857, %r7668, %r7668, 25;
	shf.l.wrap.b32 	%r7858, %r7668, %r7668, 14;
	xor.b32  	%r7859, %r7857, %r7858;
	shr.u32 	%r7860, %r7668, 3;
	xor.b32  	%r7861, %r7859, %r7860;
	add.s32 	%r7862, %r7856, %r7655;
	add.s32 	%r7863, %r7862, %r7861;
	shf.l.wrap.b32 	%r7864, %r7850, %r7850, 15;
	shf.l.wrap.b32 	%r7865, %r7850, %r7850, 13;
	xor.b32  	%r7866, %r7864, %r7865;
	shr.u32 	%r7867, %r7850, 10;
	xor.b32  	%r7868, %r7866, %r7867;
	add.s32 	%r7869, %r7868, %r7785;
	shf.l.wrap.b32 	%r7870, %r7681, %r7681, 25;
	shf.l.wrap.b32 	%r7871, %r7681, %r7681, 14;
	xor.b32  	%r7872, %r7870, %r7871;
	shr.u32 	%r7873, %r7681, 3;
	xor.b32  	%r7874, %r7872, %r7873;
	add.s32 	%r7875, %r7869, %r7668;
	add.s32 	%r7876, %r7875, %r7874;
	shf.l.wrap.b32 	%r7877, %r7863, %r7863, 15;
	shf.l.wrap.b32 	%r7878, %r7863, %r7863, 13;
	xor.b32  	%r7879, %r7877, %r7878;
	shr.u32 	%r7880, %r7863, 10;
	xor.b32  	%r7881, %r7879, %r7880;
	add.s32 	%r7882, %r7881, %r7798;
	shf.l.wrap.b32 	%r7883, %r7694, %r7694, 25;
	shf.l.wrap.b32 	%r7884, %r7694, %r7694, 14;
	xor.b32  	%r7885, %r7883, %r7884;
	shr.u32 	%r7886, %r7694, 3;
	xor.b32  	%r7887, %r7885, %r7886;
	add.s32 	%r7888, %r7882, %r7681;
	add.s32 	%r7889, %r7888, %r7887;
	add.s32 	%r7890, %r5, %r7285;
	add.s32 	%r7891, %r7890, -1521486534;
	add.s32 	%r7892, %r7890, 143694565;
	shf.l.wrap.b32 	%r7893, %r7891, %r7891, 26;
	shf.l.wrap.b32 	%r7894, %r7891, %r7891, 21;
	xor.b32  	%r7895, %r7893, %r7894;
	shf.l.wrap.b32 	%r7896, %r7891, %r7891, 7;
	xor.b32  	%r7897, %r7895, %r7896;
	and.b32  	%r7898, %r7891, 1359893119;
	sub.s32 	%r7899, 1521486533, %r7890;
	and.b32  	%r7900, %r7899, -1694144372;
	or.b32  	%r7901, %r7898, %r7900;
	add.s32 	%r7902, %r7901, %r7897;
	add.s32 	%r7903, %r7902, %r6;
	add.s32 	%r7904, %r7903, %r7292;
	shf.l.wrap.b32 	%r7905, %r7892, %r7892, 30;
	shf.l.wrap.b32 	%r7906, %r7892, %r7892, 19;
	xor.b32  	%r7907, %r7905, %r7906;
	shf.l.wrap.b32 	%r7908, %r7892, %r7892, 10;
	xor.b32  	%r7909, %r7907, %r7908;
	and.b32  	%r7910, %r7892, -781301534;
	add.s32 	%r7911, %r7909, %r7910;
	add.s32 	%r7912, %r7904, %r7911;
	add.s32 	%r7913, %r7904, 1542638877;
	add.s32 	%r7914, %r7912, 1233485744;
	shf.l.wrap.b32 	%r7915, %r7913, %r7913, 26;
	shf.l.wrap.b32 	%r7916, %r7913, %r7913, 21;
	xor.b32  	%r7917, %r7915, %r7916;
	shf.l.wrap.b32 	%r7918, %r7913, %r7913, 7;
	xor.b32  	%r7919, %r7917, %r7918;
	and.b32  	%r7920, %r7913, %r7891;
	sub.s32 	%r7921, 604844770, %r7904;
	and.b32  	%r7922, %r7921, 1359893119;
	or.b32  	%r7923, %r7920, %r7922;
	add.s32 	%r7924, %r7923, %r7919;
	ld.const.u32 	%r7925, [K+8];
	add.s32 	%r7926, %r7924, %r7925;
	add.s32 	%r7927, %r7926, %r7299;
	shf.l.wrap.b32 	%r7928, %r7914, %r7914, 30;
	shf.l.wrap.b32 	%r7929, %r7914, %r7914, 19;
	xor.b32  	%r7930, %r7928, %r7929;
	shf.l.wrap.b32 	%r7931, %r7914, %r7914, 10;
	xor.b32  	%r7932, %r7930, %r7931;
	xor.b32  	%r7933, %r7892, 1779033703;
	and.b32  	%r7934, %r7914, %r7933;
	and.b32  	%r7935, %r7892, 1779033703;
	xor.b32  	%r7936, %r7934, %r7935;
	add.s32 	%r7937, %r7932, %r7936;
	add.s32 	%r7938, %r7927, %r7937;
	add.s32 	%r7939, %r7927, 1449989905;
	add.s32 	%r7940, %r7938, -1694144372;
	shf.l.wrap.b32 	%r7941, %r7939, %r7939, 26;
	shf.l.wrap.b32 	%r7942, %r7939, %r7939, 21;
	xor.b32  	%r7943, %r7941, %r7942;
	shf.l.wrap.b32 	%r7944, %r7939, %r7939, 7;
	xor.b32  	%r7945, %r7943, %r7944;
	and.b32  	%r7946, %r7939, %r7913;
	sub.s32 	%r7947, -1449989906, %r7927;
	and.b32  	%r7948, %r7891, %r7947;
	or.b32  	%r7949, %r7946, %r7948;
	add.s32 	%r7950, %r7949, %r7945;
	add.s32 	%r7951, %r7950, %r7;
	add.s32 	%r7952, %r7951, %r7306;
	shf.l.wrap.b32 	%r7953, %r7940, %r7940, 30;
	shf.l.wrap.b32 	%r7954, %r7940, %r7940, 19;
	xor.b32  	%r7955, %r7953, %r7954;
	shf.l.wrap.b32 	%r7956, %r7940, %r7940, 10;
	xor.b32  	%r7957, %r7955, %r7956;
	xor.b32  	%r7958, %r7914, %r7892;
	and.b32  	%r7959, %r7940, %r7958;
	and.b32  	%r7960, %r7914, %r7892;
	xor.b32  	%r7961, %r7959, %r7960;
	add.s32 	%r7962, %r7957, %r7961;
	add.s32 	%r7963, %r7952, %r7962;
	add.s32 	%r7964, %r7952, -1156040474;
	add.s32 	%r7965, %r7963, 1359893119;
	shf.l.wrap.b32 	%r7966, %r7964, %r7964, 26;
	shf.l.wrap.b32 	%r7967, %r7964, %r7964, 21;
	xor.b32  	%r7968, %r7966, %r7967;
	shf.l.wrap.b32 	%r7969, %r7964, %r7964, 7;
	xor.b32  	%r7970, %r7968, %r7969;
	and.b32  	%r7971, %r7964, %r7939;
	sub.s32 	%r7972, 1156040473, %r7952;
	and.b32  	%r7973, %r7913, %r7972;
	or.b32  	%r7974, %r7971, %r7973;
	add.s32 	%r7975, %r7974, %r7891;
	add.s32 	%r7976, %r7975, %r7970;
	add.s32 	%r7977, %r7976, %r8;
	add.s32 	%r7978, %r7977, %r7313;
	shf.l.wrap.b32 	%r7979, %r7965, %r7965, 30;
	shf.l.wrap.b32 	%r7980, %r7965, %r7965, 19;
	xor.b32  	%r7981, %r7979, %r7980;
	shf.l.wrap.b32 	%r7982, %r7965, %r7965, 10;
	xor.b32  	%r7983, %r7981, %r7982;
	xor.b32  	%r7984, %r7940, %r7914;
	and.b32  	%r7985, %r7965, %r7984;
	and.b32  	%r7986, %r7940, %r7914;
	xor.b32  	%r7987, %r7985, %r7986;
	add.s32 	%r7988, %r7983, %r7987;
	add.s32 	%r7989, %r7978, %r7892;
	add.s32 	%r7990, %r7988, %r7978;
	shf.l.wrap.b32 	%r7991, %r7989, %r7989, 26;
	shf.l.wrap.b32 	%r7992, %r7989, %r7989, 21;
	xor.b32  	%r7993, %r7991, %r7992;
	shf.l.wrap.b32 	%r7994, %r7989, %r7989, 7;
	xor.b32  	%r7995, %r7993, %r7994;
	and.b32  	%r7996, %r7989, %r7964;
	not.b32 	%r7997, %r7989;
	and.b32  	%r7998, %r7939, %r7997;
	or.b32  	%r7999, %r7996, %r7998;
	add.s32 	%r8000, %r7999, %r7913;
	add.s32 	%r8001, %r8000, %r7995;
	add.s32 	%r8002, %r8001, %r9;
	add.s32 	%r8003, %r8002, %r7320;
	shf.l.wrap.b32 	%r8004, %r7990, %r7990, 30;
	shf.l.wrap.b32 	%r8005, %r7990, %r7990, 19;
	xor.b32  	%r8006, %r8004, %r8005;
	shf.l.wrap.b32 	%r8007, %r7990, %r7990, 10;
	xor.b32  	%r8008, %r8006, %r8007;
	xor.b32  	%r8009, %r7965, %r7940;
	and.b32  	%r8010, %r7990, %r8009;
	and.b32  	%r8011, %r7965, %r7940;
	xor.b32  	%r8012, %r8010, %r8011;
	add.s32 	%r8013, %r8008, %r8012;
	add.s32 	%r8014, %r8003, %r7914;
	add.s32 	%r8015, %r8013, %r8003;
	shf.l.wrap.b32 	%r8016, %r8014, %r8014, 26;
	shf.l.wrap.b32 	%r8017, %r8014, %r8014, 21;
	xor.b32  	%r8018, %r8016, %r8017;
	shf.l.wrap.b32 	%r8019, %r8014, %r8014, 7;
	xor.b32  	%r8020, %r8018, %r8019;
	and.b32  	%r8021, %r8014, %r7989;
	not.b32 	%r8022, %r8014;
	and.b32  	%r8023, %r7964, %r8022;
	or.b32  	%r8024, %r8021, %r8023;
	add.s32 	%r8025, %r8024, %r7939;
	add.s32 	%r8026, %r8025, %r8020;
	add.s32 	%r8027, %r8026, %r10;
	add.s32 	%r8028, %r8027, %r7327;
	shf.l.wrap.b32 	%r8029, %r8015, %r8015, 30;
	shf.l.wrap.b32 	%r8030, %r8015, %r8015, 19;
	xor.b32  	%r8031, %r8029, %r8030;
	shf.l.wrap.b32 	%r8032, %r8015, %r8015, 10;
	xor.b32  	%r8033, %r8031, %r8032;
	xor.b32  	%r8034, %r7990, %r7965;
	and.b32  	%r8035, %r8015, %r8034;
	and.b32  	%r8036, %r7990, %r7965;
	xor.b32  	%r8037, %r8035, %r8036;
	add.s32 	%r8038, %r8033, %r8037;
	add.s32 	%r8039, %r8028, %r7940;
	add.s32 	%r8040, %r8038, %r8028;
	shf.l.wrap.b32 	%r8041, %r8039, %r8039, 26;
	shf.l.wrap.b32 	%r8042, %r8039, %r8039, 21;
	xor.b32  	%r8043, %r8041, %r8042;
	shf.l.wrap.b32 	%r8044, %r8039, %r8039, 7;
	xor.b32  	%r8045, %r8043, %r8044;
	and.b32  	%r8046, %r8039, %r8014;
	not.b32 	%r8047, %r8039;
	and.b32  	%r8048, %r7989, %r8047;
	or.b32  	%r8049, %r8046, %r8048;
	add.s32 	%r8050, %r8049, %r7964;
	add.s32 	%r8051, %r8050, %r8045;
	add.s32 	%r8052, %r8051, %r11;
	add.s32 	%r8053, %r8052, %r7334;
	shf.l.wrap.b32 	%r8054, %r8040, %r8040, 30;
	shf.l.wrap.b32 	%r8055, %r8040, %r8040, 19;
	xor.b32  	%r8056, %r8054, %r8055;
	shf.l.wrap.b32 	%r8057, %r8040, %r8040, 10;
	xor.b32  	%r8058, %r8056, %r8057;
	xor.b32  	%r8059, %r8015, %r7990;
	and.b32  	%r8060, %r8040, %r8059;
	and.b32  	%r8061, %r8015, %r7990;
	xor.b32  	%r8062, %r8060, %r8061;
	add.s32 	%r8063, %r8058, %r8062;
	add.s32 	%r8064, %r8053, %r7965;
	add.s32 	%r8065, %r8063, %r8053;
	shf.l.wrap.b32 	%r8066, %r8064, %r8064, 26;
	shf.l.wrap.b32 	%r8067, %r8064, %r8064, 21;
	xor.b32  	%r8068, %r8066, %r8067;
	shf.l.wrap.b32 	%r8069, %r8064, %r8064, 7;
	xor.b32  	%r8070, %r8068, %r8069;
	and.b32  	%r8071, %r8064, %r8039;
	not.b32 	%r8072, %r8064;
	and.b32  	%r8073, %r8014, %r8072;
	or.b32  	%r8074, %r8071, %r8073;
	add.s32 	%r8075, %r8074, %r7989;
	add.s32 	%r8076, %r8075, %r8070;
	add.s32 	%r8077, %r8076, %r12;
	xor.b32  	%r8078, %r8077, -2147483648;
	shf.l.wrap.b32 	%r8079, %r8065, %r8065, 30;
	shf.l.wrap.b32 	%r8080, %r8065, %r8065, 19;
	xor.b32  	%r8081, %r8079, %r8080;
	shf.l.wrap.b32 	%r8082, %r8065, %r8065, 10;
	xor.b32  	%r8083, %r8081, %r8082;
	xor.b32  	%r8084, %r8040, %r8015;
	and.b32  	%r8085, %r8065, %r8084;
	and.b32  	%r8086, %r8040, %r8015;
	xor.b32  	%r8087, %r8085, %r8086;
	add.s32 	%r8088, %r8083, %r8087;
	add.s32 	%r8089, %r8078, %r7990;
	add.s32 	%r8090, %r8088, %r8078;
	shf.l.wrap.b32 	%r8091, %r8089, %r8089, 26;
	shf.l.wrap.b32 	%r8092, %r8089, %r8089, 21;
	xor.b32  	%r8093, %r8091, %r8092;
	shf.l.wrap.b32 	%r8094, %r8089, %r8089, 7;
	xor.b32  	%r8095, %r8093, %r8094;
	and.b32  	%r8096, %r8089, %r8064;
	not.b32 	%r8097, %r8089;
	and.b32  	%r8098, %r8039, %r8097;
	or.b32  	%r8099, %r8096, %r8098;
	add.s32 	%r8100, %r8099, %r8014;
	add.s32 	%r8101, %r8100, %r8095;
	add.s32 	%r8102, %r8101, %r13;
	shf.l.wrap.b32 	%r8103, %r8090, %r8090, 30;
	shf.l.wrap.b32 	%r8104, %r8090, %r8090, 19;
	xor.b32  	%r8105, %r8103, %r8104;
	shf.l.wrap.b32 	%r8106, %r8090, %r8090, 10;
	xor.b32  	%r8107, %r8105, %r8106;
	xor.b32  	%r8108, %r8065, %r8040;
	and.b32  	%r8109, %r8090, %r8108;
	and.b32  	%r8110, %r8065, %r8040;
	xor.b32  	%r8111, %r8109, %r8110;
	add.s32 	%r8112, %r8107, %r8111;
	add.s32 	%r8113, %r8102, %r8015;
	add.s32 	%r8114, %r8112, %r8102;
	shf.l.wrap.b32 	%r8115, %r8113, %r8113, 26;
	shf.l.wrap.b32 	%r8116, %r8113, %r8113, 21;
	xor.b32  	%r8117, %r8115, %r8116;
	shf.l.wrap.b32 	%r8118, %r8113, %r8113, 7;
	xor.b32  	%r8119, %r8117, %r8118;
	and.b32  	%r8120, %r8113, %r8089;
	not.b32 	%r8121, %r8113;
	and.b32  	%r8122, %r8064, %r8121;
	or.b32  	%r8123, %r8120, %r8122;
	add.s32 	%r8124, %r8123, %r8039;
	add.s32 	%r8125, %r8124, %r8119;
	ld.const.u32 	%r8126, [K+40];
	add.s32 	%r8127, %r8125, %r8126;
	shf.l.wrap.b32 	%r8128, %r8114, %r8114, 30;
	shf.l.wrap.b32 	%r8129, %r8114, %r8114, 19;
	xor.b32  	%r8130, %r8128, %r8129;
	shf.l.wrap.b32 	%r8131, %r8114, %r8114, 10;
	xor.b32  	%r8132, %r8130, %r8131;
	xor.b32  	%r8133, %r8090, %r8065;
	and.b32  	%r8134, %r8114, %r8133;
	and.b32  	%r8135, %r8090, %r8065;
	xor.b32  	%r8136, %r8134, %r8135;
	add.s32 	%r8137, %r8132, %r8136;
	add.s32 	%r8138, %r8127, %r8040;
	add.s32 	%r8139, %r8137, %r8127;
	shf.l.wrap.b32 	%r8140, %r8138, %r8138, 26;
	shf.l.wrap.b32 	%r8141, %r8138, %r8138, 21;
	xor.b32  	%r8142, %r8140, %r8141;
	shf.l.wrap.b32 	%r8143, %r8138, %r8138, 7;
	xor.b32  	%r8144, %r8142, %r8143;
	and.b32  	%r8145, %r8138, %r8113;
	not.b32 	%r8146, %r8138;
	and.b32  	%r8147, %r8089, %r8146;
	or.b32  	%r8148, %r8145, %r8147;
	add.s32 	%r8149, %r8148, %r8064;
	add.s32 	%r8150, %r8149, %r8144;
	add.s32 	%r8151, %r8150, %r14;
	shf.l.wrap.b32 	%r8152, %r8139, %r8139, 30;
	shf.l.wrap.b32 	%r8153, %r8139, %r8139, 19;
	xor.b32  	%r8154, %r8152, %r8153;
	shf.l.wrap.b32 	%r8155, %r8139, %r8139, 10;
	xor.b32  	%r8156, %r8154, %r8155;
	xor.b32  	%r8157, %r8114, %r8090;
	and.b32  	%r8158, %r8139, %r8157;
	and.b32  	%r8159, %r8114, %r8090;
	xor.b32  	%r8160, %r8158, %r8159;
	add.s32 	%r8161, %r8156, %r8160;
	add.s32 	%r8162, %r8151, %r8065;
	add.s32 	%r8163, %r8161, %r8151;
	shf.l.wrap.b32 	%r8164, %r8162, %r8162, 26;
	shf.l.wrap.b32 	%r8165, %r8162, %r8162, 21;
	xor.b32  	%r8166, %r8164, %r8165;
	shf.l.wrap.b32 	%r8167, %r8162, %r8162, 7;
	xor.b32  	%r8168, %r8166, %r8167;
	and.b32  	%r8169, %r8162, %r8138;
	not.b32 	%r8170, %r8162;
	and.b32  	%r8171, %r8113, %r8170;
	or.b32  	%r8172, %r8169, %r8171;
	add.s32 	%r8173, %r8172, %r8089;
	add.s32 	%r8174, %r8173, %r8168;
	add.s32 	%r8175, %r8174, %r15;
	shf.l.wrap.b32 	%r8176, %r8163, %r8163, 30;
	shf.l.wrap.b32 	%r8177, %r8163, %r8163, 19;
	xor.b32  	%r8178, %r8176, %r8177;
	shf.l.wrap.b32 	%r8179, %r8163, %r8163, 10;
	xor.b32  	%r8180, %r8178, %r8179;
	xor.b32  	%r8181, %r8139, %r8114;
	and.b32  	%r8182, %r8163, %r8181;
	and.b32  	%r8183, %r8139, %r8114;
	xor.b32  	%r8184, %r8182, %r8183;
	add.s32 	%r8185, %r8180, %r8184;
	add.s32 	%r8186, %r8175, %r8090;
	add.s32 	%r8187, %r8185, %r8175;
	shf.l.wrap.b32 	%r8188, %r8186, %r8186, 26;
	shf.l.wrap.b32 	%r8189, %r8186, %r8186, 21;
	xor.b32  	%r8190, %r8188, %r8189;
	shf.l.wrap.b32 	%r8191, %r8186, %r8186, 7;
	xor.b32  	%r8192, %r8190, %r8191;
	and.b32  	%r8193, %r8186, %r8162;
	not.b32 	%r8194, %r8186;
	and.b32  	%r8195, %r8138, %r8194;
	or.b32  	%r8196, %r8193, %r8195;
	add.s32 	%r8197, %r8196, %r8113;
	add.s32 	%r8198, %r8197, %r8192;
	add.s32 	%r8199, %r8198, %r16;
	shf.l.wrap.b32 	%r8200, %r8187, %r8187, 30;
	shf.l.wrap.b32 	%r8201, %r8187, %r8187, 19;
	xor.b32  	%r8202, %r8200, %r8201;
	shf.l.wrap.b32 	%r8203, %r8187, %r8187, 10;
	xor.b32  	%r8204, %r8202, %r8203;
	xor.b32  	%r8205, %r8163, %r8139;
	and.b32  	%r8206, %r8187, %r8205;
	and.b32  	%r8207, %r8163, %r8139;
	xor.b32  	%r8208, %r8206, %r8207;
	add.s32 	%r8209, %r8204, %r8208;
	add.s32 	%r8210, %r8199, %r8114;
	add.s32 	%r8211, %r8209, %r8199;
	shf.l.wrap.b32 	%r8212, %r8210, %r8210, 26;
	shf.l.wrap.b32 	%r8213, %r8210, %r8210, 21;
	xor.b32  	%r8214, %r8212, %r8213;
	shf.l.wrap.b32 	%r8215, %r8210, %r8210, 7;
	xor.b32  	%r8216, %r8214, %r8215;
	and.b32  	%r8217, %r8210, %r8186;
	not.b32 	%r8218, %r8210;
	and.b32  	%r8219, %r8162, %r8218;
	or.b32  	%r8220, %r8217, %r8219;
	add.s32 	%r8221, %r8220, %r8138;
	add.s32 	%r8222, %r8221, %r8216;
	add.s32 	%r8223, %r8222, %r17;
	shf.l.wrap.b32 	%r8224, %r8211, %r8211, 30;
	shf.l.wrap.b32 	%r8225, %r8211, %r8211, 19;
	xor.b32  	%r8226, %r8224, %r8225;
	shf.l.wrap.b32 	%r8227, %r8211, %r8211, 10;
	xor.b32  	%r8228, %r8226, %r8227;
	xor.b32  	%r8229, %r8187, %r8163;
	and.b32  	%r8230, %r8211, %r8229;
	and.b32  	%r8231, %r8187, %r8163;
	xor.b32  	%r8232, %r8230, %r8231;
	add.s32 	%r8233, %r8228, %r8232;
	add.s32 	%r8234, %r8223, %r8139;
	add.s32 	%r8235, %r8233, %r8223;
	shf.l.wrap.b32 	%r8236, %r8234, %r8234, 26;
	shf.l.wrap.b32 	%r8237, %r8234, %r8234, 21;
	xor.b32  	%r8238, %r8236, %r8237;
	shf.l.wrap.b32 	%r8239, %r8234, %r8234, 7;
	xor.b32  	%r8240, %r8238, %r8239;
	and.b32  	%r8241, %r8234, %r8210;
	not.b32 	%r8242, %r8234;
	and.b32  	%r8243, %r8186, %r8242;
	or.b32  	%r8244, %r8241, %r8243;
	add.s32 	%r8245, %r8244, %r8162;
	add.s32 	%r8246, %r8245, %r8240;
	add.s32 	%r8247, %r8246, %r18;
	add.s32 	%r8248, %r8247, 256;
	shf.l.wrap.b32 	%r8249, %r8235, %r8235, 30;
	shf.l.wrap.b32 	%r8250, %r8235, %r8235, 19;
	xor.b32  	%r8251, %r8249, %r8250;
	shf.l.wrap.b32 	%r8252, %r8235, %r8235, 10;
	xor.b32  	%r8253, %r8251, %r8252;
	xor.b32  	%r8254, %r8211, %r8187;
	and.b32  	%r8255, %r8235, %r8254;
	and.b32  	%r8256, %r8211, %r8187;
	xor.b32  	%r8257, %r8255, %r8256;
	add.s32 	%r8258, %r8253, %r8257;
	add.s32 	%r8259, %r8248, %r8163;
	add.s32 	%r8260, %r8258, %r8248;
	shf.l.wrap.b32 	%r8261, %r8259, %r8259, 26;
	shf.l.wrap.b32 	%r8262, %r8259, %r8259, 21;
	xor.b32  	%r8263, %r8261, %r8262;
	shf.l.wrap.b32 	%r8264, %r8259, %r8259, 7;
	xor.b32  	%r8265, %r8263, %r8264;
	and.b32  	%r8266, %r8259, %r8234;
	not.b32 	%r8267, %r8259;
	and.b32  	%r8268, %r8210, %r8267;
	or.b32  	%r8269, %r8266, %r8268;
	add.s32 	%r8270, %r8269, %r8186;
	add.s32 	%r8271, %r8270, %r8265;
	add.s32 	%r8272, %r8271, %r19;
	add.s32 	%r8273, %r8272, %r7340;
	shf.l.wrap.b32 	%r8274, %r8260, %r8260, 30;
	shf.l.wrap.b32 	%r8275, %r8260, %r8260, 19;
	xor.b32  	%r8276, %r8274, %r8275;
	shf.l.wrap.b32 	%r8277, %r8260, %r8260, 10;
	xor.b32  	%r8278, %r8276, %r8277;
	xor.b32  	%r8279, %r8235, %r8211;
	and.b32  	%r8280, %r8260, %r8279;
	and.b32  	%r8281, %r8235, %r8211;
	xor.b32  	%r8282, %r8280, %r8281;
	add.s32 	%r8283, %r8278, %r8282;
	add.s32 	%r8284, %r8273, %r8187;
	add.s32 	%r8285, %r8283, %r8273;
	shf.l.wrap.b32 	%r8286, %r8284, %r8284, 26;
	shf.l.wrap.b32 	%r8287, %r8284, %r8284, 21;
	xor.b32  	%r8288, %r8286, %r8287;
	shf.l.wrap.b32 	%r8289, %r8284, %r8284, 7;
	xor.b32  	%r8290, %r8288, %r8289;
	and.b32  	%r8291, %r8284, %r8259;
	not.b32 	%r8292, %r8284;
	and.b32  	%r8293, %r8234, %r8292;
	or.b32  	%r8294, %r8291, %r8293;
	add.s32 	%r8295, %r8294, %r8210;
	add.s32 	%r8296, %r8295, %r8290;
	add.s32 	%r8297, %r8296, %r20;
	add.s32 	%r8298, %r8297, %r7347;
	shf.l.wrap.b32 	%r8299, %r8285, %r8285, 30;
	shf.l.wrap.b32 	%r8300, %r8285, %r8285, 19;
	xor.b32  	%r8301, %r8299, %r8300;
	shf.l.wrap.b32 	%r8302, %r8285, %r8285, 10;
	xor.b32  	%r8303, %r8301, %r8302;
	xor.b32  	%r8304, %r8260, %r8235;
	and.b32  	%r8305, %r8285, %r8304;
	and.b32  	%r8306, %r8260, %r8235;
	xor.b32  	%r8307, %r8305, %r8306;
	add.s32 	%r8308, %r8303, %r8307;
	add.s32 	%r8309, %r8298, %r8211;
	add.s32 	%r8310, %r8308, %r8298;
	shf.l.wrap.b32 	%r8311, %r8309, %r8309, 26;
	shf.l.wrap.b32 	%r8312, %r8309, %r8309, 21;
	xor.b32  	%r8313, %r8311, %r8312;
	shf.l.wrap.b32 	%r8314, %r8309, %r8309, 7;
	xor.b32  	%r8315, %r8313, %r8314;
	and.b32  	%r8316, %r8309, %r8284;
	not.b32 	%r8317, %r8309;
	and.b32  	%r8318, %r8259, %r8317;
	or.b32  	%r8319, %r8316, %r8318;
	add.s32 	%r8320, %r8319, %r8234;
	add.s32 	%r8321, %r8320, %r8315;
	add.s32 	%r8322, %r8321, %r21;
	add.s32 	%r8323, %r8322, %r7359;
	shf.l.wrap.b32 	%r8324, %r8310, %r8310, 30;
	shf.l.wrap.b32 	%r8325, %r8310, %r8310, 19;
	xor.b32  	%r8326, %r8324, %r8325;
	shf.l.wrap.b32 	%r8327, %r8310, %r8310, 10;
	xor.b32  	%r8328, %r8326, %r8327;
	xor.b32  	%r8329, %r8285, %r8260;
	and.b32  	%r8330, %r8310, %r8329;
	and.b32  	%r8331, %r8285, %r8260;
	xor.b32  	%r8332, %r8330, %r8331;
	add.s32 	%r8333, %r8328, %r8332;
	add.s32 	%r8334, %r8323, %r8235;
	add.s32 	%r8335, %r8333, %r8323;
	shf.l.wrap.b32 	%r8336, %r8334, %r8334, 26;
	shf.l.wrap.b32 	%r8337, %r8334, %r8334, 21;
	xor.b32  	%r8338, %r8336, %r8337;
	shf.l.wrap.b32 	%r8339, %r8334, %r8334, 7;
	xor.b32  	%r8340, %r8338, %r8339;
	and.b32  	%r8341, %r8334, %r8309;
	not.b32 	%r8342, %r8334;
	and.b32  	%r8343, %r8284, %r8342;
	or.b32  	%r8344, %r8341, %r8343;
	add.s32 	%r8345, %r8344, %r8259;
	add.s32 	%r8346, %r8345, %r8340;
	add.s32 	%r8347, %r8346, %r22;
	add.s32 	%r8348, %r8347, %r7371;
	shf.l.wrap.b32 	%r8349, %r8335, %r8335, 30;
	shf.l.wrap.b32 	%r8350, %r8335, %r8335, 19;
	xor.b32  	%r8351, %r8349, %r8350;
	shf.l.wrap.b32 	%r8352, %r8335, %r8335, 10;
	xor.b32  	%r8353, %r8351, %r8352;
	xor.b32  	%r8354, %r8310, %r8285;
	and.b32  	%r8355, %r8335, %r8354;
	and.b32  	%r8356, %r8310, %r8285;
	xor.b32  	%r8357, %r8355, %r8356;
	add.s32 	%r8358, %r8353, %r8357;
	add.s32 	%r8359, %r8348, %r8260;
	add.s32 	%r8360, %r8358, %r8348;
	shf.l.wrap.b32 	%r8361, %r8359, %r8359, 26;
	shf.l.wrap.b32 	%r8362, %r8359, %r8359, 21;
	xor.b32  	%r8363, %r8361, %r8362;
	shf.l.wrap.b32 	%r8364, %r8359, %r8359, 7;
	xor.b32  	%r8365, %r8363, %r8364;
	and.b32  	%r8366, %r8359, %r8334;
	not.b32 	%r8367, %r8359;
	and.b32  	%r8368, %r8309, %r8367;
	or.b32  	%r8369, %r8366, %r8368;
	add.s32 	%r8370, %r8369, %r8284;
	add.s32 	%r8371, %r8370, %r8365;
	add.s32 	%r8372, %r8371, %r23;
	add.s32 	%r8373, %r8372, %r7383;
	shf.l.wrap.b32 	%r8374, %r8360, %r8360, 30;
	shf.l.wrap.b32 	%r8375, %r8360, %r8360, 19;
	xor.b32  	%r8376, %r8374, %r8375;
	shf.l.wrap.b32 	%r8377, %r8360, %r8360, 10;
	xor.b32  	%r8378, %r8376, %r8377;
	xor.b32  	%r8379, %r8335, %r8310;
	and.b32  	%r8380, %r8360, %r8379;
	and.b32  	%r8381, %r8335, %r8310;
	xor.b32  	%r8382, %r8380, %r8381;
	add.s32 	%r8383, %r8378, %r8382;
	add.s32 	%r8384, %r8373, %r8285;
	add.s32 	%r8385, %r8383, %r8373;
	shf.l.wrap.b32 	%r8386, %r8384, %r8384, 26;
	shf.l.wrap.b32 	%r8387, %r8384, %r8384, 21;
	xor.b32  	%r8388, %r8386, %r8387;
	shf.l.wrap.b32 	%r8389, %r8384, %r8384, 7;
	xor.b32  	%r8390, %r8388, %r8389;
	and.b32  	%r8391, %r8384, %r8359;
	not.b32 	%r8392, %r8384;
	and.b32  	%r8393, %r8334, %r8392;
	or.b32  	%r8394, %r8391, %r8393;
	add.s32 	%r8395, %r8394, %r8309;
	add.s32 	%r8396, %r8395, %r8390;
	add.s32 	%r8397, %r8396, %r24;
	add.s32 	%r8398, %r8397, %r7395;
	shf.l.wrap.b32 	%r8399, %r8385, %r8385, 30;
	shf.l.wrap.b32 	%r8400, %r8385, %r8385, 19;
	xor.b32  	%r8401, %r8399, %r8400;
	shf.l.wrap.b32 	%r8402, %r8385, %r8385, 10;
	xor.b32  	%r8403, %r8401, %r8402;
	xor.b32  	%r8404, %r8360, %r8335;
	and.b32  	%r8405, %r8385, %r8404;
	and.b32  	%r8406, %r8360, %r8335;
	xor.b32  	%r8407, %r8405, %r8406;
	add.s32 	%r8408, %r8403, %r8407;
	add.s32 	%r8409, %r8398, %r8310;
	add.s32 	%r8410, %r8408, %r8398;
	shf.l.wrap.b32 	%r8411, %r8409, %r8409, 26;
	shf.l.wrap.b32 	%r8412, %r8409, %r8409, 21;
	xor.b32  	%r8413, %r8411, %r8412;
	shf.l.wrap.b32 	%r8414, %r8409, %r8409, 7;
	xor.b32  	%r8415, %r8413, %r8414;
	and.b32  	%r8416, %r8409, %r8384;
	not.b32 	%r8417, %r8409;
	and.b32  	%r8418, %r8359, %r8417;
	or.b32  	%r8419, %r8416, %r8418;
	add.s32 	%r8420, %r8419, %r8334;
	add.s32 	%r8421, %r8420, %r8415;
	add.s32 	%r8422, %r8421, %r25;
	add.s32 	%r8423, %r8422, %r7408;
	shf.l.wrap.b32 	%r8424, %r8410, %r8410, 30;
	shf.l.wrap.b32 	%r8425, %r8410, %r8410, 19;
	xor.b32  	%r8426, %r8424, %r8425;
	shf.l.wrap.b32 	%r8427, %r8410, %r8410, 10;
	xor.b32  	%r8428, %r8426, %r8427;
	xor.b32  	%r8429, %r8385, %r8360;
	and.b32  	%r8430, %r8410, %r8429;
	and.b32  	%r8431, %r8385, %r8360;
	xor.b32  	%r8432, %r8430, %r8431;
	add.s32 	%r8433, %r8428, %r8432;
	add.s32 	%r8434, %r8423, %r8335;
	add.s32 	%r8435, %r8433, %r8423;
	shf.l.wrap.b32 	%r8436, %r8434, %r8434, 26;
	shf.l.wrap.b32 	%r8437, %r8434, %r8434, 21;
	xor.b32  	%r8438, %r8436, %r8437;
	shf.l.wrap.b32 	%r8439, %r8434, %r8434, 7;
	xor.b32  	%r8440, %r8438, %r8439;
	and.b32  	%r8441, %r8434, %r8409;
	not.b32 	%r8442, %r8434;
	and.b32  	%r8443, %r8384, %r8442;
	or.b32  	%r8444, %r8441, %r8443;
	add.s32 	%r8445, %r8444, %r8359;
	add.s32 	%r8446, %r8445, %r8440;
	add.s32 	%r8447, %r8446, %r26;
	add.s32 	%r8448, %r8447, %r7416;
	shf.l.wrap.b32 	%r8449, %r8435, %r8435, 30;
	shf.l.wrap.b32 	%r8450, %r8435, %r8435, 19;
	xor.b32  	%r8451, %r8449, %r8450;
	shf.l.wrap.b32 	%r8452, %r8435, %r8435, 10;
	xor.b32  	%r8453, %r8451, %r8452;
	xor.b32  	%r8454, %r8410, %r8385;
	and.b32  	%r8455, %r8435, %r8454;
	and.b32  	%r8456, %r8410, %r8385;
	xor.b32  	%r8457, %r8455, %r8456;
	add.s32 	%r8458, %r8453, %r8457;
	add.s32 	%r8459, %r8448, %r8360;
	add.s32 	%r8460, %r8458, %r8448;
	shf.l.wrap.b32 	%r8461, %r8459, %r8459, 26;
	shf.l.wrap.b32 	%r8462, %r8459, %r8459, 21;
	xor.b32  	%r8463, %r8461, %r8462;
	shf.l.wrap.b32 	%r8464, %r8459, %r8459, 7;
	xor.b32  	%r8465, %r8463, %r8464;
	and.b32  	%r8466, %r8459, %r8434;
	not.b32 	%r8467, %r8459;
	and.b32  	%r8468, %r8409, %r8467;
	or.b32  	%r8469, %r8466, %r8468;
	add.s32 	%r8470, %r8469, %r8384;
	add.s32 	%r8471, %r8470, %r8465;
	add.s32 	%r8472, %r8471, %r27;
	add.s32 	%r8473, %r8472, %r7423;
	shf.l.wrap.b32 	%r8474, %r8460, %r8460, 30;
	shf.l.wrap.b32 	%r8475, %r8460, %r8460, 19;
	xor.b32  	%r8476, %r8474, %r8475;
	shf.l.wrap.b32 	%r8477, %r8460, %r8460, 10;
	xor.b32  	%r8478, %r8476, %r8477;
	xor.b32  	%r8479, %r8435, %r8410;
	and.b32  	%r8480, %r8460, %r8479;
	and.b32  	%r8481, %r8435, %r8410;
	xor.b32  	%r8482, %r8480, %r8481;
	add.s32 	%r8483, %r8478, %r8482;
	add.s32 	%r8484, %r8473, %r8385;
	add.s32 	%r8485, %r8483, %r8473;
	shf.l.wrap.b32 	%r8486, %r8484, %r8484, 26;
	shf.l.wrap.b32 	%r8487, %r8484, %r8484, 21;
	xor.b32  	%r8488, %r8486, %r8487;
	shf.l.wrap.b32 	%r8489, %r8484, %r8484, 7;
	xor.b32  	%r8490, %r8488, %r8489;
	and.b32  	%r8491, %r8484, %r8459;
	not.b32 	%r8492, %r8484;
	and.b32  	%r8493, %r8434, %r8492;
	or.b32  	%r8494, %r8491, %r8493;
	add.s32 	%r8495, %r8494, %r8409;
	add.s32 	%r8496, %r8495, %r8490;
	ld.const.u32 	%r8497, [K+100];
	add.s32 	%r8498, %r8496, %r8497;
	add.s32 	%r8499, %r8498, %r7429;
	shf.l.wrap.b32 	%r8500, %r8485, %r8485, 30;
	shf.l.wrap.b32 	%r8501, %r8485, %r8485, 19;
	xor.b32  	%r8502, %r8500, %r8501;
	shf.l.wrap.b32 	%r8503, %r8485, %r8485, 10;
	xor.b32  	%r8504, %r8502, %r8503;
	xor.b32  	%r8505, %r8460, %r8435;
	and.b32  	%r8506, %r8485, %r8505;
	and.b32  	%r8507, %r8460, %r8435;
	xor.b32  	%r8508, %r8506, %r8507;
	add.s32 	%r8509, %r8504, %r8508;
	add.s32 	%r8510, %r8499, %r8410;
	add.s32 	%r8511, %r8509, %r8499;
	shf.l.wrap.b32 	%r8512, %r8510, %r8510, 26;
	shf.l.wrap.b32 	%r8513, %r8510, %r8510, 21;
	xor.b32  	%r8514, %r8512, %r8513;
	shf.l.wrap.b32 	%r8515, %r8510, %r8510, 7;
	xor.b32  	%r8516, %r8514, %r8515;
	and.b32  	%r8517, %r8510, %r8484;
	not.b32 	%r8518, %r8510;
	and.b32  	%r8519, %r8459, %r8518;
	or.b32  	%r8520, %r8517, %r8519;
	add.s32 	%r8521, %r8520, %r8434;
	add.s32 	%r8522, %r8521, %r8516;
	ld.const.u32 	%r8523, [K+104];
	add.s32 	%r8524, %r8522, %r8523;
	add.s32 	%r8525, %r8524, %r7435;
	shf.l.wrap.b32 	%r8526, %r8511, %r8511, 30;
	shf.l.wrap.b32 	%r8527, %r8511, %r8511, 19;
	xor.b32  	%r8528, %r8526, %r8527;
	shf.l.wrap.b32 	%r8529, %r8511, %r8511, 10;
	xor.b32  	%r8530, %r8528, %r8529;
	xor.b32  	%r8531, %r8485, %r8460;
	and.b32  	%r8532, %r8511, %r8531;
	and.b32  	%r8533, %r8485, %r8460;
	xor.b32  	%r8534, %r8532, %r8533;
	add.s32 	%r8535, %r8530, %r8534;
	add.s32 	%r8536, %r8525, %r8435;
	add.s32 	%r8537, %r8535, %r8525;
	shf.l.wrap.b32 	%r8538, %r8536, %r8536, 26;
	shf.l.wrap.b32 	%r8539, %r8536, %r8536, 21;
	xor.b32  	%r8540, %r8538, %r8539;
	shf.l.wrap.b32 	%r8541, %r8536, %r8536, 7;
	xor.b32  	%r8542, %r8540, %r8541;
	and.b32  	%r8543, %r8536, %r8510;
	not.b32 	%r8544, %r8536;
	and.b32  	%r8545, %r8484, %r8544;
	or.b32  	%r8546, %r8543, %r8545;
	add.s32 	%r8547, %r8546, %r8459;
	add.s32 	%r8548, %r8547, %r8542;
	add.s32 	%r8549, %r8548, %r28;
	add.s32 	%r8550, %r8549, %r7441;
	shf.l.wrap.b32 	%r8551, %r8537, %r8537, 30;
	shf.l.wrap.b32 	%r8552, %r8537, %r8537, 19;
	xor.b32  	%r8553, %r8551, %r8552;
	shf.l.wrap.b32 	%r8554, %r8537, %r8537, 10;
	xor.b32  	%r8555, %r8553, %r8554;
	xor.b32  	%r8556, %r8511, %r8485;
	and.b32  	%r8557, %r8537, %r8556;
	and.b32  	%r8558, %r8511, %r8485;
	xor.b32  	%r8559, %r8557, %r8558;
	add.s32 	%r8560, %r8555, %r8559;
	add.s32 	%r8561, %r8550, %r8460;
	add.s32 	%r8562, %r8560, %r8550;
	shf.l.wrap.b32 	%r8563, %r8561, %r8561, 26;
	shf.l.wrap.b32 	%r8564, %r8561, %r8561, 21;
	xor.b32  	%r8565, %r8563, %r8564;
	shf.l.wrap.b32 	%r8566, %r8561, %r8561, 7;
	xor.b32  	%r8567, %r8565, %r8566;
	and.b32  	%r8568, %r8561, %r8536;
	not.b32 	%r8569, %r8561;
	and.b32  	%r8570, %r8510, %r8569;
	or.b32  	%r8571, %r8568, %r8570;
	add.s32 	%r8572, %r8571, %r8484;
	add.s32 	%r8573, %r8572, %r8567;
	add.s32 	%r8574, %r8573, %r29;
	add.s32 	%r8575, %r8574, %r7447;
	shf.l.wrap.b32 	%r8576, %r8562, %r8562, 30;
	shf.l.wrap.b32 	%r8577, %r8562, %r8562, 19;
	xor.b32  	%r8578, %r8576, %r8577;
	shf.l.wrap.b32 	%r8579, %r8562, %r8562, 10;
	xor.b32  	%r8580, %r8578, %r8579;
	xor.b32  	%r8581, %r8537, %r8511;
	and.b32  	%r8582, %r8562, %r8581;
	and.b32  	%r8583, %r8537, %r8511;
	xor.b32  	%r8584, %r8582, %r8583;
	add.s32 	%r8585, %r8580, %r8584;
	add.s32 	%r8586, %r8575, %r8485;
	add.s32 	%r8587, %r8585, %r8575;
	shf.l.wrap.b32 	%r8588, %r8586, %r8586, 26;
	shf.l.wrap.b32 	%r8589, %r8586, %r8586, 21;
	xor.b32  	%r8590, %r8588, %r8589;
	shf.l.wrap.b32 	%r8591, %r8586, %r8586, 7;
	xor.b32  	%r8592, %r8590, %r8591;
	and.b32  	%r8593, %r8586, %r8561;
	not.b32 	%r8594, %r8586;
	and.b32  	%r8595, %r8536, %r8594;
	or.b32  	%r8596, %r8593, %r8595;
	add.s32 	%r8597, %r8596, %r8510;
	add.s32 	%r8598, %r8597, %r8592;
	add.s32 	%r8599, %r8598, %r30;
	add.s32 	%r8600, %r8599, %r7453;
	shf.l.wrap.b32 	%r8601, %r8587, %r8587, 30;
	shf.l.wrap.b32 	%r8602, %r8587, %r8587, 19;
	xor.b32  	%r8603, %r8601, %r8602;
	shf.l.wrap.b32 	%r8604, %r8587, %r8587, 10;
	xor.b32  	%r8605, %r8603, %r8604;
	xor.b32  	%r8606, %r8562, %r8537;
	and.b32  	%r8607, %r8587, %r8606;
	and.b32  	%r8608, %r8562, %r8537;
	xor.b32  	%r8609, %r8607, %r8608;
	add.s32 	%r8610, %r8605, %r8609;
	add.s32 	%r8611, %r8600, %r8511;
	add.s32 	%r8612, %r8610, %r8600;
	shf.l.wrap.b32 	%r8613, %r8611, %r8611, 26;
	shf.l.wrap.b32 	%r8614, %r8611, %r8611, 21;
	xor.b32  	%r8615, %r8613, %r8614;
	shf.l.wrap.b32 	%r8616, %r8611, %r8611, 7;
	xor.b32  	%r8617, %r8615, %r8616;
	and.b32  	%r8618, %r8611, %r8586;
	not.b32 	%r8619, %r8611;
	and.b32  	%r8620, %r8561, %r8619;
	or.b32  	%r8621, %r8618, %r8620;
	add.s32 	%r8622, %r8621, %r8536;
	add.s32 	%r8623, %r8622, %r8617;
	add.s32 	%r8624, %r8623, %r31;
	add.s32 	%r8625, %r8624, %r7460;
	shf.l.wrap.b32 	%r8626, %r8612, %r8612, 30;
	shf.l.wrap.b32 	%r8627, %r8612, %r8612, 19;
	xor.b32  	%r8628, %r8626, %r8627;
	shf.l.wrap.b32 	%r8629, %r8612, %r8612, 10;
	xor.b32  	%r8630, %r8628, %r8629;
	xor.b32  	%r8631, %r8587, %r8562;
	and.b32  	%r8632, %r8612, %r8631;
	and.b32  	%r8633, %r8587, %r8562;
	xor.b32  	%r8634, %r8632, %r8633;
	add.s32 	%r8635, %r8630, %r8634;
	add.s32 	%r8636, %r8625, %r8537;
	add.s32 	%r8637, %r8635, %r8625;
	shf.l.wrap.b32 	%r8638, %r8636, %r8636, 26;
	shf.l.wrap.b32 	%r8639, %r8636, %r8636, 21;
	xor.b32  	%r8640, %r8638, %r8639;
	shf.l.wrap.b32 	%r8641, %r8636, %r8636, 7;
	xor.b32  	%r8642, %r8640, %r8641;
	and.b32  	%r8643, %r8636, %r8611;
	not.b32 	%r8644, %r8636;
	and.b32  	%r8645, %r8586, %r8644;
	or.b32  	%r8646, %r8643, %r8645;
	add.s32 	%r8647, %r8646, %r8561;
	add.s32 	%r8648, %r8647, %r8642;
	add.s32 	%r8649, %r8648, %r32;
	add.s32 	%r8650, %r8649, %r7473;
	shf.l.wrap.b32 	%r8651, %r8637, %r8637, 30;
	shf.l.wrap.b32 	%r8652, %r8637, %r8637, 19;
	xor.b32  	%r8653, %r8651, %r8652;
	shf.l.wrap.b32 	%r8654, %r8637, %r8637, 10;
	xor.b32  	%r8655, %r8653, %r8654;
	xor.b32  	%r8656, %r8612, %r8587;
	and.b32  	%r8657, %r8637, %r8656;
	and.b32  	%r8658, %r8612, %r8587;
	xor.b32  	%r8659, %r8657, %r8658;
	add.s32 	%r8660, %r8655, %r8659;
	add.s32 	%r8661, %r8650, %r8562;
	add.s32 	%r8662, %r8660, %r8650;
	shf.l.wrap.b32 	%r8663, %r8661, %r8661, 26;
	shf.l.wrap.b32 	%r8664, %r8661, %r8661, 21;
	xor.b32  	%r8665, %r8663, %r8664;
	shf.l.wrap.b32 	%r8666, %r8661, %r8661, 7;
	xor.b32  	%r8667, %r8665, %r8666;
	and.b32  	%r8668, %r8661, %r8636;
	not.b32 	%r8669, %r8661;
	and.b32  	%r8670, %r8611, %r8669;
	or.b32  	%r8671, %r8668, %r8670;
	add.s32 	%r8672, %r8671, %r8586;
	add.s32 	%r8673, %r8672, %r8667;
	add.s32 	%r8674, %r8673, %r33;
	add.s32 	%r8675, %r8674, %r7486;
	shf.l.wrap.b32 	%r8676, %r8662, %r8662, 30;
	shf.l.wrap.b32 	%r8677, %r8662, %r8662, 19;
	xor.b32  	%r8678, %r8676, %r8677;
	shf.l.wrap.b32 	%r8679, %r8662, %r8662, 10;
	xor.b32  	%r8680, %r8678, %r8679;
	xor.b32  	%r8681, %r8637, %r8612;
	and.b32  	%r8682, %r8662, %r8681;
	and.b32  	%r8683, %r8637, %r8612;
	xor.b32  	%r8684, %r8682, %r8683;
	add.s32 	%r8685, %r8680, %r8684;
	add.s32 	%r8686, %r8675, %r8587;
	add.s32 	%r8687, %r8685, %r8675;
	shf.l.wrap.b32 	%r8688, %r8686, %r8686, 26;
	shf.l.wrap.b32 	%r8689, %r8686, %r8686, 21;
	xor.b32  	%r8690, %r8688, %r8689;
	shf.l.wrap.b32 	%r8691, %r8686, %r8686, 7;
	xor.b32  	%r8692, %r8690, %r8691;
	and.b32  	%r8693, %r8686, %r8661;
	not.b32 	%r8694, %r8686;
	and.b32  	%r8695, %r8636, %r8694;
	or.b32  	%r8696, %r8693, %r8695;
	add.s32 	%r8697, %r8696, %r8611;
	add.s32 	%r8698, %r8697, %r8692;
	add.s32 	%r8699, %r8698, %r34;
	add.s32 	%r8700, %r8699, %r7499;
	shf.l.wrap.b32 	%r8701, %r8687, %r8687, 30;
	shf.l.wrap.b32 	%r8702, %r8687, %r8687, 19;
	xor.b32  	%r8703, %r8701, %r8702;
	shf.l.wrap.b32 	%r8704, %r8687, %r8687, 10;
	xor.b32  	%r8705, %r8703, %r8704;
	xor.b32  	%r8706, %r8662, %r8637;
	and.b32  	%r8707, %r8687, %r8706;
	and.b32  	%r8708, %r8662, %r8637;
	xor.b32  	%r8709, %r8707, %r8708;
	add.s32 	%r8710, %r8705, %r8709;
	add.s32 	%r8711, %r8700, %r8612;
	add.s32 	%r8712, %r8710, %r8700;
	shf.l.wrap.b32 	%r8713, %r8711, %r8711, 26;
	shf.l.wrap.b32 	%r8714, %r8711, %r8711, 21;
	xor.b32  	%r8715, %r8713, %r8714;
	shf.l.wrap.b32 	%r8716, %r8711, %r8711, 7;
	xor.b32  	%r8717, %r8715, %r8716;
	and.b32  	%r8718, %r8711, %r8686;
	not.b32 	%r8719, %r8711;
	and.b32  	%r8720, %r8661, %r8719;
	or.b32  	%r8721, %r8718, %r8720;
	add.s32 	%r8722, %r8721, %r8636;
	add.s32 	%r8723, %r8722, %r8717;
	add.s32 	%r8724, %r8723, %r35;
	add.s32 	%r8725, %r8724, %r7512;
	shf.l.wrap.b32 	%r8726, %r8712, %r8712, 30;
	shf.l.wrap.b32 	%r8727, %r8712, %r8712, 19;
	xor.b32  	%r8728, %r8726, %r8727;
	shf.l.wrap.b32 	%r8729, %r8712, %r8712, 10;
	xor.b32  	%r8730, %r8728, %r8729;
	xor.b32  	%r8731, %r8687, %r8662;
	and.b32  	%r8732, %r8712, %r8731;
	and.b32  	%r8733, %r8687, %r8662;
	xor.b32  	%r8734, %r8732, %r8733;
	add.s32 	%r8735, %r8730, %r8734;
	add.s32 	%r8736, %r8725, %r8637;
	add.s32 	%r8737, %r8735, %r8725;
	shf.l.wrap.b32 	%r8738, %r8736, %r8736, 26;
	shf.l.wrap.b32 	%r8739, %r8736, %r8736, 21;
	xor.b32  	%r8740, %r8738, %r8739;
	shf.l.wrap.b32 	%r8741, %r8736, %r8736, 7;
	xor.b32  	%r8742, %r8740, %r8741;
	and.b32  	%r8743, %r8736, %r8711;
	not.b32 	%r8744, %r8736;
	and.b32  	%r8745, %r8686, %r8744;
	or.b32  	%r8746, %r8743, %r8745;
	add.s32 	%r8747, %r8746, %r8661;
	add.s32 	%r8748, %r8747, %r8742;
	add.s32 	%r8749, %r8748, %r36;
	add.s32 	%r8750, %r8749, %r7525;
	shf.l.wrap.b32 	%r8751, %r8737, %r8737, 30;
	shf.l.wrap.b32 	%r8752, %r8737, %r8737, 19;
	xor.b32  	%r8753, %r8751, %r8752;
	shf.l.wrap.b32 	%r8754, %r8737, %r8737, 10;
	xor.b32  	%r8755, %r8753, %r8754;
	xor.b32  	%r8756, %r8712, %r8687;
	and.b32  	%r8757, %r8737, %r8756;
	and.b32  	%r8758, %r8712, %r8687;
	xor.b32  	%r8759, %r8757, %r8758;
	add.s32 	%r8760, %r8755, %r8759;
	add.s32 	%r8761, %r8750, %r8662;
	add.s32 	%r8762, %r8760, %r8750;
	shf.l.wrap.b32 	%r8763, %r8761, %r8761, 26;
	shf.l.wrap.b32 	%r8764, %r8761, %r8761, 21;
	xor.b32  	%r8765, %r8763, %r8764;
	shf.l.wrap.b32 	%r8766, %r8761, %r8761, 7;
	xor.b32  	%r8767, %r8765, %r8766;
	and.b32  	%r8768, %r8761, %r8736;
	not.b32 	%r8769, %r8761;
	and.b32  	%r8770, %r8711, %r8769;
	or.b32  	%r8771, %r8768, %r8770;
	add.s32 	%r8772, %r8771, %r8686;
	add.s32 	%r8773, %r8772, %r8767;
	add.s32 	%r8774, %r8773, %r37;
	add.s32 	%r8775, %r8774, %r7538;
	shf.l.wrap.b32 	%r8776, %r8762, %r8762, 30;
	shf.l.wrap.b32 	%r8777, %r8762, %r8762, 19;
	xor.b32  	%r8778, %r8776, %r8777;
	shf.l.wrap.b32 	%r8779, %r8762, %r8762, 10;
	xor.b32  	%r8780, %r8778, %r8779;
	xor.b32  	%r8781, %r8737, %r8712;
	and.b32  	%r8782, %r8762, %r8781;
	and.b32  	%r8783, %r8737, %r8712;
	xor.b32  	%r8784, %r8782, %r8783;
	add.s32 	%r8785, %r8780, %r8784;
	add.s32 	%r8786, %r8775, %r8687;
	add.s32 	%r8787, %r8785, %r8775;
	shf.l.wrap.b32 	%r8788, %r8786, %r8786, 26;
	shf.l.wrap.b32 	%r8789, %r8786, %r8786, 21;
	xor.b32  	%r8790, %r8788, %r8789;
	shf.l.wrap.b32 	%r8791, %r8786, %r8786, 7;
	xor.b32  	%r8792, %r8790, %r8791;
	and.b32  	%r8793, %r8786, %r8761;
	not.b32 	%r8794, %r8786;
	and.b32  	%r8795, %r8736, %r8794;
	or.b32  	%r8796, %r8793, %r8795;
	add.s32 	%r8797, %r8796, %r8711;
	add.s32 	%r8798, %r8797, %r8792;
	add.s32 	%r8799, %r8798, %r38;
	add.s32 	%r8800, %r8799, %r7551;
	shf.l.wrap.b32 	%r8801, %r8787, %r8787, 30;
	shf.l.wrap.b32 	%r8802, %r8787, %r8787, 19;
	xor.b32  	%r8803, %r8801, %r8802;
	shf.l.wrap.b32 	%r8804, %r8787, %r8787, 10;
	xor.b32  	%r8805, %r8803, %r8804;
	xor.b32  	%r8806, %r8762, %r8737;
	and.b32  	%r8807, %r8787, %r8806;
	and.b32  	%r8808, %r8762, %r8737;
	xor.b32  	%r8809, %r8807, %r8808;
	add.s32 	%r8810, %r8805, %r8809;
	add.s32 	%r8811, %r8800, %r8712;
	add.s32 	%r8812, %r8810, %r8800;
	shf.l.wrap.b32 	%r8813, %r8811, %r8811, 26;
	shf.l.wrap.b32 	%r8814, %r8811, %r8811, 21;
	xor.b32  	%r8815, %r8813, %r8814;
	shf.l.wrap.b32 	%r8816, %r8811, %r8811, 7;
	xor.b32  	%r8817, %r8815, %r8816;
	and.b32  	%r8818, %r8811, %r8786;
	not.b32 	%r8819, %r8811;
	and.b32  	%r8820, %r8761, %r8819;
	or.b32  	%r8821, %r8818, %r8820;
	add.s32 	%r8822, %r8821, %r8736;
	add.s32 	%r8823, %r8822, %r8817;
	ld.const.u32 	%r8824, [K+152];
	add.s32 	%r8825, %r8823, %r8824;
	add.s32 	%r8826, %r8825, %r7564;
	shf.l.wrap.b32 	%r8827, %r8812, %r8812, 30;
	shf.l.wrap.b32 	%r8828, %r8812, %r8812, 19;
	xor.b32  	%r8829, %r8827, %r8828;
	shf.l.wrap.b32 	%r8830, %r8812, %r8812, 10;
	xor.b32  	%r8831, %r8829, %r8830;
	xor.b32  	%r8832, %r8787, %r8762;
	and.b32  	%r8833, %r8812, %r8832;
	and.b32  	%r8834, %r8787, %r8762;
	xor.b32  	%r8835, %r8833, %r8834;
	add.s32 	%r8836, %r8831, %r8835;
	add.s32 	%r8837, %r8826, %r8737;
	add.s32 	%r8838, %r8836, %r8826;
	shf.l.wrap.b32 	%r8839, %r8837, %r8837, 26;
	shf.l.wrap.b32 	%r8840, %r8837, %r8837, 21;
	xor.b32  	%r8841, %r8839, %r8840;
	shf.l.wrap.b32 	%r8842, %r8837, %r8837, 7;
	xor.b32  	%r8843, %r8841, %r8842;
	and.b32  	%r8844, %r8837, %r8811;
	not.b32 	%r8845, %r8837;
	and.b32  	%r8846, %r8786, %r8845;
	or.b32  	%r8847, %r8844, %r8846;
	add.s32 	%r8848, %r8847, %r8761;
	add.s32 	%r8849, %r8848, %r8843;
	ld.const.u32 	%r8850, [K+156];
	add.s32 	%r8851, %r8849, %r8850;
	add.s32 	%r8852, %r8851, %r7577;
	shf.l.wrap.b32 	%r8853, %r8838, %r8838, 30;
	shf.l.wrap.b32 	%r8854, %r8838, %r8838, 19;
	xor.b32  	%r8855, %r8853, %r8854;
	shf.l.wrap.b32 	%r8856, %r8838, %r8838, 10;
	xor.b32  	%r8857, %r8855, %r8856;
	xor.b32  	%r8858, %r8812, %r8787;
	and.b32  	%r8859, %r8838, %r8858;
	and.b32  	%r8860, %r8812, %r8787;
	xor.b32  	%r8861, %r8859, %r8860;
	add.s32 	%r8862, %r8857, %r8861;
	add.s32 	%r8863, %r8852, %r8762;
	add.s32 	%r8864, %r8862, %r8852;
	shf.l.wrap.b32 	%r8865, %r8863, %r8863, 26;
	shf.l.wrap.b32 	%r8866, %r8863, %r8863, 21;
	xor.b32  	%r8867, %r8865, %r8866;
	shf.l.wrap.b32 	%r8868, %r8863, %r8863, 7;
	xor.b32  	%r8869, %r8867, %r8868;
	and.b32  	%r8870, %r8863, %r8837;
	not.b32 	%r8871, %r8863;
	and.b32  	%r8872, %r8811, %r8871;
	or.b32  	%r8873, %r8870, %r8872;
	add.s32 	%r8874, %r8873, %r8786;
	add.s32 	%r8875, %r8874, %r8869;
	ld.const.u32 	%r8876, [K+160];
	add.s32 	%r8877, %r8875, %r8876;
	add.s32 	%r8878, %r8877, %r7590;
	shf.l.wrap.b32 	%r8879, %r8864, %r8864, 30;
	shf.l.wrap.b32 	%r8880, %r8864, %r8864, 19;
	xor.b32  	%r8881, %r8879, %r8880;
	shf.l.wrap.b32 	%r8882, %r8864, %r8864, 10;
	xor.b32  	%r8883, %r8881, %r8882;
	xor.b32  	%r8884, %r8838, %r8812;
	and.b32  	%r8885, %r8864, %r8884;
	and.b32  	%r8886, %r8838, %r8812;
	xor.b32  	%r8887, %r8885, %r8886;
	add.s32 	%r8888, %r8883, %r8887;
	add.s32 	%r8889, %r8878, %r8787;
	add.s32 	%r8890, %r8888, %r8878;
	shf.l.wrap.b32 	%r8891, %r8889, %r8889, 26;
	shf.l.wrap.b32 	%r8892, %r8889, %r8889, 21;
	xor.b32  	%r8893, %r8891, %r8892;
	shf.l.wrap.b32 	%r8894, %r8889, %r8889, 7;
	xor.b32  	%r8895, %r8893, %r8894;
	and.b32  	%r8896, %r8889, %r8863;
	not.b32 	%r8897, %r8889;
	and.b32  	%r8898, %r8837, %r8897;
	or.b32  	%r8899, %r8896, %r8898;
	add.s32 	%r8900, %r8899, %r8811;
	add.s32 	%r8901, %r8900, %r8895;
	ld.const.u32 	%r8902, [K+164];
	add.s32 	%r8903, %r8901, %r8902;
	add.s32 	%r8904, %r8903, %r7603;
	shf.l.wrap.b32 	%r8905, %r8890, %r8890, 30;
	shf.l.wrap.b32 	%r8906, %r8890, %r8890, 19;
	xor.b32  	%r8907, %r8905, %r8906;
	shf.l.wrap.b32 	%r8908, %r8890, %r8890, 10;
	xor.b32  	%r8909, %r8907, %r8908;
	xor.b32  	%r8910, %r8864, %r8838;
	and.b32  	%r8911, %r8890, %r8910;
	and.b32  	%r8912, %r8864, %r8838;
	xor.b32  	%r8913, %r8911, %r8912;
	add.s32 	%r8914, %r8909, %r8913;
	add.s32 	%r8915, %r8904, %r8812;
	add.s32 	%r8916, %r8914, %r8904;
	shf.l.wrap.b32 	%r8917, %r8915, %r8915, 26;
	shf.l.wrap.b32 	%r8918, %r8915, %r8915, 21;
	xor.b32  	%r8919, %r8917, %r8918;
	shf.l.wrap.b32 	%r8920, %r8915, %r8915, 7;
	xor.b32  	%r8921, %r8919, %r8920;
	and.b32  	%r8922, %r8915, %r8889;
	not.b32 	%r8923, %r8915;
	and.b32  	%r8924, %r8863, %r8923;
	or.b32  	%r8925, %r8922, %r8924;
	add.s32 	%r8926, %r8925, %r8837;
	add.s32 	%r8927, %r8926, %r8921;
	add.s32 	%r8928, %r8927, %r39;
	add.s32 	%r8929, %r8928, %r7616;
	shf.l.wrap.b32 	%r8930, %r8916, %r8916, 30;
	shf.l.wrap.b32 	%r8931, %r8916, %r8916, 19;
	xor.b32  	%r8932, %r8930, %r8931;
	shf.l.wrap.b32 	%r8933, %r8916, %r8916, 10;
	xor.b32  	%r8934, %r8932, %r8933;
	xor.b32  	%r8935, %r8890, %r8864;
	and.b32  	%r8936, %r8916, %r8935;
	and.b32  	%r8937, %r8890, %r8864;
	xor.b32  	%r8938, %r8936, %r8937;
	add.s32 	%r8939, %r8934, %r8938;
	add.s32 	%r8940, %r8929, %r8838;
	add.s32 	%r8941, %r8939, %r8929;
	shf.l.wrap.b32 	%r8942, %r8940, %r8940, 26;
	shf.l.wrap.b32 	%r8943, %r8940, %r8940, 21;
	xor.b32  	%r8944, %r8942, %r8943;
	shf.l.wrap.b32 	%r8945, %r8940, %r8940, 7;
	xor.b32  	%r8946, %r8944, %r8945;
	and.b32  	%r8947, %r8940, %r8915;
	not.b32 	%r8948, %r8940;
	and.b32  	%r8949, %r8889, %r8948;
	or.b32  	%r8950, %r8947, %r8949;
	add.s32 	%r8951, %r8950, %r8863;
	add.s32 	%r8952, %r8951, %r8946;
	ld.const.u32 	%r8953, [K+172];
	add.s32 	%r8954, %r8952, %r8953;
	add.s32 	%r8955, %r8954, %r7629;
	shf.l.wrap.b32 	%r8956, %r8941, %r8941, 30;
	shf.l.wrap.b32 	%r8957, %r8941, %r8941, 19;
	xor.b32  	%r8958, %r8956, %r8957;
	shf.l.wrap.b32 	%r8959, %r8941, %r8941, 10;
	xor.b32  	%r8960, %r8958, %r8959;
	xor.b32  	%r8961, %r8916, %r8890;
	and.b32  	%r8962, %r8941, %r8961;
	and.b32  	%r8963, %r8916, %r8890;
	xor.b32  	%r8964, %r8962, %r8963;
	add.s32 	%r8965, %r8960, %r8964;
	add.s32 	%r8966, %r8955, %r8864;
	add.s32 	%r8967, %r8965, %r8955;
	shf.l.wrap.b32 	%r8968, %r8966, %r8966, 26;
	shf.l.wrap.b32 	%r8969, %r8966, %r8966, 21;
	xor.b32  	%r8970, %r8968, %r8969;
	shf.l.wrap.b32 	%r8971, %r8966, %r8966, 7;
	xor.b32  	%r8972, %r8970, %r8971;
	and.b32  	%r8973, %r8966, %r8940;
	not.b32 	%r8974, %r8966;
	and.b32  	%r8975, %r8915, %r8974;
	or.b32  	%r8976, %r8973, %r8975;
	add.s32 	%r8977, %r8976, %r8889;
	add.s32 	%r8978, %r8977, %r8972;
	ld.const.u32 	%r8979, [K+176];
	add.s32 	%r8980, %r8978, %r8979;
	add.s32 	%r8981, %r8980, %r7642;
	shf.l.wrap.b32 	%r8982, %r8967, %r8967, 30;
	shf.l.wrap.b32 	%r8983, %r8967, %r8967, 19;
	xor.b32  	%r8984, %r8982, %r8983;
	shf.l.wrap.b32 	%r8985, %r8967, %r8967, 10;
	xor.b32  	%r8986, %r8984, %r8985;
	xor.b32  	%r8987, %r8941, %r8916;
	and.b32  	%r8988, %r8967, %r8987;
	and.b32  	%r8989, %r8941, %r8916;
	xor.b32  	%r8990, %r8988, %r8989;
	add.s32 	%r8991, %r8986, %r8990;
	add.s32 	%r8992, %r8981, %r8890;
	add.s32 	%r8993, %r8991, %r8981;
	shf.l.wrap.b32 	%r8994, %r8992, %r8992, 26;
	shf.l.wrap.b32 	%r8995, %r8992, %r8992, 21;
	xor.b32  	%r8996, %r8994, %r8995;
	shf.l.wrap.b32 	%r8997, %r8992, %r8992, 7;
	xor.b32  	%r8998, %r8996, %r8997;
	and.b32  	%r8999, %r8992, %r8966;
	not.b32 	%r9000, %r8992;
	and.b32  	%r9001, %r8940, %r9000;
	or.b32  	%r9002, %r8999, %r9001;
	add.s32 	%r9003, %r9002, %r8915;
	add.s32 	%r9004, %r9003, %r8998;
	ld.const.u32 	%r9005, [K+180];
	add.s32 	%r9006, %r9004, %r9005;
	add.s32 	%r9007, %r9006, %r7655;
	shf.l.wrap.b32 	%r9008, %r8993, %r8993, 30;
	shf.l.wrap.b32 	%r9009, %r8993, %r8993, 19;
	xor.b32  	%r9010, %r9008, %r9009;
	shf.l.wrap.b32 	%r9011, %r8993, %r8993, 10;
	xor.b32  	%r9012, %r9010, %r9011;
	xor.b32  	%r9013, %r8967, %r8941;
	and.b32  	%r9014, %r8993, %r9013;
	and.b32  	%r9015, %r8967, %r8941;
	xor.b32  	%r9016, %r9014, %r9015;
	add.s32 	%r9017, %r9012, %r9016;
	add.s32 	%r9018, %r9007, %r8916;
	add.s32 	%r9019, %r9017, %r9007;
	shf.l.wrap.b32 	%r9020, %r9018, %r9018, 26;
	shf.l.wrap.b32 	%r9021, %r9018, %r9018, 21;
	xor.b32  	%r9022, %r9020, %r9021;
	shf.l.wrap.b32 	%r9023, %r9018, %r9018, 7;
	xor.b32  	%r9024, %r9022, %r9023;
	and.b32  	%r9025, %r9018, %r8992;
	not.b32 	%r9026, %r9018;
	and.b32  	%r9027, %r8966, %r9026;
	or.b32  	%r9028, %r9025, %r9027;
	add.s32 	%r9029, %r9028, %r8940;
	add.s32 	%r9030, %r9029, %r9024;
	ld.const.u32 	%r9031, [K+184];
	add.s32 	%r9032, %r9030, %r9031;
	add.s32 	%r9033, %r9032, %r7668;
	shf.l.wrap.b32 	%r9034, %r9019, %r9019, 30;
	shf.l.wrap.b32 	%r9035, %r9019, %r9019, 19;
	xor.b32  	%r9036, %r9034, %r9035;
	shf.l.wrap.b32 	%r9037, %r9019, %r9019, 10;
	xor.b32  	%r9038, %r9036, %r9037;
	xor.b32  	%r9039, %r8993, %r8967;
	and.b32  	%r9040, %r9019, %r9039;
	and.b32  	%r9041, %r8993, %r8967;
	xor.b32  	%r9042, %r9040, %r9041;
	add.s32 	%r9043, %r9038, %r9042;
	add.s32 	%r9044, %r9033, %r8941;
	add.s32 	%r9045, %r9043, %r9033;
	shf.l.wrap.b32 	%r9046, %r9044, %r9044, 26;
	shf.l.wrap.b32 	%r9047, %r9044, %r9044, 21;
	xor.b32  	%r9048, %r9046, %r9047;
	shf.l.wrap.b32 	%r9049, %r9044, %r9044, 7;
	xor.b32  	%r9050, %r9048, %r9049;
	and.b32  	%r9051, %r9044, %r9018;
	not.b32 	%r9052, %r9044;
	and.b32  	%r9053, %r8992, %r9052;
	or.b32  	%r9054, %r9051, %r9053;
	add.s32 	%r9055, %r9054, %r8966;
	add.s32 	%r9056, %r9055, %r9050;
	ld.const.u32 	%r9057, [K+188];
	add.s32 	%r9058, %r9056, %r9057;
	add.s32 	%r9059, %r9058, %r7681;
	shf.l.wrap.b32 	%r9060, %r9045, %r9045, 30;
	shf.l.wrap.b32 	%r9061, %r9045, %r9045, 19;
	xor.b32  	%r9062, %r9060, %r9061;
	shf.l.wrap.b32 	%r9063, %r9045, %r9045, 10;
	xor.b32  	%r9064, %r9062, %r9063;
	xor.b32  	%r9065, %r9019, %r8993;
	and.b32  	%r9066, %r9045, %r9065;
	and.b32  	%r9067, %r9019, %r8993;
	xor.b32  	%r9068, %r9066, %r9067;
	add.s32 	%r9069, %r9064, %r9068;
	add.s32 	%r9070, %r9059, %r8967;
	add.s32 	%r9071, %r9069, %r9059;
	shf.l.wrap.b32 	%r9072, %r9070, %r9070, 26;
	shf.l.wrap.b32 	%r9073, %r9070, %r9070, 21;
	xor.b32  	%r9074, %r9072, %r9073;
	shf.l.wrap.b32 	%r9075, %r9070, %r9070, 7;
	xor.b32  	%r9076, %r9074, %r9075;
	and.b32  	%r9077, %r9070, %r9044;
	not.b32 	%r9078, %r9070;
	and.b32  	%r9079, %r9018, %r9078;
	or.b32  	%r9080, %r9077, %r9079;
	add.s32 	%r9081, %r9080, %r8992;
	add.s32 	%r9082, %r9081, %r9076;
	ld.const.u32 	%r9083, [K+192];
	add.s32 	%r9084, %r9082, %r9083;
	add.s32 	%r9085, %r9084, %r7694;
	shf.l.wrap.b32 	%r9086, %r9071, %r9071, 30;
	shf.l.wrap.b32 	%r9087, %r9071, %r9071, 19;
	xor.b32  	%r9088, %r9086, %r9087;
	shf.l.wrap.b32 	%r9089, %r9071, %r9071, 10;
	xor.b32  	%r9090, %r9088, %r9089;
	xor.b32  	%r9091, %r9045, %r9019;
	and.b32  	%r9092, %r9071, %r9091;
	and.b32  	%r9093, %r9045, %r9019;
	xor.b32  	%r9094, %r9092, %r9093;
	add.s32 	%r9095, %r9090, %r9094;
	add.s32 	%r9096, %r9085, %r8993;
	add.s32 	%r9097, %r9095, %r9085;
	shf.l.wrap.b32 	%r9098, %r9096, %r9096, 26;
	shf.l.wrap.b32 	%r9099, %r9096, %r9096, 21;
	xor.b32  	%r9100, %r9098, %r9099;
	shf.l.wrap.b32 	%r9101, %r9096, %r9096, 7;
	xor.b32  	%r9102, %r9100, %r9101;
	and.b32  	%r9103, %r9096, %r9070;
	not.b32 	%r9104, %r9096;
	and.b32  	%r9105, %r9044, %r9104;
	or.b32  	%r9106, %r9103, %r9105;
	add.s32 	%r9107, %r9106, %r9018;
	add.s32 	%r9108, %r9107, %r9102;
	ld.const.u32 	%r9109, [K+196];
	add.s32 	%r9110, %r9108, %r9109;
	add.s32 	%r9111, %r9110, %r7707;
	shf.l.wrap.b32 	%r9112, %r9097, %r9097, 30;
	shf.l.wrap.b32 	%r9113, %r9097, %r9097, 19;
	xor.b32  	%r9114, %r9112, %r9113;
	shf.l.wrap.b32 	%r9115, %r9097, %r9097, 10;
	xor.b32  	%r9116, %r9114, %r9115;
	xor.b32  	%r9117, %r9071, %r9045;
	and.b32  	%r9118, %r9097, %r9117;
	and.b32  	%r9119, %r9071, %r9045;
	xor.b32  	%r9120, %r9118, %r9119;
	add.s32 	%r9121, %r9116, %r9120;
	add.s32 	%r9122, %r9111, %r9019;
	add.s32 	%r9123, %r9121, %r9111;
	shf.l.wrap.b32 	%r9124, %r9122, %r9122, 26;
	shf.l.wrap.b32 	%r9125, %r9122, %r9122, 21;
	xor.b32  	%r9126, %r9124, %r9125;
	shf.l.wrap.b32 	%r9127, %r9122, %r9122, 7;
	xor.b32  	%r9128, %r9126, %r9127;
	and.b32  	%r9129, %r9122, %r9096;
	not.b32 	%r9130, %r9122;
	and.b32  	%r9131, %r9070, %r9130;
	or.b32  	%r9132, %r9129, %r9131;
	add.s32 	%r9133, %r9132, %r9044;
	add.s32 	%r9134, %r9133, %r9128;
	ld.const.u32 	%r9135, [K+200];
	add.s32 	%r9136, %r9134, %r9135;
	add.s32 	%r9137, %r9136, %r7720;
	shf.l.wrap.b32 	%r9138, %r9123, %r9123, 30;
	shf.l.wrap.b32 	%r9139, %r9123, %r9123, 19;
	xor.b32  	%r9140, %r9138, %r9139;
	shf.l.wrap.b32 	%r9141, %r9123, %r9123, 10;
	xor.b32  	%r9142, %r9140, %r9141;
	xor.b32  	%r9143, %r9097, %r9071;
	and.b32  	%r9144, %r9123, %r9143;
	and.b32  	%r9145, %r9097, %r9071;
	xor.b32  	%r9146, %r9144, %r9145;
	add.s32 	%r9147, %r9142, %r9146;
	add.s32 	%r9148, %r9137, %r9045;
	add.s32 	%r9149, %r9147, %r9137;
	shf.l.wrap.b32 	%r9150, %r9148, %r9148, 26;
	shf.l.wrap.b32 	%r9151, %r9148, %r9148, 21;
	xor.b32  	%r9152, %r9150, %r9151;
	shf.l.wrap.b32 	%r9153, %r9148, %r9148, 7;
	xor.b32  	%r9154, %r9152, %r9153;
	and.b32  	%r9155, %r9148, %r9122;
	not.b32 	%r9156, %r9148;
	and.b32  	%r9157, %r9096, %r9156;
	or.b32  	%r9158, %r9155, %r9157;
	add.s32 	%r9159, %r9158, %r9070;
	add.s32 	%r9160, %r9159, %r9154;
	ld.const.u32 	%r9161, [K+204];
	add.s32 	%r9162, %r9160, %r9161;
	add.s32 	%r9163, %r9162, %r7733;
	shf.l.wrap.b32 	%r9164, %r9149, %r9149, 30;
	shf.l.wrap.b32 	%r9165, %r9149, %r9149, 19;
	xor.b32  	%r9166, %r9164, %r9165;
	shf.l.wrap.b32 	%r9167, %r9149, %r9149, 10;
	xor.b32  	%r9168, %r9166, %r9167;
	xor.b32  	%r9169, %r9123, %r9097;
	and.b32  	%r9170, %r9149, %r9169;
	and.b32  	%r9171, %r9123, %r9097;
	xor.b32  	%r9172, %r9170, %r9171;
	add.s32 	%r9173, %r9168, %r9172;
	add.s32 	%r9174, %r9163, %r9071;
	add.s32 	%r9175, %r9173, %r9163;
	shf.l.wrap.b32 	%r9176, %r9174, %r9174, 26;
	shf.l.wrap.b32 	%r9177, %r9174, %r9174, 21;
	xor.b32  	%r9178, %r9176, %r9177;
	shf.l.wrap.b32 	%r9179, %r9174, %r9174, 7;
	xor.b32  	%r9180, %r9178, %r9179;
	and.b32  	%r9181, %r9174, %r9148;
	not.b32 	%r9182, %r9174;
	and.b32  	%r9183, %r9122, %r9182;
	or.b32  	%r9184, %r9181, %r9183;
	add.s32 	%r9185, %r9184, %r9096;
	add.s32 	%r9186, %r9185, %r9180;
	ld.const.u32 	%r9187, [K+208];
	add.s32 	%r9188, %r9186, %r9187;
	add.s32 	%r9189, %r9188, %r7746;
	shf.l.wrap.b32 	%r9190, %r9175, %r9175, 30;
	shf.l.wrap.b32 	%r9191, %r9175, %r9175, 19;
	xor.b32  	%r9192, %r9190, %r9191;
	shf.l.wrap.b32 	%r9193, %r9175, %r9175, 10;
	xor.b32  	%r9194, %r9192, %r9193;
	xor.b32  	%r9195, %r9149, %r9123;
	and.b32  	%r9196, %r9175, %r9195;
	and.b32  	%r9197, %r9149, %r9123;
	xor.b32  	%r9198, %r9196, %r9197;
	add.s32 	%r9199, %r9194, %r9198;
	add.s32 	%r9200, %r9189, %r9097;
	add.s32 	%r9201, %r9199, %r9189;
	shf.l.wrap.b32 	%r9202, %r9200, %r9200, 26;
	shf.l.wrap.b32 	%r9203, %r9200, %r9200, 21;
	xor.b32  	%r9204, %r9202, %r9203;
	shf.l.wrap.b32 	%r9205, %r9200, %r9200, 7;
	xor.b32  	%r9206, %r9204, %r9205;
	and.b32  	%r9207, %r9200, %r9174;
	not.b32 	%r9208, %r9200;
	and.b32  	%r9209, %r9148, %r9208;
	or.b32  	%r9210, %r9207, %r9209;
	add.s32 	%r9211, %r9210, %r9122;
	add.s32 	%r9212, %r9211, %r9206;
	ld.const.u32 	%r9213, [K+212];
	add.s32 	%r9214, %r9212, %r9213;
	add.s32 	%r9215, %r9214, %r7759;
	shf.l.wrap.b32 	%r9216, %r9201, %r9201, 30;
	shf.l.wrap.b32 	%r9217, %r9201, %r9201, 19;
	xor.b32  	%r9218, %r9216, %r9217;
	shf.l.wrap.b32 	%r9219, %r9201, %r9201, 10;
	xor.b32  	%r9220, %r9218, %r9219;
	xor.b32  	%r9221, %r9175, %r9149;
	and.b32  	%r9222, %r9201, %r9221;
	and.b32  	%r9223, %r9175, %r9149;
	xor.b32  	%r9224, %r9222, %r9223;
	add.s32 	%r9225, %r9220, %r9224;
	add.s32 	%r9226, %r9215, %r9123;
	add.s32 	%r9227, %r9225, %r9215;
	shf.l.wrap.b32 	%r9228, %r9226, %r9226, 26;
	shf.l.wrap.b32 	%r9229, %r9226, %r9226, 21;
	xor.b32  	%r9230, %r9228, %r9229;
	shf.l.wrap.b32 	%r9231, %r9226, %r9226, 7;
	xor.b32  	%r9232, %r9230, %r9231;
	and.b32  	%r9233, %r9226, %r9200;
	not.b32 	%r9234, %r9226;
	and.b32  	%r9235, %r9174, %r9234;
	or.b32  	%r9236, %r9233, %r9235;
	add.s32 	%r9237, %r9236, %r9148;
	add.s32 	%r9238, %r9237, %r9232;
	ld.const.u32 	%r9239, [K+216];
	add.s32 	%r9240, %r9238, %r9239;
	add.s32 	%r9241, %r9240, %r7772;
	shf.l.wrap.b32 	%r9242, %r9227, %r9227, 30;
	shf.l.wrap.b32 	%r9243, %r9227, %r9227, 19;
	xor.b32  	%r9244, %r9242, %r9243;
	shf.l.wrap.b32 	%r9245, %r9227, %r9227, 10;
	xor.b32  	%r9246, %r9244, %r9245;
	xor.b32  	%r9247, %r9201, %r9175;
	and.b32  	%r9248, %r9227, %r9247;
	and.b32  	%r9249, %r9201, %r9175;
	xor.b32  	%r9250, %r9248, %r9249;
	add.s32 	%r9251, %r9246, %r9250;
	add.s32 	%r9252, %r9241, %r9149;
	add.s32 	%r9253, %r9251, %r9241;
	shf.l.wrap.b32 	%r9254, %r9252, %r9252, 26;
	shf.l.wrap.b32 	%r9255, %r9252, %r9252, 21;
	xor.b32  	%r9256, %r9254, %r9255;
	shf.l.wrap.b32 	%r9257, %r9252, %r9252, 7;
	xor.b32  	%r9258, %r9256, %r9257;
	and.b32  	%r9259, %r9252, %r9226;
	not.b32 	%r9260, %r9252;
	and.b32  	%r9261, %r9200, %r9260;
	or.b32  	%r9262, %r9259, %r9261;
	add.s32 	%r9263, %r9262, %r9174;
	add.s32 	%r9264, %r9263, %r9258;
	ld.const.u32 	%r9265, [K+220];
	add.s32 	%r9266, %r9264, %r9265;
	add.s32 	%r9267, %r9266, %r7785;
	shf.l.wrap.b32 	%r9268, %r9253, %r9253, 30;
	shf.l.wrap.b32 	%r9269, %r9253, %r9253, 19;
	xor.b32  	%r9270, %r9268, %r9269;
	shf.l.wrap.b32 	%r9271, %r9253, %r9253, 10;
	xor.b32  	%r9272, %r9270, %r9271;
	xor.b32  	%r9273, %r9227, %r9201;
	and.b32  	%r9274, %r9253, %r9273;
	and.b32  	%r9275, %r9227, %r9201;
	xor.b32  	%r9276, %r9274, %r9275;
	add.s32 	%r9277, %r9272, %r9276;
	add.s32 	%r9278, %r9267, %r9175;
	add.s32 	%r9279, %r9277, %r9267;
	shf.l.wrap.b32 	%r9280, %r9278, %r9278, 26;
	shf.l.wrap.b32 	%r9281, %r9278, %r9278, 21;
	xor.b32  	%r9282, %r9280, %r9281;
	shf.l.wrap.b32 	%r9283, %r9278, %r9278, 7;
	xor.b32  	%r9284, %r9282, %r9283;
	and.b32  	%r9285, %r9278, %r9252;
	not.b32 	%r9286, %r9278;
	and.b32  	%r9287, %r9226, %r9286;
	or.b32  	%r9288, %r9285, %r9287;
	add.s32 	%r9289, %r9288, %r9200;
	add.s32 	%r9290, %r9289, %r9284;
	ld.const.u32 	%r9291, [K+224];
	add.s32 	%r9292, %r9290, %r9291;
	add.s32 	%r9293, %r9292, %r7798;
	shf.l.wrap.b32 	%r9294, %r9279, %r9279, 30;
	shf.l.wrap.b32 	%r9295, %r9279, %r9279, 19;
	xor.b32  	%r9296, %r9294, %r9295;
	shf.l.wrap.b32 	%r9297, %r9279, %r9279, 10;
	xor.b32  	%r9298, %r9296, %r9297;
	xor.b32  	%r9299, %r9253, %r9227;
	and.b32  	%r9300, %r9279, %r9299;
	and.b32  	%r9301, %r9253, %r9227;
	xor.b32  	%r9302, %r9300, %r9301;
	add.s32 	%r9303, %r9298, %r9302;
	add.s32 	%r9304, %r9293, %r9201;
	add.s32 	%r9305, %r9303, %r9293;
	shf.l.wrap.b32 	%r9306, %r9304, %r9304, 26;
	shf.l.wrap.b32 	%r9307, %r9304, %r9304, 21;
	xor.b32  	%r9308, %r9306, %r9307;
	shf.l.wrap.b32 	%r9309, %r9304, %r9304, 7;
	xor.b32  	%r9310, %r9308, %r9309;
	and.b32  	%r9311, %r9304, %r9278;
	not.b32 	%r9312, %r9304;
	and.b32  	%r9313, %r9252, %r9312;
	or.b32  	%r9314, %r9311, %r9313;
	add.s32 	%r9315, %r9314, %r9226;
	add.s32 	%r9316, %r9315, %r9310;
	ld.const.u32 	%r9317, [K+228];
	add.s32 	%r9318, %r9316, %r9317;
	add.s32 	%r9319, %r9318, %r7811;
	shf.l.wrap.b32 	%r9320, %r9305, %r9305, 30;
	shf.l.wrap.b32 	%r9321, %r9305, %r9305, 19;
	xor.b32  	%r9322, %r9320, %r9321;
	shf.l.wrap.b32 	%r9323, %r9305, %r9305, 10;
	xor.b32  	%r9324, %r9322, %r9323;
	xor.b32  	%r9325, %r9279, %r9253;
	and.b32  	%r9326, %r9305, %r9325;
	and.b32  	%r9327, %r9279, %r9253;
	xor.b32  	%r9328, %r9326, %r9327;
	add.s32 	%r9329, %r9324, %r9328;
	add.s32 	%r9330, %r9319, %r9227;
	add.s32 	%r9331, %r9329, %r9319;
	shf.l.wrap.b32 	%r9332, %r9330, %r9330, 26;
	shf.l.wrap.b32 	%r9333, %r9330, %r9330, 21;
	xor.b32  	%r9334, %r9332, %r9333;
	shf.l.wrap.b32 	%r9335, %r9330, %r9330, 7;
	xor.b32  	%r9336, %r9334, %r9335;
	and.b32  	%r9337, %r9330, %r9304;
	not.b32 	%r9338, %r9330;
	and.b32  	%r9339, %r9278, %r9338;
	or.b32  	%r9340, %r9337, %r9339;
	add.s32 	%r9341, %r9340, %r9252;
	add.s32 	%r9342, %r9341, %r9336;
	ld.const.u32 	%r9343, [K+232];
	add.s32 	%r9344, %r9342, %r9343;
	add.s32 	%r9345, %r9344, %r7824;
	shf.l.wrap.b32 	%r9346, %r9331, %r9331, 30;
	shf.l.wrap.b32 	%r9347, %r9331, %r9331, 19;
	xor.b32  	%r9348, %r9346, %r9347;
	shf.l.wrap.b32 	%r9349, %r9331, %r9331, 10;
	xor.b32  	%r9350, %r9348, %r9349;
	xor.b32  	%r9351, %r9305, %r9279;
	and.b32  	%r9352, %r9331, %r9351;
	and.b32  	%r9353, %r9305, %r9279;
	xor.b32  	%r9354, %r9352, %r9353;
	add.s32 	%r9355, %r9350, %r9354;
	add.s32 	%r9356, %r9345, %r9253;
	add.s32 	%r9357, %r9355, %r9345;
	shf.l.wrap.b32 	%r9358, %r9356, %r9356, 26;
	shf.l.wrap.b32 	%r9359, %r9356, %r9356, 21;
	xor.b32  	%r9360, %r9358, %r9359;
	shf.l.wrap.b32 	%r9361, %r9356, %r9356, 7;
	xor.b32  	%r9362, %r9360, %r9361;
	and.b32  	%r9363, %r9356, %r9330;
	not.b32 	%r9364, %r9356;
	and.b32  	%r9365, %r9304, %r9364;
	or.b32  	%r9366, %r9363, %r9365;
	add.s32 	%r9367, %r9366, %r9278;
	add.s32 	%r9368, %r9367, %r9362;
	add.s32 	%r9369, %r9368, %r40;
	add.s32 	%r9370, %r9369, %r7837;
	shf.l.wrap.b32 	%r9371, %r9357, %r9357, 30;
	shf.l.wrap.b32 	%r9372, %r9357, %r9357, 19;
	xor.b32  	%r9373, %r9371, %r9372;
	shf.l.wrap.b32 	%r9374, %r9357, %r9357, 10;
	xor.b32  	%r9375, %r9373, %r9374;
	xor.b32  	%r9376, %r9331, %r9305;
	and.b32  	%r9377, %r9357, %r9376;
	and.b32  	%r9378, %r9331, %r9305;
	xor.b32  	%r9379, %r9377, %r9378;
	add.s32 	%r9380, %r9375, %r9379;
	add.s32 	%r9381, %r9370, %r9279;
	add.s32 	%r9382, %r9380, %r9370;
	shf.l.wrap.b32 	%r9383, %r9381, %r9381, 26;
	shf.l.wrap.b32 	%r9384, %r9381, %r9381, 21;
	xor.b32  	%r9385, %r9383, %r9384;
	shf.l.wrap.b32 	%r9386, %r9381, %r9381, 7;
	xor.b32  	%r9387, %r9385, %r9386;
	and.b32  	%r9388, %r9381, %r9356;
	not.b32 	%r9389, %r9381;
	and.b32  	%r9390, %r9330, %r9389;
	or.b32  	%r9391, %r9388, %r9390;
	add.s32 	%r9392, %r9391, %r9304;
	add.s32 	%r9393, %r9392, %r9387;
	ld.const.u32 	%r9394, [K+240];
	add.s32 	%r9395, %r9393, %r9394;
	add.s32 	%r9396, %r9395, %r7850;
	shf.l.wrap.b32 	%r9397, %r9382, %r9382, 30;
	shf.l.wrap.b32 	%r9398, %r9382, %r9382, 19;
	xor.b32  	%r9399, %r9397, %r9398;
	shf.l.wrap.b32 	%r9400, %r9382, %r9382, 10;
	xor.b32  	%r9401, %r9399, %r9400;
	xor.b32  	%r9402, %r9357, %r9331;
	and.b32  	%r9403, %r9382, %r9402;
	and.b32  	%r9404, %r9357, %r9331;
	xor.b32  	%r9405, %r9403, %r9404;
	add.s32 	%r9406, %r9401, %r9405;
	add.s32 	%r9407, %r9396, %r9305;
	add.s32 	%r9408, %r9406, %r9396;
	shf.l.wrap.b32 	%r9409, %r9407, %r9407, 26;
	shf.l.wrap.b32 	%r9410, %r9407, %r9407, 21;
	xor.b32  	%r9411, %r9409, %r9410;
	shf.l.wrap.b32 	%r9412, %r9407, %r9407, 7;
	xor.b32  	%r9413, %r9411, %r9412;
	and.b32  	%r9414, %r9407, %r9381;
	not.b32 	%r9415, %r9407;
	and.b32  	%r9416, %r9356, %r9415;
	or.b32  	%r9417, %r9414, %r9416;
	add.s32 	%r9418, %r9417, %r9330;
	add.s32 	%r9419, %r9418, %r9413;
	ld.const.u32 	%r9420, [K+244];
	add.s32 	%r9421, %r9419, %r9420;
	add.s32 	%r9422, %r9421, %r7863;
	shf.l.wrap.b32 	%r9423, %r9408, %r9408, 30;
	shf.l.wrap.b32 	%r9424, %r9408, %r9408, 19;
	xor.b32  	%r9425, %r9423, %r9424;
	shf.l.wrap.b32 	%r9426, %r9408, %r9408, 10;
	xor.b32  	%r9427, %r9425, %r9426;
	xor.b32  	%r9428, %r9382, %r9357;
	and.b32  	%r9429, %r9408, %r9428;
	and.b32  	%r9430, %r9382, %r9357;
	xor.b32  	%r9431, %r9429, %r9430;
	add.s32 	%r9432, %r9427, %r9431;
	add.s32 	%r9433, %r9422, %r9331;
	add.s32 	%r9434, %r9432, %r9422;
	shf.l.wrap.b32 	%r9435, %r9433, %r9433, 26;
	shf.l.wrap.b32 	%r9436, %r9433, %r9433, 21;
	xor.b32  	%r9437, %r9435, %r9436;
	shf.l.wrap.b32 	%r9438, %r9433, %r9433, 7;
	xor.b32  	%r9439, %r9437, %r9438;
	and.b32  	%r9440, %r9433, %r9407;
	not.b32 	%r9441, %r9433;
	and.b32  	%r9442, %r9381, %r9441;
	or.b32  	%r9443, %r9440, %r9442;
	add.s32 	%r9444, %r9443, %r9356;
	add.s32 	%r9445, %r9444, %r9439;
	ld.const.u32 	%r9446, [K+248];
	add.s32 	%r9447, %r9445, %r9446;
	add.s32 	%r9448, %r9447, %r7876;
	shf.l.wrap.b32 	%r9449, %r9434, %r9434, 30;
	shf.l.wrap.b32 	%r9450, %r9434, %r9434, 19;
	xor.b32  	%r9451, %r9449, %r9450;
	shf.l.wrap.b32 	%r9452, %r9434, %r9434, 10;
	xor.b32  	%r9453, %r9451, %r9452;
	xor.b32  	%r9454, %r9408, %r9382;
	and.b32  	%r9455, %r9434, %r9454;
	and.b32  	%r9456, %r9408, %r9382;
	xor.b32  	%r9457, %r9455, %r9456;
	add.s32 	%r9458, %r9453, %r9457;
	add.s32 	%r9459, %r9448, %r9357;
	add.s32 	%r9460, %r9458, %r9448;
	shf.l.wrap.b32 	%r9461, %r9459, %r9459, 26;
	shf.l.wrap.b32 	%r9462, %r9459, %r9459, 21;
	xor.b32  	%r9463, %r9461, %r9462;
	shf.l.wrap.b32 	%r9464, %r9459, %r9459, 7;
	xor.b32  	%r9465, %r9463, %r9464;
	and.b32  	%r9466, %r9459, %r9433;
	not.b32 	%r9467, %r9459;
	and.b32  	%r9468, %r9407, %r9467;
	or.b32  	%r9469, %r9466, %r9468;
	add.s32 	%r9470, %r9469, %r9381;
	add.s32 	%r9471, %r9470, %r9465;
	ld.const.u32 	%r9472, [K+252];
	add.s32 	%r9473, %r9471, %r9472;
	add.s32 	%r9474, %r9473, %r7889;
	shf.l.wrap.b32 	%r9475, %r9460, %r9460, 30;
	shf.l.wrap.b32 	%r9476, %r9460, %r9460, 19;
	xor.b32  	%r9477, %r9475, %r9476;
	shf.l.wrap.b32 	%r9478, %r9460, %r9460, 10;
	xor.b32  	%r9479, %r9477, %r9478;
	xor.b32  	%r9480, %r9434, %r9408;
	and.b32  	%r9481, %r9460, %r9480;
	and.b32  	%r9482, %r9434, %r9408;
	xor.b32  	%r9483, %r9481, %r9482;
	add.s32 	%r9484, %r9479, %r9483;
	add.s32 	%r9485, %r9484, %r9474;
	add.s32 	%r9486, %r9485, 1779033703;
	shr.u32 	%r9487, %r9486, 24;
	cvt.u16.u32 	%rs205, %r9487;
	ld.local.u8 	%rs206, [%rd2+32];
	setp.ne.s16 	%p64, %rs206, %rs205;
	st.local.u16 	[%rd332+42], %rs22;
	@%p64 bra 	$L__BB0_224;
	ld.shared.u16 	%rs207, [_ZZ24test_combinations_kernelPKtS0_S0_S0_S0_S0_S0_iPbPtE9s_targets+8];
	st.local.u16 	[%rd332+44], %rs207;
	mov.b64 	%rd325, 0;
$L__BB0_116:
	add.s64 	%rd216, %rd2, %rd325;
	mov.b16 	%rs208, 0;
	st.local.u8 	[%rd216], %rs208;
	add.s64 	%rd29, %rd325, 1;
	setp.lt.u64 	%p65, %rd325, 32;
	mov.u64 	%rd325, %rd29;
	@%p65 bra 	$L__BB0_116;
	mov.b32 	%r18876, 5;
	mov.u64 	%rd326, %rd332;
$L__BB0_118:
	ld.local.u16 	%r51, [%rd326];
	and.b32  	%r9489, %r51, 1024;
	setp.eq.s32 	%p66, %r9489, 0;
	@%p66 bra 	$L__BB0_120;
	add.s32 	%r9490, %r18876, -5;
	shr.s32 	%r9491, %r9490, 31;
	shr.u32 	%r9492, %r9491, 29;
	add.s32 	%r9493, %r9490, %r9492;
	and.b32  	%r9494, %r9493, -8;
	sub.s32 	%r9495, %r9494, %r9490;
	add.s32 	%r9496, %r9495, 7;
	shr.s32 	%r9497, %r9493, 3;
	mov.b32 	%r9498, 1;
	shl.b32 	%r9499, %r9498, %r9496;
	cvt.s64.s32 	%rd217, %r9497;
	add.s64 	%rd218, %rd2, %rd217;
	ld.local.u8 	%rs209, [%rd218];
	cvt.u16.u32 	%rs210, %r9499;
	or.b16  	%rs211, %rs209, %rs210;
	st.local.u8 	[%rd218], %rs211;
$L__BB0_120:
	and.b32  	%r9500, %r51, 512;
	setp.eq.s32 	%p67, %r9500, 0;
	@%p67 bra 	$L__BB0_122;
	add.s32 	%r9501, %r18876, -4;
	shr.s32 	%r9502, %r9501, 31;
	shr.u32 	%r9503, %r9502, 29;
	add.s32 	%r9504, %r9501, %r9503;
	and.b32  	%r9505, %r9504, -8;
	sub.s32 	%r9506, %r9505, %r9501;
	add.s32 	%r9507, %r9506, 7;
	shr.s32 	%r9508, %r9504, 3;
	mov.b32 	%r9509, 1;
	shl.b32 	%r9510, %r9509, %r9507;
	cvt.s64.s32 	%rd219, %r9508;
	add.s64 	%rd220, %rd2, %rd219;
	ld.local.u8 	%rs212, [%rd220];
	cvt.u16.u32 	%rs213, %r9510;
	or.b16  	%rs214, %rs212, %rs213;
	st.local.u8 	[%rd220], %rs214;
$L__BB0_122:
	and.b32  	%r9511, %r51, 256;
	setp.eq.s32 	%p68, %r9511, 0;
	@%p68 bra 	$L__BB0_124;
	add.s32 	%r9512, %r18876, -3;
	shr.s32 	%r9513, %r9512, 31;
	shr.u32 	%r9514, %r9513, 29;
	add.s32 	%r9515, %r9512, %r9514;
	and.b32  	%r9516, %r9515, -8;
	sub.s32 	%r9517, %r9516, %r9512;
	add.s32 	%r9518, %r9517, 7;
	shr.s32 	%r9519, %r9515, 3;
	mov.b32 	%r9520, 1;
	shl.b32 	%r9521, %r9520, %r9518;
	cvt.s64.s32 	%rd221, %r9519;
	add.s64 	%rd222, %rd2, %rd221;
	ld.local.u8 	%rs215, [%rd222];
	cvt.u16.u32 	%rs216, %r9521;
	or.b16  	%rs217, %rs215, %rs216;
	st.local.u8 	[%rd222], %rs217;
$L__BB0_124:
	and.b32  	%r9522, %r51, 128;
	setp.eq.s32 	%p69, %r9522, 0;
	@%p69 bra 	$L__BB0_126;
	add.s32 	%r9523, %r18876, -2;
	shr.s32 	%r9524, %r9523, 31;
	shr.u32 	%r9525, %r9524, 29;
	add.s32 	%r9526, %r9523, %r9525;
	and.b32  	%r9527, %r9526, -8;
	sub.s32 	%r9528, %r9527, %r9523;
	add.s32 	%r9529, %r9528, 7;
	shr.s32 	%r9530, %r9526, 3;
	mov.b32 	%r9531, 1;
	shl.b32 	%r9532, %r9531, %r9529;
	cvt.s64.s32 	%rd223, %r9530;
	add.s64 	%rd224, %rd2, %rd223;
	ld.local.u8 	%rs218, [%rd224];
	cvt.u16.u32 	%rs219, %r9532;
	or.b16  	%rs220, %rs218, %rs219;
	st.local.u8 	[%rd224], %rs220;
$L__BB0_126:
	and.b32  	%r9533, %r51, 64;
	setp.eq.s32 	%p70, %r9533, 0;
	@%p70 bra 	$L__BB0_128;
	add.s32 	%r9534, %r18876, -1;
	shr.s32 	%r9535, %r9534, 31;
	shr.u32 	%r9536, %r9535, 29;
	add.s32 	%r9537, %r9534, %r9536;
	and.b32  	%r9538, %r9537, -8;
	sub.s32 	%r9539, %r9538, %r9534;
	add.s32 	%r9540, %r9539, 7;
	shr.s32 	%r9541, %r9537, 3;
	mov.b32 	%r9542, 1;
	shl.b32 	%r9543, %r9542, %r9540;
	cvt.s64.s32 	%rd225, %r9541;
	add.s64 	%rd226, %rd2, %rd225;
	ld.local.u8 	%rs221, [%rd226];
	cvt.u16.u32 	%rs222, %r9543;
	or.b16  	%rs223, %rs221, %rs222;
	st.local.u8 	[%rd226], %rs223;
$L__BB0_128:
	and.b32  	%r9544, %r51, 32;
	setp.eq.s32 	%p71, %r9544, 0;
	@%p71 bra 	$L__BB0_130;
	shr.s32 	%r9545, %r18876, 31;
	shr.u32 	%r9546, %r9545, 29;
	add.s32 	%r9547, %r18876, %r9546;
	and.b32  	%r9548, %r9547, -8;
	sub.s32 	%r9549, %r9548, %r18876;
	add.s32 	%r9550, %r9549, 7;
	shr.s32 	%r9551, %r9547, 3;
	mov.b32 	%r9552, 1;
	shl.b32 	%r9553, %r9552, %r9550;
	cvt.s64.s32 	%rd227, %r9551;
	add.s64 	%rd228, %rd2, %rd227;
	ld.local.u8 	%rs224, [%rd228];
	cvt.u16.u32 	%rs225, %r9553;
	or.b16  	%rs226, %rs224, %rs225;
	st.local.u8 	[%rd228], %rs226;
$L__BB0_130:
	and.b32  	%r9554, %r51, 16;
	setp.eq.s32 	%p72, %r9554, 0;
	@%p72 bra 	$L__BB0_132;
	add.s32 	%r9555, %r18876, 1;
	shr.s32 	%r9556, %r9555, 31;
	shr.u32 	%r9557, %r9556, 29;
	add.s32 	%r9558, %r9555, %r9557;
	and.b32  	%r9559, %r9558, -8;
	sub.s32 	%r9560, %r9559, %r9555;
	add.s32 	%r9561, %r9560, 7;
	shr.s32 	%r9562, %r9558, 3;
	mov.b32 	%r9563, 1;
	shl.b32 	%r9564, %r9563, %r9561;
	cvt.s64.s32 	%rd229, %r9562;
	add.s64 	%rd230, %rd2, %rd229;
	ld.local.u8 	%rs227, [%rd230];
	cvt.u16.u32 	%rs228, %r9564;
	or.b16  	%rs229, %rs227, %rs228;
	st.local.u8 	[%rd230], %rs229;
$L__BB0_132:
	and.b32  	%r9565, %r51, 8;
	setp.eq.s32 	%p73, %r9565, 0;
	@%p73 bra 	$L__BB0_134;
	add.s32 	%r9566, %r18876, 2;
	shr.s32 	%r9567, %r9566, 31;
	shr.u32 	%r9568, %r9567, 29;
	add.s32 	%r9569, %r9566, %r9568;
	and.b32  	%r9570, %r9569, -8;
	sub.s32 	%r9571, %r9570, %r9566;
	add.s32 	%r9572, %r9571, 7;
	shr.s32 	%r9573, %r9569, 3;
	mov.b32 	%r9574, 1;
	shl.b32 	%r9575, %r9574, %r9572;
	cvt.s64.s32 	%rd231, %r9573;
	add.s64 	%rd232, %rd2, %rd231;
	ld.local.u8 	%rs230, [%rd232];
	cvt.u16.u32 	%rs231, %r9575;
	or.b16  	%rs232, %rs230, %rs231;
	st.local.u8 	[%rd232], %rs232;
$L__BB0_134:
	and.b32  	%r9576, %r51, 4;
	setp.eq.s32 	%p74, %r9576, 0;
	@%p74 bra 	$L__BB0_136;
	add.s32 	%r9577, %r18876, 3;
	shr.s32 	%r9578, %r9577, 31;
	shr.u32 	%r9579, %r9578, 29;
	add.s32 	%r9580, %r9577, %r9579;
	and.b32  	%r9581, %r9580, -8;
	sub.s32 	%r9582, %r9581, %r9577;
	add.s32 	%r9583, %r9582, 7;
	shr.s32 	%r9584, %r9580, 3;
	mov.b32 	%r9585, 1;
	shl.b32 	%r9586, %r9585, %r9583;
	cvt.s64.s32 	%rd233, %r9584;
	add.s64 	%rd234, %rd2, %rd233;
	ld.local.u8 	%rs233, [%rd234];
	cvt.u16.u32 	%rs234, %r9586;
	or.b16  	%rs235, %rs233, %rs234;
	st.local.u8 	[%rd234], %rs235;
$L__BB0_136:
	and.b32  	%r9587, %r51, 2;
	setp.eq.s32 	%p75, %r9587, 0;
	@%p75 bra 	$L__BB0_138;
	add.s32 	%r9588, %r18876, 4;
	shr.s32 	%r9589, %r9588, 31;
	shr.u32 	%r9590, %r9589, 29;
	add.s32 	%r9591, %r9588, %r9590;
	and.b32  	%r9592, %r9591, -8;
	sub.s32 	%r9593, %r9592, %r9588;
	add.s32 	%r9594, %r9593, 7;
	shr.s32 	%r9595, %r9591, 3;
	mov.b32 	%r9596, 1;
	shl.b32 	%r9597, %r9596, %r9594;
	cvt.s64.s32 	%rd235, %r9595;
	add.s64 	%rd236, %rd2, %rd235;
	ld.local.u8 	%rs236, [%rd236];
	cvt.u16.u32 	%rs237, %r9597;
	or.b16  	%rs238, %rs236, %rs237;
	st.local.u8 	[%rd236], %rs238;
$L__BB0_138:
	and.b32  	%r9598, %r51, 1;
	setp.eq.b32 	%p76, %r9598, 1;
	not.pred 	%p77, %p76;
	@%p77 bra 	$L__BB0_140;
	add.s32 	%r9599, %r18876, 5;
	shr.s32 	%r9600, %r9599, 31;
	shr.u32 	%r9601, %r9600, 29;
	add.s32 	%r9602, %r9599, %r9601;
	and.b32  	%r9603, %r9602, -8;
	sub.s32 	%r9604, %r9603, %r9599;
	add.s32 	%r9605, %r9604, 7;
	shr.s32 	%r9606, %r9602, 3;
	mov.b32 	%r9607, 1;
	shl.b32 	%r9608, %r9607, %r9605;
	cvt.s64.s32 	%rd237, %r9606;
	add.s64 	%rd238, %rd2, %rd237;
	ld.local.u8 	%rs239, [%rd238];
	cvt.u16.u32 	%rs240, %r9608;
	or.b16  	%rs241, %rs239, %rs240;
	st.local.u8 	[%rd238], %rs241;
$L__BB0_140:
	add.s32 	%r18876, %r18876, 11;
	add.s64 	%rd326, %rd326, 2;
	setp.ne.s32 	%p78, %r18876, 269;
	@%p78 bra 	$L__BB0_118;
	ld.local.u8 	%r9609, [%rd2+1];
	ld.local.u8 	%rs242, [%rd2+2];
	ld.local.u8 	%r9610, [%rd2+3];
	ld.local.u8 	%r9611, [%rd2+5];
	ld.local.u8 	%rs243, [%rd2+6];
	ld.local.u8 	%r9612, [%rd2+7];
	ld.local.u8 	%r9613, [%rd2+9];
	ld.local.u8 	%rs244, [%rd2+10];
	ld.local.u8 	%r9614, [%rd2+11];
	ld.local.u8 	%r9615, [%rd2+13];
	ld.local.u8 	%rs245, [%rd2+14];
	ld.local.u8 	%r9616, [%rd2+15];
	ld.local.u8 	%r9617, [%rd2+17];
	ld.local.u8 	%rs246, [%rd2+18];
	ld.local.u8 	%r9618, [%rd2+19];
	ld.local.u8 	%r9619, [%rd2+21];
	ld.local.u8 	%rs247, [%rd2+22];
	ld.local.u8 	%r9620, [%rd2+23];
	ld.local.u8 	%r9621, [%rd2+25];
	ld.local.u8 	%rs248, [%rd2+26];
	ld.local.u8 	%r9622, [%rd2+27];
	ld.local.u8 	%r9623, [%rd2+29];
	ld.local.u8 	%rs249, [%rd2+30];
	ld.local.u8 	%r9624, [%rd2+31];
	ld.local.u8 	%r9625, [%rd2];
	shl.b32 	%r9626, %r9625, 24;
	shl.b32 	%r9627, %r9609, 16;
	or.b32  	%r9628, %r9627, %r9626;
	mul.wide.u16 	%r9629, %rs242, 256;
	or.b32  	%r9630, %r9628, %r9629;
	or.b32  	%r9631, %r9630, %r9610;
	ld.local.u8 	%r9632, [%rd2+4];
	shl.b32 	%r9633, %r9632, 24;
	shl.b32 	%r9634, %r9611, 16;
	or.b32  	%r9635, %r9634, %r9633;
	mul.wide.u16 	%r9636, %rs243, 256;
	or.b32  	%r9637, %r9635, %r9636;
	or.b32  	%r9638, %r9637, %r9612;
	ld.local.u8 	%r9639, [%rd2+8];
	shl.b32 	%r9640, %r9639, 24;
	shl.b32 	%r9641, %r9613, 16;
	or.b32  	%r9642, %r9641, %r9640;
	mul.wide.u16 	%r9643, %rs244, 256;
	or.b32  	%r9644, %r9642, %r9643;
	or.b32  	%r9645, %r9644, %r9614;
	ld.local.u8 	%r9646, [%rd2+12];
	shl.b32 	%r9647, %r9646, 24;
	shl.b32 	%r9648, %r9615, 16;
	or.b32  	%r9649, %r9648, %r9647;
	mul.wide.u16 	%r9650, %rs245, 256;
	or.b32  	%r9651, %r9649, %r9650;
	or.b32  	%r9652, %r9651, %r9616;
	ld.local.u8 	%r9653, [%rd2+16];
	shl.b32 	%r9654, %r9653, 24;
	shl.b32 	%r9655, %r9617, 16;
	or.b32  	%r9656, %r9655, %r9654;
	mul.wide.u16 	%r9657, %rs246, 256;
	or.b32  	%r9658, %r9656, %r9657;
	or.b32  	%r9659, %r9658, %r9618;
	ld.local.u8 	%r9660, [%rd2+20];
	shl.b32 	%r9661, %r9660, 24;
	shl.b32 	%r9662, %r9619, 16;
	or.b32  	%r9663, %r9662, %r9661;
	mul.wide.u16 	%r9664, %rs247, 256;
	or.b32  	%r9665, %r9663, %r9664;
	or.b32  	%r9666, %r9665, %r9620;
	ld.local.u8 	%r9667, [%rd2+24];
	shl.b32 	%r9668, %r9667, 24;
	shl.b32 	%r9669, %r9621, 16;
	or.b32  	%r9670, %r9669, %r9668;
	mul.wide.u16 	%r9671, %rs248, 256;
	or.b32  	%r9672, %r9670, %r9671;
	or.b32  	%r9673, %r9672, %r9622;
	ld.local.u8 	%r9674, [%rd2+28];
	shl.b32 	%r9675, %r9674, 24;
	shl.b32 	%r9676, %r9623, 16;
	or.b32  	%r9677, %r9676, %r9675;
	mul.wide.u16 	%r9678, %rs249, 256;
	or.b32  	%r9679, %r9677, %r9678;
	or.b32  	%r9680, %r9679, %r9624;
	shf.l.wrap.b32 	%r9681, %r9638, %r9638, 25;
	shf.l.wrap.b32 	%r9682, %r9637, %r9638, 14;
	xor.b32  	%r9683, %r9681, %r9682;
	shr.u32 	%r9684, %r9638, 3;
	xor.b32  	%r9685, %r9683, %r9684;
	add.s32 	%r9686, %r9631, %r9685;
	shf.l.wrap.b32 	%r9687, %r9645, %r9645, 25;
	shf.l.wrap.b32 	%r9688, %r9644, %r9645, 14;
	xor.b32  	%r9689, %r9687, %r9688;
	shr.u32 	%r9690, %r9645, 3;
	xor.b32  	%r9691, %r9689, %r9690;
	add.s32 	%r9692, %r9638, %r9691;
	add.s32 	%r9693, %r9692, 10485760;
	shf.l.wrap.b32 	%r9694, %r9686, %r9686, 15;
	shf.l.wrap.b32 	%r9695, %r9686, %r9686, 13;
	xor.b32  	%r9696, %r9694, %r9695;
	shr.u32 	%r9697, %r9686, 10;
	xor.b32  	%r9698, %r9696, %r9697;
	shf.l.wrap.b32 	%r9699, %r9652, %r9652, 25;
	shf.l.wrap.b32 	%r9700, %r9651, %r9652, 14;
	xor.b32  	%r9701, %r9699, %r9700;
	shr.u32 	%r9702, %r9652, 3;
	xor.b32  	%r9703, %r9701, %r9702;
	add.s32 	%r9704, %r9698, %r9645;
	add.s32 	%r9705, %r9704, %r9703;
	shf.l.wrap.b32 	%r9706, %r9693, %r9693, 15;
	shf.l.wrap.b32 	%r9707, %r9693, %r9693, 13;
	xor.b32  	%r9708, %r9706, %r9707;
	shr.u32 	%r9709, %r9693, 10;
	xor.b32  	%r9710, %r9708, %r9709;
	shf.l.wrap.b32 	%r9711, %r9659, %r9659, 25;
	shf.l.wrap.b32 	%r9712, %r9658, %r9659, 14;
	xor.b32  	%r9713, %r9711, %r9712;
	shr.u32 	%r9714, %r9659, 3;
	xor.b32  	%r9715, %r9713, %r9714;
	add.s32 	%r9716, %r9710, %r9652;
	add.s32 	%r9717, %r9716, %r9715;
	shf.l.wrap.b32 	%r9718, %r9705, %r9705, 15;
	shf.l.wrap.b32 	%r9719, %r9705, %r9705, 13;
	xor.b32  	%r9720, %r9718, %r9719;
	shr.u32 	%r9721, %r9705, 10;
	xor.b32  	%r9722, %r9720, %r9721;
	shf.l.wrap.b32 	%r9723, %r9666, %r9666, 25;
	shf.l.wrap.b32 	%r9724, %r9665, %r9666, 14;
	xor.b32  	%r9725, %r9723, %r9724;
	shr.u32 	%r9726, %r9666, 3;
	xor.b32  	%r9727, %r9725, %r9726;
	add.s32 	%r9728, %r9722, %r9659;
	add.s32 	%r9729, %r9728, %r9727;
	shf.l.wrap.b32 	%r9730, %r9717, %r9717, 15;
	shf.l.wrap.b32 	%r9731, %r9717, %r9717, 13;
	xor.b32  	%r9732, %r9730, %r9731;
	shr.u32 	%r9733, %r9717, 10;
	xor.b32  	%r9734, %r9732, %r9733;
	shf.l.wrap.b32 	%r9735, %r9673, %r9673, 25;
	shf.l.wrap.b32 	%r9736, %r9672, %r9673, 14;
	xor.b32  	%r9737, %r9735, %r9736;
	shr.u32 	%r9738, %r9673, 3;
	xor.b32  	%r9739, %r9737, %r9738;
	add.s32 	%r9740, %r9734, %r9666;
	add.s32 	%r9741, %r9740, %r9739;
	shf.l.wrap.b32 	%r9742, %r9729, %r9729, 15;
	shf.l.wrap.b32 	%r9743, %r9729, %r9729, 13;
	xor.b32  	%r9744, %r9742, %r9743;
	shr.u32 	%r9745, %r9729, 10;
	xor.b32  	%r9746, %r9744, %r9745;
	add.s32 	%r9747, %r9746, %r9673;
	shf.l.wrap.b32 	%r9748, %r9680, %r9680, 25;
	shf.l.wrap.b32 	%r9749, %r9679, %r9680, 14;
	xor.b32  	%r9750, %r9748, %r9749;
	shr.u32 	%r9751, %r9680, 3;
	xor.b32  	%r9752, %r9750, %r9751;
	add.s32 	%r9753, %r9747, %r9752;
	add.s32 	%r9754, %r9753, 256;
	shf.l.wrap.b32 	%r9755, %r9741, %r9741, 15;
	shf.l.wrap.b32 	%r9756, %r9741, %r9741, 13;
	xor.b32  	%r9757, %r9755, %r9756;
	shr.u32 	%r9758, %r9741, 10;
	xor.b32  	%r9759, %r9757, %r9758;
	add.s32 	%r9760, %r9759, %r9686;
	add.s32 	%r9761, %r9760, %r9680;
	add.s32 	%r9762, %r9761, 285220864;
	shf.l.wrap.b32 	%r9763, %r9754, %r9754, 15;
	shf.l.wrap.b32 	%r9764, %r9754, %r9754, 13;
	xor.b32  	%r9765, %r9763, %r9764;
	shr.u32 	%r9766, %r9754, 10;
	xor.b32  	%r9767, %r9765, %r9766;
	add.s32 	%r9768, %r9767, %r9693;
	xor.b32  	%r9769, %r9768, -2147483648;
	shf.l.wrap.b32 	%r9770, %r9762, %r9762, 15;
	shf.l.wrap.b32 	%r9771, %r9762, %r9762, 13;
	xor.b32  	%r9772, %r9770, %r9771;
	shr.u32 	%r9773, %r9762, 10;
	xor.b32  	%r9774, %r9772, %r9773;
	add.s32 	%r9775, %r9774, %r9705;
	shf.l.wrap.b32 	%r9776, %r9769, %r9768, 15;
	shf.l.wrap.b32 	%r9777, %r9769, %r9768, 13;
	xor.b32  	%r9778, %r9776, %r9777;
	shr.u32 	%r9779, %r9769, 10;
	xor.b32  	%r9780, %r9778, %r9779;
	add.s32 	%r9781, %r9780, %r9717;
	shf.l.wrap.b32 	%r9782, %r9775, %r9775, 15;
	shf.l.wrap.b32 	%r9783, %r9775, %r9775, 13;
	xor.b32  	%r9784, %r9782, %r9783;
	shr.u32 	%r9785, %r9775, 10;
	xor.b32  	%r9786, %r9784, %r9785;
	add.s32 	%r9787, %r9786, %r9729;
	shf.l.wrap.b32 	%r9788, %r9781, %r9781, 15;
	shf.l.wrap.b32 	%r9789, %r9781, %r9781, 13;
	xor.b32  	%r9790, %r9788, %r9789;
	shr.u32 	%r9791, %r9781, 10;
	xor.b32  	%r9792, %r9790, %r9791;
	add.s32 	%r9793, %r9792, %r9741;
	shf.l.wrap.b32 	%r9794, %r9787, %r9787, 15;
	shf.l.wrap.b32 	%r9795, %r9787, %r9787, 13;
	xor.b32  	%r9796, %r9794, %r9795;
	shr.u32 	%r9797, %r9787, 10;
	xor.b32  	%r9798, %r9796, %r9797;
	add.s32 	%r9799, %r9798, %r9754;
	shf.l.wrap.b32 	%r9800, %r9793, %r9793, 15;
	shf.l.wrap.b32 	%r9801, %r9793, %r9793, 13;
	xor.b32  	%r9802, %r9800, %r9801;
	shr.u32 	%r9803, %r9793, 10;
	xor.b32  	%r9804, %r9802, %r9803;
	add.s32 	%r9805, %r9804, %r9762;
	add.s32 	%r9806, %r9805, 4194338;
	shf.l.wrap.b32 	%r9807, %r9799, %r9799, 15;
	shf.l.wrap.b32 	%r9808, %r9799, %r9799, 13;
	xor.b32  	%r9809, %r9807, %r9808;
	shr.u32 	%r9810, %r9799, 10;
	xor.b32  	%r9811, %r9809, %r9810;
	add.s32 	%r9812, %r9811, %r9769;
	shf.l.wrap.b32 	%r9813, %r9686, %r9686, 25;
	shf.l.wrap.b32 	%r9814, %r9686, %r9686, 14;
	xor.b32  	%r9815, %r9813, %r9814;
	shr.u32 	%r9816, %r9686, 3;
	xor.b32  	%r9817, %r9815, %r9816;
	add.s32 	%r9818, %r9812, %r9817;
	add.s32 	%r9819, %r9818, 256;
	shf.l.wrap.b32 	%r9820, %r9806, %r9806, 15;
	shf.l.wrap.b32 	%r9821, %r9806, %r9806, 13;
	xor.b32  	%r9822, %r9820, %r9821;
	shr.u32 	%r9823, %r9806, 10;
	xor.b32  	%r9824, %r9822, %r9823;
	add.s32 	%r9825, %r9824, %r9775;
	shf.l.wrap.b32 	%r9826, %r9693, %r9693, 25;
	shf.l.wrap.b32 	%r9827, %r9693, %r9693, 14;
	xor.b32  	%r9828, %r9826, %r9827;
	shr.u32 	%r9829, %r9693, 3;
	xor.b32  	%r9830, %r9828, %r9829;
	add.s32 	%r9831, %r9825, %r9686;
	add.s32 	%r9832, %r9831, %r9830;
	shf.l.wrap.b32 	%r9833, %r9819, %r9819, 15;
	shf.l.wrap.b32 	%r9834, %r9819, %r9819, 13;
	xor.b32  	%r9835, %r9833, %r9834;
	shr.u32 	%r9836, %r9819, 10;
	xor.b32  	%r9837, %r9835, %r9836;
	add.s32 	%r9838, %r9837, %r9781;
	shf.l.wrap.b32 	%r9839, %r9705, %r9705, 25;
	shf.l.wrap.b32 	%r9840, %r9705, %r9705, 14;
	xor.b32  	%r9841, %r9839, %r9840;
	shr.u32 	%r9842, %r9705, 3;
	xor.b32  	%r9843, %r9841, %r9842;
	add.s32 	%r9844, %r9838, %r9693;
	add.s32 	%r9845, %r9844, %r9843;
	shf.l.wrap.b32 	%r9846, %r9832, %r9832, 15;
	shf.l.wrap.b32 	%r9847, %r9832, %r9832, 13;
	xor.b32  	%r9848, %r9846, %r9847;
	shr.u32 	%r9849, %r9832, 10;
	xor.b32  	%r9850, %r9848, %r9849;
	add.s32 	%r9851, %r9850, %r9787;
	shf.l.wrap.b32 	%r9852, %r9717, %r9717, 25;
	shf.l.wrap.b32 	%r9853, %r9717, %r9717, 14;
	xor.b32  	%r9854, %r9852, %r9853;
	shr.u32 	%r9855, %r9717, 3;
	xor.b32  	%r9856, %r9854, %r9855;
	add.s32 	%r9857, %r9851, %r9705;
	add.s32 	%r9858, %r9857, %r9856;
	shf.l.wrap.b32 	%r9859, %r9845, %r9845, 15;
	shf.l.wrap.b32 	%r9860, %r9845, %r9845, 13;
	xor.b32  	%r9861, %r9859, %r9860;
	shr.u32 	%r9862, %r9845, 10;
	xor.b32  	%r9863, %r9861, %r9862;
	add.s32 	%r9864, %r9863, %r9793;
	shf.l.wrap.b32 	%r9865, %r9729, %r9729, 25;
	shf.l.wrap.b32 	%r9866, %r9729, %r9729, 14;
	xor.b32  	%r9867, %r9865, %r9866;
	shr.u32 	%r9868, %r9729, 3;
	xor.b32  	%r9869, %r9867, %r9868;
	add.s32 	%r9870, %r9864, %r9717;
	add.s32 	%r9871, %r9870, %r9869;
	shf.l.wrap.b32 	%r9872, %r9858, %r9858, 15;
	shf.l.wrap.b32 	%r9873, %r9858, %r9858, 13;
	xor.b32  	%r9874, %r9872, %r9873;
	shr.u32 	%r9875, %r9858, 10;
	xor.b32  	%r9876, %r9874, %r9875;
	add.s32 	%r9877, %r9876, %r9799;
	shf.l.wrap.b32 	%r9878, %r9741, %r9741, 25;
	shf.l.wrap.b32 	%r9879, %r9741, %r9741, 14;
	xor.b32  	%r9880, %r9878, %r9879;
	shr.u32 	%r9881, %r9741, 3;
	xor.b32  	%r9882, %r9880, %r9881;
	add.s32 	%r9883, %r9877, %r9729;
	add.s32 	%r9884, %r9883, %r9882;
	shf.l.wrap.b32 	%r9885, %r9871, %r9871, 15;
	shf.l.wrap.b32 	%r9886, %r9871, %r9871, 13;
	xor.b32  	%r9887, %r9885, %r9886;
	shr.u32 	%r9888, %r9871, 10;
	xor.b32  	%r9889, %r9887, %r9888;
	add.s32 	%r9890, %r9889, %r9806;
	shf.l.wrap.b32 	%r9891, %r9754, %r9754, 25;
	shf.l.wrap.b32 	%r9892, %r9754, %r9754, 14;
	xor.b32  	%r9893, %r9891, %r9892;
	shr.u32 	%r9894, %r9754, 3;
	xor.b32  	%r9895, %r9893, %r9894;
	add.s32 	%r9896, %r9890, %r9741;
	add.s32 	%r9897, %r9896, %r9895;
	shf.l.wrap.b32 	%r9898, %r9884, %r9884, 15;
	shf.l.wrap.b32 	%r9899, %r9884, %r9884, 13;
	xor.b32  	%r9900, %r9898, %r9899;
	shr.u32 	%r9901, %r9884, 10;
	xor.b32  	%r9902, %r9900, %r9901;
	add.s32 	%r9903, %r9902, %r9819;
	shf.l.wrap.b32 	%r9904, %r9762, %r9762, 25;
	shf.l.wrap.b32 	%r9905, %r9762, %r9762, 14;
	xor.b32  	%r9906, %r9904, %r9905;
	shr.u32 	%r9907, %r9762, 3;
	xor.b32  	%r9908, %r9906, %r9907;
	add.s32 	%r9909, %r9903, %r9754;
	add.s32 	%r9910, %r9909, %r9908;
	shf.l.wrap.b32 	%r9911, %r9897, %r9897, 15;
	shf.l.wrap.b32 	%r9912, %r9897, %r9897, 13;
	xor.b32  	%r9913, %r9911, %r9912;
	shr.u32 	%r9914, %r9897, 10;
	xor.b32  	%r9915, %r9913, %r9914;
	add.s32 	%r9916, %r9915, %r9832;
	shf.l.wrap.b32 	%r9917, %r9769, %r9768, 25;
	shf.l.wrap.b32 	%r9918, %r9769, %r9768, 14;
	xor.b32  	%r9919, %r9917, %r9918;
	shr.u32 	%r9920, %r9769, 3;
	xor.b32  	%r9921, %r9919, %r9920;
	add.s32 	%r9922, %r9916, %r9762;
	add.s32 	%r9923, %r9922, %r9921;
	shf.l.wrap.b32 	%r9924, %r9910, %r9910, 15;
	shf.l.wrap.b32 	%r9925, %r9910, %r9910, 13;
	xor.b32  	%r9926, %r9924, %r9925;
	shr.u32 	%r9927, %r9910, 10;
	xor.b32  	%r9928, %r9926, %r9927;
	add.s32 	%r9929, %r9928, %r9845;
	shf.l.wrap.b32 	%r9930, %r9775, %r9775, 25;
	shf.l.wrap.b32 	%r9931, %r9775, %r9775, 14;
	xor.b32  	%r9932, %r9930, %r9931;
	shr.u32 	%r9933, %r9775, 3;
	xor.b32  	%r9934, %r9932, %r9933;
	add.s32 	%r9935, %r9929, %r9769;
	add.s32 	%r9936, %r9935, %r9934;
	shf.l.wrap.b32 	%r9937, %r9923, %r9923, 15;
	shf.l.wrap.b32 	%r9938, %r9923, %r9923, 13;
	xor.b32  	%r9939, %r9937, %r9938;
	shr.u32 	%r9940, %r9923, 10;
	xor.b32  	%r9941, %r9939, %r9940;
	add.s32 	%r9942, %r9941, %r9858;
	shf.l.wrap.b32 	%r9943, %r9781, %r9781, 25;
	shf.l.wrap.b32 	%r9944, %r9781, %r9781, 14;
	xor.b32  	%r9945, %r9943, %r9944;
	shr.u32 	%r9946, %r9781, 3;
	xor.b32  	%r9947, %r9945, %r9946;
	add.s32 	%r9948, %r9942, %r9775;
	add.s32 	%r9949, %r9948, %r9947;
	shf.l.wrap.b32 	%r9950, %r9936, %r9936, 15;
	shf.l.wrap.b32 	%r9951, %r9936, %r9936, 13;
	xor.b32  	%r9952, %r9950, %r9951;
	shr.u32 	%r9953, %r9936, 10;
	xor.b32  	%r9954, %r9952, %r9953;
	add.s32 	%r9955, %r9954, %r9871;
	shf.l.wrap.b32 	%r9956, %r9787, %r9787, 25;
	shf.l.wrap.b32 	%r9957, %r9787, %r9787, 14;
	xor.b32  	%r9958, %r9956, %r9957;
	shr.u32 	%r9959, %r9787, 3;
	xor.b32  	%r9960, %r9958, %r9959;
	add.s32 	%r9961, %r9955, %r9781;
	add.s32 	%r9962, %r9961, %r9960;
	shf.l.wrap.b32 	%r9963, %r9949, %r9949, 15;
	shf.l.wrap.b32 	%r9964, %r9949, %r9949, 13;
	xor.b32  	%r9965, %r9963, %r9964;
	shr.u32 	%r9966, %r9949, 10;
	xor.b32  	%r9967, %r9965, %r9966;
	add.s32 	%r9968, %r9967, %r9884;
	shf.l.wrap.b32 	%r9969, %r9793, %r9793, 25;
	shf.l.wrap.b32 	%r9970, %r9793, %r9793, 14;
	xor.b32  	%r9971, %r9969, %r9970;
	shr.u32 	%r9972, %r9793, 3;
	xor.b32  	%r9973, %r9971, %r9972;
	add.s32 	%r9974, %r9968, %r9787;
	add.s32 	%r9975, %r9974, %r9973;
	shf.l.wrap.b32 	%r9976, %r9962, %r9962, 15;
	shf.l.wrap.b32 	%r9977, %r9962, %r9962, 13;
	xor.b32  	%r9978, %r9976, %r9977;
	shr.u32 	%r9979, %r9962, 10;
	xor.b32  	%r9980, %r9978, %r9979;
	add.s32 	%r9981, %r9980, %r9897;
	shf.l.wrap.b32 	%r9982, %r9799, %r9799, 25;
	shf.l.wrap.b32 	%r9983, %r9799, %r9799, 14;
	xor.b32  	%r9984, %r9982, %r9983;
	shr.u32 	%r9985, %r9799, 3;
	xor.b32  	%r9986, %r9984, %r9985;
	add.s32 	%r9987, %r9981, %r9793;
	add.s32 	%r9988, %r9987, %r9986;
	shf.l.wrap.b32 	%r9989, %r9975, %r9975, 15;
	shf.l.wrap.b32 	%r9990, %r9975, %r9975, 13;
	xor.b32  	%r9991, %r9989, %r9990;
	shr.u32 	%r9992, %r9975, 10;
	xor.b32  	%r9993, %r9991, %r9992;
	add.s32 	%r9994, %r9993, %r9910;
	shf.l.wrap.b32 	%r9995, %r9806, %r9806, 25;
	shf.l.wrap.b32 	%r9996, %r9806, %r9806, 14;
	xor.b32  	%r9997, %r9995, %r9996;
	shr.u32 	%r9998, %r9806, 3;
	xor.b32  	%r9999, %r9997, %r9998;
	add.s32 	%r10000, %r9994, %r9799;
	add.s32 	%r10001, %r10000, %r9999;
	shf.l.wrap.b32 	%r10002, %r9988, %r9988, 15;
	shf.l.wrap.b32 	%r10003, %r9988, %r9988, 13;
	xor.b32  	%r10004, %r10002, %r10003;
	shr.u32 	%r10005, %r9988, 10;
	xor.b32  	%r10006, %r10004, %r10005;
	add.s32 	%r10007, %r10006, %r9923;
	shf.l.wrap.b32 	%r10008, %r9819, %r9819, 25;
	shf.l.wrap.b32 	%r10009, %r9819, %r9819, 14;
	xor.b32  	%r10010, %r10008, %r10009;
	shr.u32 	%r10011, %r9819, 3;
	xor.b32  	%r10012, %r10010, %r10011;
	add.s32 	%r10013, %r10007, %r9806;
	add.s32 	%r10014, %r10013, %r10012;
	shf.l.wrap.b32 	%r10015, %r10001, %r10001, 15;
	shf.l.wrap.b32 	%r10016, %r10001, %r10001, 13;
	xor.b32  	%r10017, %r10015, %r10016;
	shr.u32 	%r10018, %r10001, 10;
	xor.b32  	%r10019, %r10017, %r10018;
	add.s32 	%r10020, %r10019, %r9936;
	shf.l.wrap.b32 	%r10021, %r9832, %r9832, 25;
	shf.l.wrap.b32 	%r10022, %r9832, %r9832, 14;
	xor.b32  	%r10023, %r10021, %r10022;
	shr.u32 	%r10024, %r9832, 3;
	xor.b32  	%r10025, %r10023, %r10024;
	add.s32 	%r10026, %r10020, %r9819;
	add.s32 	%r10027, %r10026, %r10025;
	shf.l.wrap.b32 	%r10028, %r10014, %r10014, 15;
	shf.l.wrap.b32 	%r10029, %r10014, %r10014, 13;
	xor.b32  	%r10030, %r10028, %r10029;
	shr.u32 	%r10031, %r10014, 10;
	xor.b32  	%r10032, %r10030, %r10031;
	add.s32 	%r10033, %r10032, %r9949;
	shf.l.wrap.b32 	%r10034, %r9845, %r9845, 25;
	shf.l.wrap.b32 	%r10035, %r9845, %r9845, 14;
	xor.b32  	%r10036, %r10034, %r10035;
	shr.u32 	%r10037, %r9845, 3;
	xor.b32  	%r10038, %r10036, %r10037;
	add.s32 	%r10039, %r10033, %r9832;
	add.s32 	%r10040, %r10039, %r10038;
	shf.l.wrap.b32 	%r10041, %r10027, %r10027, 15;
	shf.l.wrap.b32 	%r10042, %r10027, %r10027, 13;
	xor.b32  	%r10043, %r10041, %r10042;
	shr.u32 	%r10044, %r10027, 10;
	xor.b32  	%r10045, %r10043, %r10044;
	add.s32 	%r10046, %r10045, %r9962;
	shf.l.wrap.b32 	%r10047, %r9858, %r9858, 25;
	shf.l.wrap.b32 	%r10048, %r9858, %r9858, 14;
	xor.b32  	%r10049, %r10047, %r10048;
	shr.u32 	%r10050, %r9858, 3;
	xor.b32  	%r10051, %r10049, %r10050;
	add.s32 	%r10052, %r10046, %r9845;
	add.s32 	%r10053, %r10052, %r10051;
	shf.l.wrap.b32 	%r10054, %r10040, %r10040, 15;
	shf.l.wrap.b32 	%r10055, %r10040, %r10040, 13;
	xor.b32  	%r10056, %r10054, %r10055;
	shr.u32 	%r10057, %r10040, 10;
	xor.b32  	%r10058, %r10056, %r10057;
	add.s32 	%r10059, %r10058, %r9975;
	shf.l.wrap.b32 	%r10060, %r9871, %r9871, 25;
	shf.l.wrap.b32 	%r10061, %r9871, %r9871, 14;
	xor.b32  	%r10062, %r10060, %r10061;
	shr.u32 	%r10063, %r9871, 3;
	xor.b32  	%r10064, %r10062, %r10063;
	add.s32 	%r10065, %r10059, %r9858;
	add.s32 	%r10066, %r10065, %r10064;
	shf.l.wrap.b32 	%r10067, %r10053, %r10053, 15;
	shf.l.wrap.b32 	%r10068, %r10053, %r10053, 13;
	xor.b32  	%r10069, %r10067, %r10068;
	shr.u32 	%r10070, %r10053, 10;
	xor.b32  	%r10071, %r10069, %r10070;
	add.s32 	%r10072, %r10071, %r9988;
	shf.l.wrap.b32 	%r10073, %r9884, %r9884, 25;
	shf.l.wrap.b32 	%r10074, %r9884, %r9884, 14;
	xor.b32  	%r10075, %r10073, %r10074;
	shr.u32 	%r10076, %r9884, 3;
	xor.b32  	%r10077, %r10075, %r10076;
	add.s32 	%r10078, %r10072, %r9871;
	add.s32 	%r10079, %r10078, %r10077;
	shf.l.wrap.b32 	%r10080, %r10066, %r10066, 15;
	shf.l.wrap.b32 	%r10081, %r10066, %r10066, 13;
	xor.b32  	%r10082, %r10080, %r10081;
	shr.u32 	%r10083, %r10066, 10;
	xor.b32  	%r10084, %r10082, %r10083;
	add.s32 	%r10085, %r10084, %r10001;
	shf.l.wrap.b32 	%r10086, %r9897, %r9897, 25;
	shf.l.wrap.b32 	%r10087, %r9897, %r9897, 14;
	xor.b32  	%r10088, %r10086, %r10087;
	shr.u32 	%r10089, %r9897, 3;
	xor.b32  	%r10090, %r10088, %r10089;
	add.s32 	%r10091, %r10085, %r9884;
	add.s32 	%r10092, %r10091, %r10090;
	shf.l.wrap.b32 	%r10093, %r10079, %r10079, 15;
	shf.l.wrap.b32 	%r10094, %r10079, %r10079, 13;
	xor.b32  	%r10095, %r10093, %r10094;
	shr.u32 	%r10096, %r10079, 10;
	xor.b32  	%r10097, %r10095, %r10096;
	add.s32 	%r10098, %r10097, %r10014;
	shf.l.wrap.b32 	%r10099, %r9910, %r9910, 25;
	shf.l.wrap.b32 	%r10100, %r9910, %r9910, 14;
	xor.b32  	%r10101, %r10099, %r10100;
	shr.u32 	%r10102, %r9910, 3;
	xor.b32  	%r10103, %r10101, %r10102;
	add.s32 	%r10104, %r10098, %r9897;
	add.s32 	%r10105, %r10104, %r10103;
	shf.l.wrap.b32 	%r10106, %r10092, %r10092, 15;
	shf.l.wrap.b32 	%r10107, %r10092, %r10092, 13;
	xor.b32  	%r10108, %r10106, %r10107;
	shr.u32 	%r10109, %r10092, 10;
	xor.b32  	%r10110, %r10108, %r10109;
	add.s32 	%r10111, %r10110, %r10027;
	shf.l.wrap.b32 	%r10112, %r9923, %r9923, 25;
	shf.l.wrap.b32 	%r10113, %r9923, %r9923, 14;
	xor.b32  	%r10114, %r10112, %r10113;
	shr.u32 	%r10115, %r9923, 3;
	xor.b32  	%r10116, %r10114, %r10115;
	add.s32 	%r10117, %r10111, %r9910;
	add.s32 	%r10118, %r10117, %r10116;
	shf.l.wrap.b32 	%r10119, %r10105, %r10105, 15;
	shf.l.wrap.b32 	%r10120, %r10105, %r10105, 13;
	xor.b32  	%r10121, %r10119, %r10120;
	shr.u32 	%r10122, %r10105, 10;
	xor.b32  	%r10123, %r10121, %r10122;
	add.s32 	%r10124, %r10123, %r10040;
	shf.l.wrap.b32 	%r10125, %r9936, %r9936, 25;
	shf.l.wrap.b32 	%r10126, %r9936, %r9936, 14;
	xor.b32  	%r10127, %r10125, %r10126;
	shr.u32 	%r10128, %r9936, 3;
	xor.b32  	%r10129, %r10127, %r10128;
	add.s32 	%r10130, %r10124, %r9923;
	add.s32 	%r10131, %r10130, %r10129;
	shf.l.wrap.b32 	%r10132, %r10118, %r10118, 15;
	shf.l.wrap.b32 	%r10133, %r10118, %r10118, 13;
	xor.b32  	%r10134, %r10132, %r10133;
	shr.u32 	%r10135, %r10118, 10;
	xor.b32  	%r10136, %r10134, %r10135;
	add.s32 	%r10137, %r10136, %r10053;
	shf.l.wrap.b32 	%r10138, %r9949, %r9949, 25;
	shf.l.wrap.b32 	%r10139, %r9949, %r9949, 14;
	xor.b32  	%r10140, %r10138, %r10139;
	shr.u32 	%r10141, %r9949, 3;
	xor.b32  	%r10142, %r10140, %r10141;
	add.s32 	%r10143, %r10137, %r9936;
	add.s32 	%r10144, %r10143, %r10142;
	shf.l.wrap.b32 	%r10145, %r10131, %r10131, 15;
	shf.l.wrap.b32 	%r10146, %r10131, %r10131, 13;
	xor.b32  	%r10147, %r10145, %r10146;
	shr.u32 	%r10148, %r10131, 10;
	xor.b32  	%r10149, %r10147, %r10148;
	add.s32 	%r10150, %r10149, %r10066;
	shf.l.wrap.b32 	%r10151, %r9962, %r9962, 25;
	shf.l.wrap.b32 	%r10152, %r9962, %r9962, 14;
	xor.b32  	%r10153, %r10151, %r10152;
	shr.u32 	%r10154, %r9962, 3;
	xor.b32  	%r10155, %r10153, %r10154;
	add.s32 	%r10156, %r10150, %r9949;
	add.s32 	%r10157, %r10156, %r10155;
	shf.l.wrap.b32 	%r10158, %r10144, %r10144, 15;
	shf.l.wrap.b32 	%r10159, %r10144, %r10144, 13;
	xor.b32  	%r10160, %r10158, %r10159;
	shr.u32 	%r10161, %r10144, 10;
	xor.b32  	%r10162, %r10160, %r10161;
	add.s32 	%r10163, %r10162, %r10079;
	shf.l.wrap.b32 	%r10164, %r9975, %r9975, 25;
	shf.l.wrap.b32 	%r10165, %r9975, %r9975, 14;
	xor.b32  	%r10166, %r10164, %r10165;
	shr.u32 	%r10167, %r9975, 3;
	xor.b32  	%r10168, %r10166, %r10167;
	add.s32 	%r10169, %r10163, %r9962;
	add.s32 	%r10170, %r10169, %r10168;
	shf.l.wrap.b32 	%r10171, %r10157, %r10157, 15;
	shf.l.wrap.b32 	%r10172, %r10157, %r10157, 13;
	xor.b32  	%r10173, %r10171, %r10172;
	shr.u32 	%r10174, %r10157, 10;
	xor.b32  	%r10175, %r10173, %r10174;
	add.s32 	%r10176, %r10175, %r10092;
	shf.l.wrap.b32 	%r10177, %r9988, %r9988, 25;
	shf.l.wrap.b32 	%r10178, %r9988, %r9988, 14;
	xor.b32  	%r10179, %r10177, %r10178;
	shr.u32 	%r10180, %r9988, 3;
	xor.b32  	%r10181, %r10179, %r10180;
	add.s32 	%r10182, %r10176, %r9975;
	add.s32 	%r10183, %r10182, %r10181;
	shf.l.wrap.b32 	%r10184, %r10170, %r10170, 15;
	shf.l.wrap.b32 	%r10185, %r10170, %r10170, 13;
	xor.b32  	%r10186, %r10184, %r10185;
	shr.u32 	%r10187, %r10170, 10;
	xor.b32  	%r10188, %r10186, %r10187;
	add.s32 	%r10189, %r10188, %r10105;
	shf.l.wrap.b32 	%r10190, %r10001, %r10001, 25;
	shf.l.wrap.b32 	%r10191, %r10001, %r10001, 14;
	xor.b32  	%r10192, %r10190, %r10191;
	shr.u32 	%r10193, %r10001, 3;
	xor.b32  	%r10194, %r10192, %r10193;
	add.s32 	%r10195, %r10189, %r9988;
	add.s32 	%r10196, %r10195, %r10194;
	shf.l.wrap.b32 	%r10197, %r10183, %r10183, 15;
	shf.l.wrap.b32 	%r10198, %r10183, %r10183, 13;
	xor.b32  	%r10199, %r10197, %r10198;
	shr.u32 	%r10200, %r10183, 10;
	xor.b32  	%r10201, %r10199, %r10200;
	add.s32 	%r10202, %r10201, %r10118;
	shf.l.wrap.b32 	%r10203, %r10014, %r10014, 25;
	shf.l.wrap.b32 	%r10204, %r10014, %r10014, 14;
	xor.b32  	%r10205, %r10203, %r10204;
	shr.u32 	%r10206, %r10014, 3;
	xor.b32  	%r10207, %r10205, %r10206;
	add.s32 	%r10208, %r10202, %r10001;
	add.s32 	%r10209, %r10208, %r10207;
	shf.l.wrap.b32 	%r10210, %r10196, %r10196, 15;
	shf.l.wrap.b32 	%r10211, %r10196, %r10196, 13;
	xor.b32  	%r10212, %r10210, %r10211;
	shr.u32 	%r10213, %r10196, 10;
	xor.b32  	%r10214, %r10212, %r10213;
	add.s32 	%r10215, %r10214, %r10131;
	shf.l.wrap.b32 	%r10216, %r10027, %r10027, 25;
	shf.l.wrap.b32 	%r10217, %r10027, %r10027, 14;
	xor.b32  	%r10218, %r10216, %r10217;
	shr.u32 	%r10219, %r10027, 3;
	xor.b32  	%r10220, %r10218, %r10219;
	add.s32 	%r10221, %r10215, %r10014;
	add.s32 	%r10222, %r10221, %r10220;
	shf.l.wrap.b32 	%r10223, %r10209, %r10209, 15;
	shf.l.wrap.b32 	%r10224, %r10209, %r10209, 13;
	xor.b32  	%r10225, %r10223, %r10224;
	shr.u32 	%r10226, %r10209, 10;
	xor.b32  	%r10227, %r10225, %r10226;
	add.s32 	%r10228, %r10227, %r10144;
	shf.l.wrap.b32 	%r10229, %r10040, %r10040, 25;
	shf.l.wrap.b32 	%r10230, %r10040, %r10040, 14;
	xor.b32  	%r10231, %r10229, %r10230;
	shr.u32 	%r10232, %r10040, 3;
	xor.b32  	%r10233, %r10231, %r10232;
	add.s32 	%r10234, %r10228, %r10027;
	add.s32 	%r10235, %r10234, %r10233;
	add.s32 	%r10236, %r5, %r9631;
	add.s32 	%r10237, %r10236, -1521486534;
	add.s32 	%r10238, %r10236, 143694565;
	shf.l.wrap.b32 	%r10239, %r10237, %r10237, 26;
	shf.l.wrap.b32 	%r10240, %r10237, %r10237, 21;
	xor.b32  	%r10241, %r10239, %r10240;
	shf.l.wrap.b32 	%r10242, %r10237, %r10237, 7;
	xor.b32  	%r10243, %r10241, %r10242;
	and.b32  	%r10244, %r10237, 1359893119;
	sub.s32 	%r10245, 1521486533, %r10236;
	and.b32  	%r10246, %r10245, -1694144372;
	or.b32  	%r10247, %r10244, %r10246;
	add.s32 	%r10248, %r10247, %r10243;
	add.s32 	%r10249, %r10248, %r6;
	add.s32 	%r10250, %r10249, %r9638;
	shf.l.wrap.b32 	%r10251, %r10238, %r10238, 30;
	shf.l.wrap.b32 	%r10252, %r10238, %r10238, 19;
	xor.b32  	%r10253, %r10251, %r10252;
	shf.l.wrap.b32 	%r10254, %r10238, %r10238, 10;
	xor.b32  	%r10255, %r10253, %r10254;
	and.b32  	%r10256, %r10238, -781301534;
	add.s32 	%r10257, %r10255, %r10256;
	add.s32 	%r10258, %r10250, %r10257;
	add.s32 	%r10259, %r10250, 1542638877;
	add.s32 	%r10260, %r10258, 1233485744;
	shf.l.wrap.b32 	%r10261, %r10259, %r10259, 26;
	shf.l.wrap.b32 	%r10262, %r10259, %r10259, 21;
	xor.b32  	%r10263, %r10261, %r10262;
	shf.l.wrap.b32 	%r10264, %r10259, %r10259, 7;
	xor.b32  	%r10265, %r10263, %r10264;
	and.b32  	%r10266, %r10259, %r10237;
	sub.s32 	%r10267, 604844770, %r10250;
	and.b32  	%r10268, %r10267, 1359893119;
	or.b32  	%r10269, %r10266, %r10268;
	add.s32 	%r10270, %r10269, %r10265;
	ld.const.u32 	%r10271, [K+8];
	add.s32 	%r10272, %r10270, %r10271;
	add.s32 	%r10273, %r10272, %r9645;
	shf.l.wrap.b32 	%r10274, %r10260, %r10260, 30;
	shf.l.wrap.b32 	%r10275, %r10260, %r10260, 19;
	xor.b32  	%r10276, %r10274, %r10275;
	shf.l.wrap.b32 	%r10277, %r10260, %r10260, 10;
	xor.b32  	%r10278, %r10276, %r10277;
	xor.b32  	%r10279, %r10238, 1779033703;
	and.b32  	%r10280, %r10260, %r10279;
	and.b32  	%r10281, %r10238, 1779033703;
	xor.b32  	%r10282, %r10280, %r10281;
	add.s32 	%r10283, %r10278, %r10282;
	add.s32 	%r10284, %r10273, %r10283;
	add.s32 	%r10285, %r10273, 1449989905;
	add.s32 	%r10286, %r10284, -1694144372;
	shf.l.wrap.b32 	%r10287, %r10285, %r10285, 26;
	shf.l.wrap.b32 	%r10288, %r10285, %r10285, 21;
	xor.b32  	%r10289, %r10287, %r10288;
	shf.l.wrap.b32 	%r10290, %r10285, %r10285, 7;
	xor.b32  	%r10291, %r10289, %r10290;
	and.b32  	%r10292, %r10285, %r10259;
	sub.s32 	%r10293, -1449989906, %r10273;
	and.b32  	%r10294, %r10237, %r10293;
	or.b32  	%r10295, %r10292, %r10294;
	add.s32 	%r10296, %r10295, %r10291;
	add.s32 	%r10297, %r10296, %r7;
	add.s32 	%r10298, %r10297, %r9652;
	shf.l.wrap.b32 	%r10299, %r10286, %r10286, 30;
	shf.l.wrap.b32 	%r10300, %r10286, %r10286, 19;
	xor.b32  	%r10301, %r10299, %r10300;
	shf.l.wrap.b32 	%r10302, %r10286, %r10286, 10;
	xor.b32  	%r10303, %r10301, %r10302;
	xor.b32  	%r10304, %r10260, %r10238;
	and.b32  	%r10305, %r10286, %r10304;
	and.b32  	%r10306, %r10260, %r10238;
	xor.b32  	%r10307, %r10305, %r10306;
	add.s32 	%r10308, %r10303, %r10307;
	add.s32 	%r10309, %r10298, %r10308;
	add.s32 	%r10310, %r10298, -1156040474;
	add.s32 	%r10311, %r10309, 1359893119;
	shf.l.wrap.b32 	%r10312, %r10310, %r10310, 26;
	shf.l.wrap.b32 	%r10313, %r10310, %r10310, 21;
	xor.b32  	%r10314, %r10312, %r10313;
	shf.l.wrap.b32 	%r10315, %r10310, %r10310, 7;
	xor.b32  	%r10316, %r10314, %r10315;
	and.b32  	%r10317, %r10310, %r10285;
	sub.s32 	%r10318, 1156040473, %r10298;
	and.b32  	%r10319, %r10259, %r10318;
	or.b32  	%r10320, %r10317, %r10319;
	add.s32 	%r10321, %r10320, %r10237;
	add.s32 	%r10322, %r10321, %r10316;
	add.s32 	%r10323, %r10322, %r8;
	add.s32 	%r10324, %r10323, %r9659;
	shf.l.wrap.b32 	%r10325, %r10311, %r10311, 30;
	shf.l.wrap.b32 	%r10326, %r10311, %r10311, 19;
	xor.b32  	%r10327, %r10325, %r10326;
	shf.l.wrap.b32 	%r10328, %r10311, %r10311, 10;
	xor.b32  	%r10329, %r10327, %r10328;
	xor.b32  	%r10330, %r10286, %r10260;
	and.b32  	%r10331, %r10311, %r10330;
	and.b32  	%r10332, %r10286, %r10260;
	xor.b32  	%r10333, %r10331, %r10332;
	add.s32 	%r10334, %r10329, %r10333;
	add.s32 	%r10335, %r10324, %r10238;
	add.s32 	%r10336, %r10334, %r10324;
	shf.l.wrap.b32 	%r10337, %r10335, %r10335, 26;
	shf.l.wrap.b32 	%r10338, %r10335, %r10335, 21;
	xor.b32  	%r10339, %r10337, %r10338;
	shf.l.wrap.b32 	%r10340, %r10335, %r10335, 7;
	xor.b32  	%r10341, %r10339, %r10340;
	and.b32  	%r10342, %r10335, %r10310;
	not.b32 	%r10343, %r10335;
	and.b32  	%r10344, %r10285, %r10343;
	or.b32  	%r10345, %r10342, %r10344;
	add.s32 	%r10346, %r10345, %r10259;
	add.s32 	%r10347, %r10346, %r10341;
	add.s32 	%r10348, %r10347, %r9;
	add.s32 	%r10349, %r10348, %r9666;
	shf.l.wrap.b32 	%r10350, %r10336, %r10336, 30;
	shf.l.wrap.b32 	%r10351, %r10336, %r10336, 19;
	xor.b32  	%r10352, %r10350, %r10351;
	shf.l.wrap.b32 	%r10353, %r10336, %r10336, 10;
	xor.b32  	%r10354, %r10352, %r10353;
	xor.b32  	%r10355, %r10311, %r10286;
	and.b32  	%r10356, %r10336, %r10355;
	and.b32  	%r10357, %r10311, %r10286;
	xor.b32  	%r10358, %r10356, %r10357;
	add.s32 	%r10359, %r10354, %r10358;
	add.s32 	%r10360, %r10349, %r10260;
	add.s32 	%r10361, %r10359, %r10349;
	shf.l.wrap.b32 	%r10362, %r10360, %r10360, 26;
	shf.l.wrap.b32 	%r10363, %r10360, %r10360, 21;
	xor.b32  	%r10364, %r10362, %r10363;
	shf.l.wrap.b32 	%r10365, %r10360, %r10360, 7;
	xor.b32  	%r10366, %r10364, %r10365;
	and.b32  	%r10367, %r10360, %r10335;
	not.b32 	%r10368, %r10360;
	and.b32  	%r10369, %r10310, %r10368;
	or.b32  	%r10370, %r10367, %r10369;
	add.s32 	%r10371, %r10370, %r10285;
	add.s32 	%r10372, %r10371, %r10366;
	add.s32 	%r10373, %r10372, %r10;
	add.s32 	%r10374, %r10373, %r9673;
	shf.l.wrap.b32 	%r10375, %r10361, %r10361, 30;
	shf.l.wrap.b32 	%r10376, %r10361, %r10361, 19;
	xor.b32  	%r10377, %r10375, %r10376;
	shf.l.wrap.b32 	%r10378, %r10361, %r10361, 10;
	xor.b32  	%r10379, %r10377, %r10378;
	xor.b32  	%r10380, %r10336, %r10311;
	and.b32  	%r10381, %r10361, %r10380;
	and.b32  	%r10382, %r10336, %r10311;
	xor.b32  	%r10383, %r10381, %r10382;
	add.s32 	%r10384, %r10379, %r10383;
	add.s32 	%r10385, %r10374, %r10286;
	add.s32 	%r10386, %r10384, %r10374;
	shf.l.wrap.b32 	%r10387, %r10385, %r10385, 26;
	shf.l.wrap.b32 	%r10388, %r10385, %r10385, 21;
	xor.b32  	%r10389, %r10387, %r10388;
	shf.l.wrap.b32 	%r10390, %r10385, %r10385, 7;
	xor.b32  	%r10391, %r10389, %r10390;
	and.b32  	%r10392, %r10385, %r10360;
	not.b32 	%r10393, %r10385;
	and.b32  	%r10394, %r10335, %r10393;
	or.b32  	%r10395, %r10392, %r10394;
	add.s32 	%r10396, %r10395, %r10310;
	add.s32 	%r10397, %r10396, %r10391;
	add.s32 	%r10398, %r10397, %r11;
	add.s32 	%r10399, %r10398, %r9680;
	shf.l.wrap.b32 	%r10400, %r10386, %r10386, 30;
	shf.l.wrap.b32 	%r10401, %r10386, %r10386, 19;
	xor.b32  	%r10402, %r10400, %r10401;
	shf.l.wrap.b32 	%r10403, %r10386, %r10386, 10;
	xor.b32  	%r10404, %r10402, %r10403;
	xor.b32  	%r10405, %r10361, %r10336;
	and.b32  	%r10406, %r10386, %r10405;
	and.b32  	%r10407, %r10361, %r10336;
	xor.b32  	%r10408, %r10406, %r10407;
	add.s32 	%r10409, %r10404, %r10408;
	add.s32 	%r10410, %r10399, %r10311;
	add.s32 	%r10411, %r10409, %r10399;
	shf.l.wrap.b32 	%r10412, %r10410, %r10410, 26;
	shf.l.wrap.b32 	%r10413, %r10410, %r10410, 21;
	xor.b32  	%r10414, %r10412, %r10413;
	shf.l.wrap.b32 	%r10415, %r10410, %r10410, 7;
	xor.b32  	%r10416, %r10414, %r10415;
	and.b32  	%r10417, %r10410, %r10385;
	not.b32 	%r10418, %r10410;
	and.b32  	%r10419, %r10360, %r10418;
	or.b32  	%r10420, %r10417, %r10419;
	add.s32 	%r10421, %r10420, %r10335;
	add.s32 	%r10422, %r10421, %r10416;
	add.s32 	%r10423, %r10422, %r12;
	xor.b32  	%r10424, %r10423, -2147483648;
	shf.l.wrap.b32 	%r10425, %r10411, %r10411, 30;
	shf.l.wrap.b32 	%r10426, %r10411, %r10411, 19;
	xor.b32  	%r10427, %r10425, %r10426;
	shf.l.wrap.b32 	%r10428, %r10411, %r10411, 10;
	xor.b32  	%r10429, %r10427, %r10428;
	xor.b32  	%r10430, %r10386, %r10361;
	and.b32  	%r10431, %r10411, %r10430;
	and.b32  	%r10432, %r10386, %r10361;
	xor.b32  	%r10433, %r10431, %r10432;
	add.s32 	%r10434, %r10429, %r10433;
	add.s32 	%r10435, %r10424, %r10336;
	add.s32 	%r10436, %r10434, %r10424;
	shf.l.wrap.b32 	%r10437, %r10435, %r10435, 26;
	shf.l.wrap.b32 	%r10438, %r10435, %r10435, 21;
	xor.b32  	%r10439, %r10437, %r10438;
	shf.l.wrap.b32 	%r10440, %r10435, %r10435, 7;
	xor.b32  	%r10441, %r10439, %r10440;
	and.b32  	%r10442, %r10435, %r10410;
	not.b32 	%r10443, %r10435;
	and.b32  	%r10444, %r10385, %r10443;
	or.b32  	%r10445, %r10442, %r10444;
	add.s32 	%r10446, %r10445, %r10360;
	add.s32 	%r10447, %r10446, %r10441;
	add.s32 	%r10448, %r10447, %r13;
	shf.l.wrap.b32 	%r10449, %r10436, %r10436, 30;
	shf.l.wrap.b32 	%r10450, %r10436, %r10436, 19;
	xor.b32  	%r10451, %r10449, %r10450;
	shf.l.wrap.b32 	%r10452, %r10436, %r10436, 10;
	xor.b32  	%r10453, %r10451, %r10452;
	xor.b32  	%r10454, %r10411, %r10386;
	and.b32  	%r10455, %r10436, %r10454;
	and.b32  	%r10456, %r10411, %r10386;
	xor.b32  	%r10457, %r10455, %r10456;
	add.s32 	%r10458, %r10453, %r10457;
	add.s32 	%r10459, %r10448, %r10361;
	add.s32 	%r10460, %r10458, %r10448;
	shf.l.wrap.b32 	%r10461, %r10459, %r10459, 26;
	shf.l.wrap.b32 	%r10462, %r10459, %r10459, 21;
	xor.b32  	%r10463, %r10461, %r10462;
	shf.l.wrap.b32 	%r10464, %r10459, %r10459, 7;
	xor.b32  	%r10465, %r10463, %r10464;
	and.b32  	%r10466, %r10459, %r10435;
	not.b32 	%r10467, %r10459;
	and.b32  	%r10468, %r10410, %r10467;
	or.b32  	%r10469, %r10466, %r10468;
	add.s32 	%r10470, %r10469, %r10385;
	add.s32 	%r10471, %r10470, %r10465;
	ld.const.u32 	%r10472, [K+40];
	add.s32 	%r10473, %r10471, %r10472;
	shf.l.wrap.b32 	%r10474, %r10460, %r10460, 30;
	shf.l.wrap.b32 	%r10475, %r10460, %r10460, 19;
	xor.b32  	%r10476, %r10474, %r10475;
	shf.l.wrap.b32 	%r10477, %r10460, %r10460, 10;
	xor.b32  	%r10478, %r10476, %r10477;
	xor.b32  	%r10479, %r10436, %r10411;
	and.b32  	%r10480, %r10460, %r10479;
	and.b32  	%r10481, %r10436, %r10411;
	xor.b32  	%r10482, %r10480, %r10481;
	add.s32 	%r10483, %r10478, %r10482;
	add.s32 	%r10484, %r10473, %r10386;
	add.s32 	%r10485, %r10483, %r10473;
	shf.l.wrap.b32 	%r10486, %r10484, %r10484, 26;
	shf.l.wrap.b32 	%r10487, %r10484, %r10484, 21;
	xor.b32  	%r10488, %r10486, %r10487;
	shf.l.wrap.b32 	%r10489, %r10484, %r10484, 7;
	xor.b32  	%r10490, %r10488, %r10489;
	and.b32  	%r10491, %r10484, %r10459;
	not.b32 	%r10492, %r10484;
	and.b32  	%r10493, %r10435, %r10492;
	or.b32  	%r10494, %r10491, %r10493;
	add.s32 	%r10495, %r10494, %r10410;
	add.s32 	%r10496, %r10495, %r10490;
	add.s32 	%r10497, %r10496, %r14;
	shf.l.wrap.b32 	%r10498, %r10485, %r10485, 30;
	shf.l.wrap.b32 	%r10499, %r10485, %r10485, 19;
	xor.b32  	%r10500, %r10498, %r10499;
	shf.l.wrap.b32 	%r10501, %r10485, %r10485, 10;
	xor.b32  	%r10502, %r10500, %r10501;
	xor.b32  	%r10503, %r10460, %r10436;
	and.b32  	%r10504, %r10485, %r10503;
	and.b32  	%r10505, %r10460, %r10436;
	xor.b32  	%r10506, %r10504, %r10505;
	add.s32 	%r10507, %r10502, %r10506;
	add.s32 	%r10508, %r10497, %r10411;
	add.s32 	%r10509, %r10507, %r10497;
	shf.l.wrap.b32 	%r10510, %r10508, %r10508, 26;
	shf.l.wrap.b32 	%r10511, %r10508, %r10508, 21;
	xor.b32  	%r10512, %r10510, %r10511;
	shf.l.wrap.b32 	%r10513, %r10508, %r10508, 7;
	xor.b32  	%r10514, %r10512, %r10513;
	and.b32  	%r10515, %r10508, %r10484;
	not.b32 	%r10516, %r10508;
	and.b32  	%r10517, %r10459, %r10516;
	or.b32  	%r10518, %r10515, %r10517;
	add.s32 	%r10519, %r10518, %r10435;
	add.s32 	%r10520, %r10519, %r10514;
	add.s32 	%r10521, %r10520, %r15;
	shf.l.wrap.b32 	%r10522, %r10509, %r10509, 30;
	shf.l.wrap.b32 	%r10523, %r10509, %r10509, 19;
	xor.b32  	%r10524, %r10522, %r10523;
	shf.l.wrap.b32 	%r10525, %r10509, %r10509, 10;
	xor.b32  	%r10526, %r10524, %r10525;
	xor.b32  	%r10527, %r10485, %r10460;
	and.b32  	%r10528, %r10509, %r10527;
	and.b32  	%r10529, %r10485, %r10460;
	xor.b32  	%r10530, %r10528, %r10529;
	add.s32 	%r10531, %r10526, %r10530;
	add.s32 	%r10532, %r10521, %r10436;
	add.s32 	%r10533, %r10531, %r10521;
	shf.l.wrap.b32 	%r10534, %r10532, %r10532, 26;
	shf.l.wrap.b32 	%r10535, %r10532, %r10532, 21;
	xor.b32  	%r10536, %r10534, %r10535;
	shf.l.wrap.b32 	%r10537, %r10532, %r10532, 7;
	xor.b32  	%r10538, %r10536, %r10537;
	and.b32  	%r10539, %r10532, %r10508;
	not.b32 	%r10540, %r10532;
	and.b32  	%r10541, %r10484, %r10540;
	or.b32  	%r10542, %r10539, %r10541;
	add.s32 	%r10543, %r10542, %r10459;
	add.s32 	%r10544, %r10543, %r10538;
	add.s32 	%r10545, %r10544, %r16;
	shf.l.wrap.b32 	%r10546, %r10533, %r10533, 30;
	shf.l.wrap.b32 	%r10547, %r10533, %r10533, 19;
	xor.b32  	%r10548, %r10546, %r10547;
	shf.l.wrap.b32 	%r10549, %r10533, %r10533, 10;
	xor.b32  	%r10550, %r10548, %r10549;
	xor.b32  	%r10551, %r10509, %r10485;
	and.b32  	%r10552, %r10533, %r10551;
	and.b32  	%r10553, %r10509, %r10485;
	xor.b32  	%r10554, %r10552, %r10553;
	add.s32 	%r10555, %r10550, %r10554;
	add.s32 	%r10556, %r10545, %r10460;
	add.s32 	%r10557, %r10555, %r10545;
	shf.l.wrap.b32 	%r10558, %r10556, %r10556, 26;
	shf.l.wrap.b32 	%r10559, %r10556, %r10556, 21;
	xor.b32  	%r10560, %r10558, %r10559;
	shf.l.wrap.b32 	%r10561, %r10556, %r10556, 7;
	xor.b32  	%r10562, %r10560, %r10561;
	and.b32  	%r10563, %r10556, %r10532;
	not.b32 	%r10564, %r10556;
	and.b32  	%r10565, %r10508, %r10564;
	or.b32  	%r10566, %r10563, %r10565;
	add.s32 	%r10567, %r10566, %r10484;
	add.s32 	%r10568, %r10567, %r10562;
	add.s32 	%r10569, %r10568, %r17;
	shf.l.wrap.b32 	%r10570, %r10557, %r10557, 30;
	shf.l.wrap.b32 	%r10571, %r10557, %r10557, 19;
	xor.b32  	%r10572, %r10570, %r10571;
	shf.l.wrap.b32 	%r10573, %r10557, %r10557, 10;
	xor.b32  	%r10574, %r10572, %r10573;
	xor.b32  	%r10575, %r10533, %r10509;
	and.b32  	%r10576, %r10557, %r10575;
	and.b32  	%r10577, %r10533, %r10509;
	xor.b32  	%r10578, %r10576, %r10577;
	add.s32 	%r10579, %r10574, %r10578;
	add.s32 	%r10580, %r10569, %r10485;
	add.s32 	%r10581, %r10579, %r10569;
	shf.l.wrap.b32 	%r10582, %r10580, %r10580, 26;
	shf.l.wrap.b32 	%r10583, %r10580, %r10580, 21;
	xor.b32  	%r10584, %r10582, %r10583;
	shf.l.wrap.b32 	%r10585, %r10580, %r10580, 7;
	xor.b32  	%r10586, %r10584, %r10585;
	and.b32  	%r10587, %r10580, %r10556;
	not.b32 	%r10588, %r10580;
	and.b32  	%r10589, %r10532, %r10588;
	or.b32  	%r10590, %r10587, %r10589;
	add.s32 	%r10591, %r10590, %r10508;
	add.s32 	%r10592, %r10591, %r10586;
	add.s32 	%r10593, %r10592, %r18;
	add.s32 	%r10594, %r10593, 256;
	shf.l.wrap.b32 	%r10595, %r10581, %r10581, 30;
	shf.l.wrap.b32 	%r10596, %r10581, %r10581, 19;
	xor.b32  	%r10597, %r10595, %r10596;
	shf.l.wrap.b32 	%r10598, %r10581, %r10581, 10;
	xor.b32  	%r10599, %r10597, %r10598;
	xor.b32  	%r10600, %r10557, %r10533;
	and.b32  	%r10601, %r10581, %r10600;
	and.b32  	%r10602, %r10557, %r10533;
	xor.b32  	%r10603, %r10601, %r10602;
	add.s32 	%r10604, %r10599, %r10603;
	add.s32 	%r10605, %r10594, %r10509;
	add.s32 	%r10606, %r10604, %r10594;
	shf.l.wrap.b32 	%r10607, %r10605, %r10605, 26;
	shf.l.wrap.b32 	%r10608, %r10605, %r10605, 21;
	xor.b32  	%r10609, %r10607, %r10608;
	shf.l.wrap.b32 	%r10610, %r10605, %r10605, 7;
	xor.b32  	%r10611, %r10609, %r10610;
	and.b32  	%r10612, %r10605, %r10580;
	not.b32 	%r10613, %r10605;
	and.b32  	%r10614, %r10556, %r10613;
	or.b32  	%r10615, %r10612, %r10614;
	add.s32 	%r10616, %r10615, %r10532;
	add.s32 	%r10617, %r10616, %r10611;
	add.s32 	%r10618, %r10617, %r19;
	add.s32 	%r10619, %r10618, %r9686;
	shf.l.wrap.b32 	%r10620, %r10606, %r10606, 30;
	shf.l.wrap.b32 	%r10621, %r10606, %r10606, 19;
	xor.b32  	%r10622, %r10620, %r10621;
	shf.l.wrap.b32 	%r10623, %r10606, %r10606, 10;
	xor.b32  	%r10624, %r10622, %r10623;
	xor.b32  	%r10625, %r10581, %r10557;
	and.b32  	%r10626, %r10606, %r10625;
	and.b32  	%r10627, %r10581, %r10557;
	xor.b32  	%r10628, %r10626, %r10627;
	add.s32 	%r10629, %r10624, %r10628;
	add.s32 	%r10630, %r10619, %r10533;
	add.s32 	%r10631, %r10629, %r10619;
	shf.l.wrap.b32 	%r10632, %r10630, %r10630, 26;
	shf.l.wrap.b32 	%r10633, %r10630, %r10630, 21;
	xor.b32  	%r10634, %r10632, %r10633;
	shf.l.wrap.b32 	%r10635, %r10630, %r10630, 7;
	xor.b32  	%r10636, %r10634, %r10635;
	and.b32  	%r10637, %r10630, %r10605;
	not.b32 	%r10638, %r10630;
	and.b32  	%r10639, %r10580, %r10638;
	or.b32  	%r10640, %r10637, %r10639;
	add.s32 	%r10641, %r10640, %r10556;
	add.s32 	%r10642, %r10641, %r10636;
	add.s32 	%r10643, %r10642, %r20;
	add.s32 	%r10644, %r10643, %r9693;
	shf.l.wrap.b32 	%r10645, %r10631, %r10631, 30;
	shf.l.wrap.b32 	%r10646, %r10631, %r10631, 19;
	xor.b32  	%r10647, %r10645, %r10646;
	shf.l.wrap.b32 	%r10648, %r10631, %r10631, 10;
	xor.b32  	%r10649, %r10647, %r10648;
	xor.b32  	%r10650, %r10606, %r10581;
	and.b32  	%r10651, %r10631, %r10650;
	and.b32  	%r10652, %r10606, %r10581;
	xor.b32  	%r10653, %r10651, %r10652;
	add.s32 	%r10654, %r10649, %r10653;
	add.s32 	%r10655, %r10644, %r10557;
	add.s32 	%r10656, %r10654, %r10644;
	shf.l.wrap.b32 	%r10657, %r10655, %r10655, 26;
	shf.l.wrap.b32 	%r10658, %r10655, %r10655, 21;
	xor.b32  	%r10659, %r10657, %r10658;
	shf.l.wrap.b32 	%r10660, %r10655, %r10655, 7;
	xor.b32  	%r10661, %r10659, %r10660;
	and.b32  	%r10662, %r10655, %r10630;
	not.b32 	%r10663, %r10655;
	and.b32  	%r10664, %r10605, %r10663;
	or.b32  	%r10665, %r10662, %r10664;
	add.s32 	%r10666, %r10665, %r10580;
	add.s32 	%r10667, %r10666, %r10661;
	add.s32 	%r10668, %r10667, %r21;
	add.s32 	%r10669, %r10668, %r9705;
	shf.l.wrap.b32 	%r10670, %r10656, %r10656, 30;
	shf.l.wrap.b32 	%r10671, %r10656, %r10656, 19;
	xor.b32  	%r10672, %r10670, %r10671;
	shf.l.wrap.b32 	%r10673, %r10656, %r10656, 10;
	xor.b32  	%r10674, %r10672, %r10673;
	xor.b32  	%r10675, %r10631, %r10606;
	and.b32  	%r10676, %r10656, %r10675;
	and.b32  	%r10677, %r10631, %r10606;
	xor.b32  	%r10678, %r10676, %r10677;
	add.s32 	%r10679, %r10674, %r10678;
	add.s32 	%r10680, %r10669, %r10581;
	add.s32 	%r10681, %r10679, %r10669;
	shf.l.wrap.b32 	%r10682, %r10680, %r10680, 26;
	shf.l.wrap.b32 	%r10683, %r10680, %r10680, 21;
	xor.b32  	%r10684, %r10682, %r10683;
	shf.l.wrap.b32 	%r10685, %r10680, %r10680, 7;
	xor.b32  	%r10686, %r10684, %r10685;
	and.b32  	%r10687, %r10680, %r10655;
	not.b32 	%r10688, %r10680;
	and.b32  	%r10689, %r10630, %r10688;
	or.b32  	%r10690, %r10687, %r10689;
	add.s32 	%r10691, %r10690, %r10605;
	add.s32 	%r10692, %r10691, %r10686;
	add.s32 	%r10693, %r10692, %r22;
	add.s32 	%r10694, %r10693, %r9717;
	shf.l.wrap.b32 	%r10695, %r10681, %r10681, 30;
	shf.l.wrap.b32 	%r10696, %r10681, %r10681, 19;
	xor.b32  	%r10697, %r10695, %r10696;
	shf.l.wrap.b32 	%r10698, %r10681, %r10681, 10;
	xor.b32  	%r10699, %r10697, %r10698;
	xor.b32  	%r10700, %r10656, %r10631;
	and.b32  	%r10701, %r10681, %r10700;
	and.b32  	%r10702, %r10656, %r10631;
	xor.b32  	%r10703, %r10701, %r10702;
	add.s32 	%r10704, %r10699, %r10703;
	add.s32 	%r10705, %r10694, %r10606;
	add.s32 	%r10706, %r10704, %r10694;
	shf.l.wrap.b32 	%r10707, %r10705, %r10705, 26;
	shf.l.wrap.b32 	%r10708, %r10705, %r10705, 21;
	xor.b32  	%r10709, %r10707, %r10708;
	shf.l.wrap.b32 	%r10710, %r10705, %r10705, 7;
	xor.b32  	%r10711, %r10709, %r10710;
	and.b32  	%r10712, %r10705, %r10680;
	not.b32 	%r10713, %r10705;
	and.b32  	%r10714, %r10655, %r10713;
	or.b32  	%r10715, %r10712, %r10714;
	add.s32 	%r10716, %r10715, %r10630;
	add.s32 	%r10717, %r10716, %r10711;
	add.s32 	%r10718, %r10717, %r23;
	add.s32 	%r10719, %r10718, %r9729;
	shf.l.wrap.b32 	%r10720, %r10706, %r10706, 30;
	shf.l.wrap.b32 	%r10721, %r10706, %r10706, 19;
	xor.b32  	%r10722, %r10720, %r10721;
	shf.l.wrap.b32 	%r10723, %r10706, %r10706, 10;
	xor.b32  	%r10724, %r10722, %r10723;
	xor.b32  	%r10725, %r10681, %r10656;
	and.b32  	%r10726, %r10706, %r10725;
	and.b32  	%r10727, %r10681, %r10656;
	xor.b32  	%r10728, %r10726, %r10727;
	add.s32 	%r10729, %r10724, %r10728;
	add.s32 	%r10730, %r10719, %r10631;
	add.s32 	%r10731, %r10729, %r10719;
	shf.l.wrap.b32 	%r10732, %r10730, %r10730, 26;
	shf.l.wrap.b32 	%r10733, %r10730, %r10730, 21;
	xor.b32  	%r10734, %r10732, %r10733;
	shf.l.wrap.b32 	%r10735, %r10730, %r10730, 7;
	xor.b32  	%r10736, %r10734, %r10735;
	and.b32  	%r10737, %r10730, %r10705;
	not.b32 	%r10738, %r10730;
	and.b32  	%r10739, %r10680, %r10738;
	or.b32  	%r10740, %r10737, %r10739;
	add.s32 	%r10741, %r10740, %r10655;
	add.s32 	%r10742, %r10741, %r10736;
	add.s32 	%r10743, %r10742, %r24;
	add.s32 	%r10744, %r10743, %r9741;
	shf.l.wrap.b32 	%r10745, %r10731, %r10731, 30;
	shf.l.wrap.b32 	%r10746, %r10731, %r10731, 19;
	xor.b32  	%r10747, %r10745, %r10746;
	shf.l.wrap.b32 	%r10748, %r10731, %r10731, 10;
	xor.b32  	%r10749, %r10747, %r10748;
	xor.b32  	%r10750, %r10706, %r10681;
	and.b32  	%r10751, %r10731, %r10750;
	and.b32  	%r10752, %r10706, %r10681;
	xor.b32  	%r10753, %r10751, %r10752;
	add.s32 	%r10754, %r10749, %r10753;
	add.s32 	%r10755, %r10744, %r10656;
	add.s32 	%r10756, %r10754, %r10744;
	shf.l.wrap.b32 	%r10757, %r10755, %r10755, 26;
	shf.l.wrap.b32 	%r10758, %r10755, %r10755, 21;
	xor.b32  	%r10759, %r10757, %r10758;
	shf.l.wrap.b32 	%r10760, %r10755, %r10755, 7;
	xor.b32  	%r10761, %r10759, %r10760;
	and.b32  	%r10762, %r10755, %r10730;
	not.b32 	%r10763, %r10755;
	and.b32  	%r10764, %r10705, %r10763;
	or.b32  	%r10765, %r10762, %r10764;
	add.s32 	%r10766, %r10765, %r10680;
	add.s32 	%r10767, %r10766, %r10761;
	add.s32 	%r10768, %r10767, %r25;
	add.s32 	%r10769, %r10768, %r9754;
	shf.l.wrap.b32 	%r10770, %r10756, %r10756, 30;
	shf.l.wrap.b32 	%r10771, %r10756, %r10756, 19;
	xor.b32  	%r10772, %r10770, %r10771;
	shf.l.wrap.b32 	%r10773, %r10756, %r10756, 10;
	xor.b32  	%r10774, %r10772, %r10773;
	xor.b32  	%r10775, %r10731, %r10706;
	and.b32  	%r10776, %r10756, %r10775;
	and.b32  	%r10777, %r10731, %r10706;
	xor.b32  	%r10778, %r10776, %r10777;
	add.s32 	%r10779, %r10774, %r10778;
	add.s32 	%r10780, %r10769, %r10681;
	add.s32 	%r10781, %r10779, %r10769;
	shf.l.wrap.b32 	%r10782, %r10780, %r10780, 26;
	shf.l.wrap.b32 	%r10783, %r10780, %r10780, 21;
	xor.b32  	%r10784, %r10782, %r10783;
	shf.l.wrap.b32 	%r10785, %r10780, %r10780, 7;
	xor.b32  	%r10786, %r10784, %r10785;
	and.b32  	%r10787, %r10780, %r10755;
	not.b32 	%r10788, %r10780;
	and.b32  	%r10789, %r10730, %r10788;
	or.b32  	%r10790, %r10787, %r10789;
	add.s32 	%r10791, %r10790, %r10705;
	add.s32 	%r10792, %r10791, %r10786;
	add.s32 	%r10793, %r10792, %r26;
	add.s32 	%r10794, %r10793, %r9762;
	shf.l.wrap.b32 	%r10795, %r10781, %r10781, 30;
	shf.l.wrap.b32 	%r10796, %r10781, %r10781, 19;
	xor.b32  	%r10797, %r10795, %r10796;
	shf.l.wrap.b32 	%r10798, %r10781, %r10781, 10;
	xor.b32  	%r10799, %r10797, %r10798;
	xor.b32  	%r10800, %r10756, %r10731;
	and.b32  	%r10801, %r10781, %r10800;
	and.b32  	%r10802, %r10756, %r10731;
	xor.b32  	%r10803, %r10801, %r10802;
	add.s32 	%r10804, %r10799, %r10803;
	add.s32 	%r10805, %r10794, %r10706;
	add.s32 	%r10806, %r10804, %r10794;
	shf.l.wrap.b32 	%r10807, %r10805, %r10805, 26;
	shf.l.wrap.b32 	%r10808, %r10805, %r10805, 21;
	xor.b32  	%r10809, %r10807, %r10808;
	shf.l.wrap.b32 	%r10810, %r10805, %r10805, 7;
	xor.b32  	%r10811, %r10809, %r10810;
	and.b32  	%r10812, %r10805, %r10780;
	not.b32 	%r10813, %r10805;
	and.b32  	%r10814, %r10755, %r10813;
	or.b32  	%r10815, %r10812, %r10814;
	add.s32 	%r10816, %r10815, %r10730;
	add.s32 	%r10817, %r10816, %r10811;
	add.s32 	%r10818, %r10817, %r27;
	add.s32 	%r10819, %r10818, %r9769;
	shf.l.wrap.b32 	%r10820, %r10806, %r10806, 30;
	shf.l.wrap.b32 	%r10821, %r10806, %r10806, 19;
	xor.b32  	%r10822, %r10820, %r10821;
	shf.l.wrap.b32 	%r10823, %r10806, %r10806, 10;
	xor.b32  	%r10824, %r10822, %r10823;
	xor.b32  	%r10825, %r10781, %r10756;
	and.b32  	%r10826, %r10806, %r10825;
	and.b32  	%r10827, %r10781, %r10756;
	xor.b32  	%r10828, %r10826, %r10827;
	add.s32 	%r10829, %r10824, %r10828;
	add.s32 	%r10830, %r10819, %r10731;
	add.s32 	%r10831, %r10829, %r10819;
	shf.l.wrap.b32 	%r10832, %r10830, %r10830, 26;
	shf.l.wrap.b32 	%r10833, %r10830, %r10830, 21;
	xor.b32  	%r10834, %r10832, %r10833;
	shf.l.wrap.b32 	%r10835, %r10830, %r10830, 7;
	xor.b32  	%r10836, %r10834, %r10835;
	and.b32  	%r10837, %r10830, %r10805;
	not.b32 	%r10838, %r10830;
	and.b32  	%r10839, %r10780, %r10838;
	or.b32  	%r10840, %r10837, %r10839;
	add.s32 	%r10841, %r10840, %r10755;
	add.s32 	%r10842, %r10841, %r10836;
	ld.const.u32 	%r10843, [K+100];
	add.s32 	%r10844, %r10842, %r10843;
	add.s32 	%r10845, %r10844, %r9775;
	shf.l.wrap.b32 	%r10846, %r10831, %r10831, 30;
	shf.l.wrap.b32 	%r10847, %r10831, %r10831, 19;
	xor.b32  	%r10848, %r10846, %r10847;
	shf.l.wrap.b32 	%r10849, %r10831, %r10831, 10;
	xor.b32  	%r10850, %r10848, %r10849;
	xor.b32  	%r10851, %r10806, %r10781;
	and.b32  	%r10852, %r10831, %r10851;
	and.b32  	%r10853, %r10806, %r10781;
	xor.b32  	%r10854, %r10852, %r10853;
	add.s32 	%r10855, %r10850, %r10854;
	add.s32 	%r10856, %r10845, %r10756;
	add.s32 	%r10857, %r10855, %r10845;
	shf.l.wrap.b32 	%r10858, %r10856, %r10856, 26;
	shf.l.wrap.b32 	%r10859, %r10856, %r10856, 21;
	xor.b32  	%r10860, %r10858, %r10859;
	shf.l.wrap.b32 	%r10861, %r10856, %r10856, 7;
	xor.b32  	%r10862, %r10860, %r10861;
	and.b32  	%r10863, %r10856, %r10830;
	not.b32 	%r10864, %r10856;
	and.b32  	%r10865, %r10805, %r10864;
	or.b32  	%r10866, %r10863, %r10865;
	add.s32 	%r10867, %r10866, %r10780;
	add.s32 	%r10868, %r10867, %r10862;
	ld.const.u32 	%r10869, [K+104];
	add.s32 	%r10870, %r10868, %r10869;
	add.s32 	%r10871, %r10870, %r9781;
	shf.l.wrap.b32 	%r10872, %r10857, %r10857, 30;
	shf.l.wrap.b32 	%r10873, %r10857, %r10857, 19;
	xor.b32  	%r10874, %r10872, %r10873;
	shf.l.wrap.b32 	%r10875, %r10857, %r10857, 10;
	xor.b32  	%r10876, %r10874, %r10875;
	xor.b32  	%r10877, %r10831, %r10806;
	and.b32  	%r10878, %r10857, %r10877;
	and.b32  	%r10879, %r10831, %r10806;
	xor.b32  	%r10880, %r10878, %r10879;
	add.s32 	%r10881, %r10876, %r10880;
	add.s32 	%r10882, %r10871, %r10781;
	add.s32 	%r10883, %r10881, %r10871;
	shf.l.wrap.b32 	%r10884, %r10882, %r10882, 26;
	shf.l.wrap.b32 	%r10885, %r10882, %r10882, 21;
	xor.b32  	%r10886, %r10884, %r10885;
	shf.l.wrap.b32 	%r10887, %r10882, %r10882, 7;
	xor.b32  	%r10888, %r10886, %r10887;
	and.b32  	%r10889, %r10882, %r10856;
	not.b32 	%r10890, %r10882;
	and.b32  	%r10891, %r10830, %r10890;
	or.b32  	%r10892, %r10889, %r10891;
	add.s32 	%r10893, %r10892, %r10805;
	add.s32 	%r10894, %r10893, %r10888;
	add.s32 	%r10895, %r10894, %r28;
	add.s32 	%r10896, %r10895, %r9787;
	shf.l.wrap.b32 	%r10897, %r10883, %r10883, 30;
	shf.l.wrap.b32 	%r10898, %r10883, %r10883, 19;
	xor.b32  	%r10899, %r10897, %r10898;
	shf.l.wrap.b32 	%r10900, %r10883, %r10883, 10;
	xor.b32  	%r10901, %r10899, %r10900;
	xor.b32  	%r10902, %r10857, %r10831;
	and.b32  	%r10903, %r10883, %r10902;
	and.b32  	%r10904, %r10857, %r10831;
	xor.b32  	%r10905, %r10903, %r10904;
	add.s32 	%r10906, %r10901, %r10905;
	add.s32 	%r10907, %r10896, %r10806;
	add.s32 	%r10908, %r10906, %r10896;
	shf.l.wrap.b32 	%r10909, %r10907, %r10907, 26;
	shf.l.wrap.b32 	%r10910, %r10907, %r10907, 21;
	xor.b32  	%r10911, %r10909, %r10910;
	shf.l.wrap.b32 	%r10912, %r10907, %r10907, 7;
	xor.b32  	%r10913, %r10911, %r10912;
	and.b32  	%r10914, %r10907, %r10882;
	not.b32 	%r10915, %r10907;
	and.b32  	%r10916, %r10856, %r10915;
	or.b32  	%r10917, %r10914, %r10916;
	add.s32 	%r10918, %r10917, %r10830;
	add.s32 	%r10919, %r10918, %r10913;
	add.s32 	%r10920, %r10919, %r29;
	add.s32 	%r10921, %r10920, %r9793;
	shf.l.wrap.b32 	%r10922, %r10908, %r10908, 30;
	shf.l.wrap.b32 	%r10923, %r10908, %r10908, 19;
	xor.b32  	%r10924, %r10922, %r10923;
	shf.l.wrap.b32 	%r10925, %r10908, %r10908, 10;
	xor.b32  	%r10926, %r10924, %r10925;
	xor.b32  	%r10927, %r10883, %r10857;
	and.b32  	%r10928, %r10908, %r10927;
	and.b32  	%r10929, %r10883, %r10857;
	xor.b32  	%r10930, %r10928, %r10929;
	add.s32 	%r10931, %r10926, %r10930;
	add.s32 	%r10932, %r10921, %r10831;
	add.s32 	%r10933, %r10931, %r10921;
	shf.l.wrap.b32 	%r10934, %r10932, %r10932, 26;
	shf.l.wrap.b32 	%r10935, %r10932, %r10932, 21;
	xor.b32  	%r10936, %r10934, %r10935;
	shf.l.wrap.b32 	%r10937, %r10932, %r10932, 7;
	xor.b32  	%r10938, %r10936, %r10937;
	and.b32  	%r10939, %r10932, %r10907;
	not.b32 	%r10940, %r10932;
	and.b32  	%r10941, %r10882, %r10940;
	or.b32  	%r10942, %r10939, %r10941;
	add.s32 	%r10943, %r10942, %r10856;
	add.s32 	%r10944, %r10943, %r10938;
	add.s32 	%r10945, %r10944, %r30;
	add.s32 	%r10946, %r10945, %r9799;
	shf.l.wrap.b32 	%r10947, %r10933, %r10933, 30;
	shf.l.wrap.b32 	%r10948, %r10933, %r10933, 19;
	xor.b32  	%r10949, %r10947, %r10948;
	shf.l.wrap.b32 	%r10950, %r10933, %r10933, 10;
	xor.b32  	%r10951, %r10949, %r10950;
	xor.b32  	%r10952, %r10908, %r10883;
	and.b32  	%r10953, %r10933, %r10952;
	and.b32  	%r10954, %r10908, %r10883;
	xor.b32  	%r10955, %r10953, %r10954;
	add.s32 	%r10956, %r10951, %r10955;
	add.s32 	%r10957, %r10946, %r10857;
	add.s32 	%r10958, %r10956, %r10946;
	shf.l.wrap.b32 	%r10959, %r10957, %r10957, 26;
	shf.l.wrap.b32 	%r10960, %r10957, %r10957, 21;
	xor.b32  	%r10961, %r10959, %r10960;
	shf.l.wrap.b32 	%r10962, %r10957, %r10957, 7;
	xor.b32  	%r10963, %r10961, %r10962;
	and.b32  	%r10964, %r10957, %r10932;
	not.b32 	%r10965, %r10957;
	and.b32  	%r10966, %r10907, %r10965;
	or.b32  	%r10967, %r10964, %r10966;
	add.s32 	%r10968, %r10967, %r10882;
	add.s32 	%r10969, %r10968, %r10963;
	add.s32 	%r10970, %r10969, %r31;
	add.s32 	%r10971, %r10970, %r9806;
	shf.l.wrap.b32 	%r10972, %r10958, %r10958, 30;
	shf.l.wrap.b32 	%r10973, %r10958, %r10958, 19;
	xor.b32  	%r10974, %r10972, %r10973;
	shf.l.wrap.b32 	%r10975, %r10958, %r10958, 10;
	xor.b32  	%r10976, %r10974, %r10975;
	xor.b32  	%r10977, %r10933, %r10908;
	and.b32  	%r10978, %r10958, %r10977;
	and.b32  	%r10979, %r10933, %r10908;
	xor.b32  	%r10980, %r10978, %r10979;
	add.s32 	%r10981, %r10976, %r10980;
	add.s32 	%r10982, %r10971, %r10883;
	add.s32 	%r10983, %r10981, %r10971;
	shf.l.wrap.b32 	%r10984, %r10982, %r10982, 26;
	shf.l.wrap.b32 	%r10985, %r10982, %r10982, 21;
	xor.b32  	%r10986, %r10984, %r10985;
	shf.l.wrap.b32 	%r10987, %r10982, %r10982, 7;
	xor.b32  	%r10988, %r10986, %r10987;
	and.b32  	%r10989, %r10982, %r10957;
	not.b32 	%r10990, %r10982;
	and.b32  	%r10991, %r10932, %r10990;
	or.b32  	%r10992, %r10989, %r10991;
	add.s32 	%r10993, %r10992, %r10907;
	add.s32 	%r10994, %r10993, %r10988;
	add.s32 	%r10995, %r10994, %r32;
	add.s32 	%r10996, %r10995, %r9819;
	shf.l.wrap.b32 	%r10997, %r10983, %r10983, 30;
	shf.l.wrap.b32 	%r10998, %r10983, %r10983, 19;
	xor.b32  	%r10999, %r10997, %r10998;
	shf.l.wrap.b32 	%r11000, %r10983, %r10983, 10;
	xor.b32  	%r11001, %r10999, %r11000;
	xor.b32  	%r11002, %r10958, %r10933;
	and.b32  	%r11003, %r10983, %r11002;
	and.b32  	%r11004, %r10958, %r10933;
	xor.b32  	%r11005, %r11003, %r11004;
	add.s32 	%r11006, %r11001, %r11005;
	add.s32 	%r11007, %r10996, %r10908;
	add.s32 	%r11008, %r11006, %r10996;
	shf.l.wrap.b32 	%r11009, %r11007, %r11007, 26;
	shf.l.wrap.b32 	%r11010, %r11007, %r11007, 21;
	xor.b32  	%r11011, %r11009, %r11010;
	shf.l.wrap.b32 	%r11012, %r11007, %r11007, 7;
	xor.b32  	%r11013, %r11011, %r11012;
	and.b32  	%r11014, %r11007, %r10982;
	not.b32 	%r11015, %r11007;
	and.b32  	%r11016, %r10957, %r11015;
	or.b32  	%r11017, %r11014, %r11016;
	add.s32 	%r11018, %r11017, %r10932;
	add.s32 	%r11019, %r11018, %r11013;
	add.s32 	%r11020, %r11019, %r33;
	add.s32 	%r11021, %r11020, %r9832;
	shf.l.wrap.b32 	%r11022, %r11008, %r11008, 30;
	shf.l.wrap.b32 	%r11023, %r11008, %r11008, 19;
	xor.b32  	%r11024, %r11022, %r11023;
	shf.l.wrap.b32 	%r11025, %r11008, %r11008, 10;
	xor.b32  	%r11026, %r11024, %r11025;
	xor.b32  	%r11027, %r10983, %r10958;
	and.b32  	%r11028, %r11008, %r11027;
	and.b32  	%r11029, %r10983, %r10958;
	xor.b32  	%r11030, %r11028, %r11029;
	add.s32 	%r11031, %r11026, %r11030;
	add.s32 	%r11032, %r11021, %r10933;
	add.s32 	%r11033, %r11031, %r11021;
	shf.l.wrap.b32 	%r11034, %r11032, %r11032, 26;
	shf.l.wrap.b32 	%r11035, %r11032, %r11032, 21;
	xor.b32  	%r11036, %r11034, %r11035;
	shf.l.wrap.b32 	%r11037, %r11032, %r11032, 7;
	xor.b32  	%r11038, %r11036, %r11037;
	and.b32  	%r11039, %r11032, %r11007;
	not.b32 	%r11040, %r11032;
	and.b32  	%r11041, %r10982, %r11040;
	or.b32  	%r11042, %r11039, %r11041;
	add.s32 	%r11043, %r11042, %r10957;
	add.s32 	%r11044, %r11043, %r11038;
	add.s32 	%r11045, %r11044, %r34;
	add.s32 	%r11046, %r11045, %r9845;
	shf.l.wrap.b32 	%r11047, %r11033, %r11033, 30;
	shf.l.wrap.b32 	%r11048, %r11033, %r11033, 19;
	xor.b32  	%r11049, %r11047, %r11048;
	shf.l.wrap.b32 	%r11050, %r11033, %r11033, 10;
	xor.b32  	%r11051, %r11049, %r11050;
	xor.b32  	%r11052, %r11008, %r10983;
	and.b32  	%r11053, %r11033, %r11052;
	and.b32  	%r11054, %r11008, %r10983;
	xor.b32  	%r11055, %r11053, %r11054;
	add.s32 	%r11056, %r11051, %r11055;
	add.s32 	%r11057, %r11046, %r10958;
	add.s32 	%r11058, %r11056, %r11046;
	shf.l.wrap.b32 	%r11059, %r11057, %r11057, 26;
	shf.l.wrap.b32 	%r11060, %r11057, %r11057, 21;
	xor.b32  	%r11061, %r11059, %r11060;
	shf.l.wrap.b32 	%r11062, %r11057, %r11057, 7;
	xor.b32  	%r11063, %r11061, %r11062;
	and.b32  	%r11064, %r11057, %r11032;
	not.b32 	%r11065, %r11057;
	and.b32  	%r11066, %r11007, %r11065;
	or.b32  	%r11067, %r11064, %r11066;
	add.s32 	%r11068, %r11067, %r10982;
	add.s32 	%r11069, %r11068, %r11063;
	add.s32 	%r11070, %r11069, %r35;
	add.s32 	%r11071, %r11070, %r9858;
	shf.l.wrap.b32 	%r11072, %r11058, %r11058, 30;
	shf.l.wrap.b32 	%r11073, %r11058, %r11058, 19;
	xor.b32  	%r11074, %r11072, %r11073;
	shf.l.wrap.b32 	%r11075, %r11058, %r11058, 10;
	xor.b32  	%r11076, %r11074, %r11075;
	xor.b32  	%r11077, %r11033, %r11008;
	and.b32  	%r11078, %r11058, %r11077;
	and.b32  	%r11079, %r11033, %r11008;
	xor.b32  	%r11080, %r11078, %r11079;
	add.s32 	%r11081, %r11076, %r11080;
	add.s32 	%r11082, %r11071, %r10983;
	add.s32 	%r11083, %r11081, %r11071;
	shf.l.wrap.b32 	%r11084, %r11082, %r11082, 26;
	shf.l.wrap.b32 	%r11085, %r11082, %r11082, 21;
	xor.b32  	%r11086, %r11084, %r11085;
	shf.l.wrap.b32 	%r11087, %r11082, %r11082, 7;
	xor.b32  	%r11088, %r11086, %r11087;
	and.b32  	%r11089, %r11082, %r11057;
	not.b32 	%r11090, %r11082;
	and.b32  	%r11091, %r11032, %r11090;
	or.b32  	%r11092, %r11089, %r11091;
	add.s32 	%r11093, %r11092, %r11007;
	add.s32 	%r11094, %r11093, %r11088;
	add.s32 	%r11095, %r11094, %r36;
	add.s32 	%r11096, %r11095, %r9871;
	shf.l.wrap.b32 	%r11097, %r11083, %r11083, 30;
	shf.l.wrap.b32 	%r11098, %r11083, %r11083, 19;
	xor.b32  	%r11099, %r11097, %r11098;
	shf.l.wrap.b32 	%r11100, %r11083, %r11083, 10;
	xor.b32  	%r11101, %r11099, %r11100;
	xor.b32  	%r11102, %r11058, %r11033;
	and.b32  	%r11103, %r11083, %r11102;
	and.b32  	%r11104, %r11058, %r11033;
	xor.b32  	%r11105, %r11103, %r11104;
	add.s32 	%r11106, %r11101, %r11105;
	add.s32 	%r11107, %r11096, %r11008;
	add.s32 	%r11108, %r11106, %r11096;
	shf.l.wrap.b32 	%r11109, %r11107, %r11107, 26;
	shf.l.wrap.b32 	%r11110, %r11107, %r11107, 21;
	xor.b32  	%r11111, %r11109, %r11110;
	shf.l.wrap.b32 	%r11112, %r11107, %r11107, 7;
	xor.b32  	%r11113, %r11111, %r11112;
	and.b32  	%r11114, %r11107, %r11082;
	not.b32 	%r11115, %r11107;
	and.b32  	%r11116, %r11057, %r11115;
	or.b32  	%r11117, %r11114, %r11116;
	add.s32 	%r11118, %r11117, %r11032;
	add.s32 	%r11119, %r11118, %r11113;
	add.s32 	%r11120, %r11119, %r37;
	add.s32 	%r11121, %r11120, %r9884;
	shf.l.wrap.b32 	%r11122, %r11108, %r11108, 30;
	shf.l.wrap.b32 	%r11123, %r11108, %r11108, 19;
	xor.b32  	%r11124, %r11122, %r11123;
	shf.l.wrap.b32 	%r11125, %r11108, %r11108, 10;
	xor.b32  	%r11126, %r11124, %r11125;
	xor.b32  	%r11127, %r11083, %r11058;
	and.b32  	%r11128, %r11108, %r11127;
	and.b32  	%r11129, %r11083, %r11058;
	xor.b32  	%r11130, %r11128, %r11129;
	add.s32 	%r11131, %r11126, %r11130;
	add.s32 	%r11132, %r11121, %r11033;
	add.s32 	%r11133, %r11131, %r11121;
	shf.l.wrap.b32 	%r11134, %r11132, %r11132, 26;
	shf.l.wrap.b32 	%r11135, %r11132, %r11132, 21;
	xor.b32  	%r11136, %r11134, %r11135;
	shf.l.wrap.b32 	%r11137, %r11132, %r11132, 7;
	xor.b32  	%r11138, %r11136, %r11137;
	and.b32  	%r11139, %r11132, %r11107;
	not.b32 	%r11140, %r11132;
	and.b32  	%r11141, %r11082, %r11140;
	or.b32  	%r11142, %r11139, %r11141;
	add.s32 	%r11143, %r11142, %r11057;
	add.s32 	%r11144, %r11143, %r11138;
	add.s32 	%r11145, %r11144, %r38;
	add.s32 	%r11146, %r11145, %r9897;
	shf.l.wrap.b32 	%r11147, %r11133, %r11133, 30;
	shf.l.wrap.b32 	%r11148, %r11133, %r11133, 19;
	xor.b32  	%r11149, %r11147, %r11148;
	shf.l.wrap.b32 	%r11150, %r11133, %r11133, 10;
	xor.b32  	%r11151, %r11149, %r11150;
	xor.b32  	%r11152, %r11108, %r11083;
	and.b32  	%r11153, %r11133, %r11152;
	and.b32  	%r11154, %r11108, %r11083;
	xor.b32  	%r11155, %r11153, %r11154;
	add.s32 	%r11156, %r11151, %r11155;
	add.s32 	%r11157, %r11146, %r11058;
	add.s32 	%r11158, %r11156, %r11146;
	shf.l.wrap.b32 	%r11159, %r11157, %r11157, 26;
	shf.l.wrap.b32 	%r11160, %r11157, %r11157, 21;
	xor.b32  	%r11161, %r11159, %r11160;
	shf.l.wrap.b32 	%r11162, %r11157, %r11157, 7;
	xor.b32  	%r11163, %r11161, %r11162;
	and.b32  	%r11164, %r11157, %r11132;
	not.b32 	%r11165, %r11157;
	and.b32  	%r11166, %r11107, %r11165;
	or.b32  	%r11167, %r11164, %r11166;
	add.s32 	%r11168, %r11167, %r11082;
	add.s32 	%r11169, %r11168, %r11163;
	ld.const.u32 	%r11170, [K+152];
	add.s32 	%r11171, %r11169, %r11170;
	add.s32 	%r11172, %r11171, %r9910;
	shf.l.wrap.b32 	%r11173, %r11158, %r11158, 30;
	shf.l.wrap.b32 	%r11174, %r11158, %r11158, 19;
	xor.b32  	%r11175, %r11173, %r11174;
	shf.l.wrap.b32 	%r11176, %r11158, %r11158, 10;
	xor.b32  	%r11177, %r11175, %r11176;
	xor.b32  	%r11178, %r11133, %r11108;
	and.b32  	%r11179, %r11158, %r11178;
	and.b32  	%r11180, %r11133, %r11108;
	xor.b32  	%r11181, %r11179, %r11180;
	add.s32 	%r11182, %r11177, %r11181;
	add.s32 	%r11183, %r11172, %r11083;
	add.s32 	%r11184, %r11182, %r11172;
	shf.l.wrap.b32 	%r11185, %r11183, %r11183, 26;
	shf.l.wrap.b32 	%r11186, %r11183, %r11183, 21;
	xor.b32  	%r11187, %r11185, %r11186;
	shf.l.wrap.b32 	%r11188, %r11183, %r11183, 7;
	xor.b32  	%r11189, %r11187, %r11188;
	and.b32  	%r11190, %r11183, %r11157;
	not.b32 	%r11191, %r11183;
	and.b32  	%r11192, %r11132, %r11191;
	or.b32  	%r11193, %r11190, %r11192;
	add.s32 	%r11194, %r11193, %r11107;
	add.s32 	%r11195, %r11194, %r11189;
	ld.const.u32 	%r11196, [K+156];
	add.s32 	%r11197, %r11195, %r11196;
	add.s32 	%r11198, %r11197, %r9923;
	shf.l.wrap.b32 	%r11199, %r11184, %r11184, 30;
	shf.l.wrap.b32 	%r11200, %r11184, %r11184, 19;
	xor.b32  	%r11201, %r11199, %r11200;
	shf.l.wrap.b32 	%r11202, %r11184, %r11184, 10;
	xor.b32  	%r11203, %r11201, %r11202;
	xor.b32  	%r11204, %r11158, %r11133;
	and.b32  	%r11205, %r11184, %r11204;
	and.b32  	%r11206, %r11158, %r11133;
	xor.b32  	%r11207, %r11205, %r11206;
	add.s32 	%r11208, %r11203, %r11207;
	add.s32 	%r11209, %r11198, %r11108;
	add.s32 	%r11210, %r11208, %r11198;
	shf.l.wrap.b32 	%r11211, %r11209, %r11209, 26;
	shf.l.wrap.b32 	%r11212, %r11209, %r11209, 21;
	xor.b32  	%r11213, %r11211, %r11212;
	shf.l.wrap.b32 	%r11214, %r11209, %r11209, 7;
	xor.b32  	%r11215, %r11213, %r11214;
	and.b32  	%r11216, %r11209, %r11183;
	not.b32 	%r11217, %r11209;
	and.b32  	%r11218, %r11157, %r11217;
	or.b32  	%r11219, %r11216, %r11218;
	add.s32 	%r11220, %r11219, %r11132;
	add.s32 	%r11221, %r11220, %r11215;
	ld.const.u32 	%r11222, [K+160];
	add.s32 	%r11223, %r11221, %r11222;
	add.s32 	%r11224, %r11223, %r9936;
	shf.l.wrap.b32 	%r11225, %r11210, %r11210, 30;
	shf.l.wrap.b32 	%r11226, %r11210, %r11210, 19;
	xor.b32  	%r11227, %r11225, %r11226;
	shf.l.wrap.b32 	%r11228, %r11210, %r11210, 10;
	xor.b32  	%r11229, %r11227, %r11228;
	xor.b32  	%r11230, %r11184, %r11158;
	and.b32  	%r11231, %r11210, %r11230;
	and.b32  	%r11232, %r11184, %r11158;
	xor.b32  	%r11233, %r11231, %r11232;
	add.s32 	%r11234, %r11229, %r11233;
	add.s32 	%r11235, %r11224, %r11133;
	add.s32 	%r11236, %r11234, %r11224;
	shf.l.wrap.b32 	%r11237, %r11235, %r11235, 26;
	shf.l.wrap.b32 	%r11238, %r11235, %r11235, 21;
	xor.b32  	%r11239, %r11237, %r11238;
	shf.l.wrap.b32 	%r11240, %r11235, %r11235, 7;
	xor.b32  	%r11241, %r11239, %r11240;
	and.b32  	%r11242, %r11235, %r11209;
	not.b32 	%r11243, %r11235;
	and.b32  	%r11244, %r11183, %r11243;
	or.b32  	%r11245, %r11242, %r11244;
	add.s32 	%r11246, %r11245, %r11157;
	add.s32 	%r11247, %r11246, %r11241;
	ld.const.u32 	%r11248, [K+164];
	add.s32 	%r11249, %r11247, %r11248;
	add.s32 	%r11250, %r11249, %r9949;
	shf.l.wrap.b32 	%r11251, %r11236, %r11236, 30;
	shf.l.wrap.b32 	%r11252, %r11236, %r11236, 19;
	xor.b32  	%r11253, %r11251, %r11252;
	shf.l.wrap.b32 	%r11254, %r11236, %r11236, 10;
	xor.b32  	%r11255, %r11253, %r11254;
	xor.b32  	%r11256, %r11210, %r11184;
	and.b32  	%r11257, %r11236, %r11256;
	and.b32  	%r11258, %r11210, %r11184;
	xor.b32  	%r11259, %r11257, %r11258;
	add.s32 	%r11260, %r11255, %r11259;
	add.s32 	%r11261, %r11250, %r11158;
	add.s32 	%r11262, %r11260, %r11250;
	shf.l.wrap.b32 	%r11263, %r11261, %r11261, 26;
	shf.l.wrap.b32 	%r11264, %r11261, %r11261, 21;
	xor.b32  	%r11265, %r11263, %r11264;
	shf.l.wrap.b32 	%r11266, %r11261, %r11261, 7;
	xor.b32  	%r11267, %r11265, %r11266;
	and.b32  	%r11268, %r11261, %r11235;
	not.b32 	%r11269, %r11261;
	and.b32  	%r11270, %r11209, %r11269;
	or.b32  	%r11271, %r11268, %r11270;
	add.s32 	%r11272, %r11271, %r11183;
	add.s32 	%r11273, %r11272, %r11267;
	add.s32 	%r11274, %r11273, %r39;
	add.s32 	%r11275, %r11274, %r9962;
	shf.l.wrap.b32 	%r11276, %r11262, %r11262, 30;
	shf.l.wrap.b32 	%r11277, %r11262, %r11262, 19;
	xor.b32  	%r11278, %r11276, %r11277;
	shf.l.wrap.b32 	%r11279, %r11262, %r11262, 10;
	xor.b32  	%r11280, %r11278, %r11279;
	xor.b32  	%r11281, %r11236, %r11210;
	and.b32  	%r11282, %r11262, %r11281;
	and.b32  	%r11283, %r11236, %r11210;
	xor.b32  	%r11284, %r11282, %r11283;
	add.s32 	%r11285, %r11280, %r11284;
	add.s32 	%r11286, %r11275, %r11184;
	add.s32 	%r11287, %r11285, %r11275;
	shf.l.wrap.b32 	%r11288, %r11286, %r11286, 26;
	shf.l.wrap.b32 	%r11289, %r11286, %r11286, 21;
	xor.b32  	%r11290, %r11288, %r11289;
	shf.l.wrap.b32 	%r11291, %r11286, %r11286, 7;
	xor.b32  	%r11292, %r11290, %r11291;
	and.b32  	%r11293, %r11286, %r11261;
	not.b32 	%r11294, %r11286;
	and.b32  	%r11295, %r11235, %r11294;
	or.b32  	%r11296, %r11293, %r11295;
	add.s32 	%r11297, %r11296, %r11209;
	add.s32 	%r11298, %r11297, %r11292;
	ld.const.u32 	%r11299, [K+172];
	add.s32 	%r11300, %r11298, %r11299;
	add.s32 	%r11301, %r11300, %r9975;
	shf.l.wrap.b32 	%r11302, %r11287, %r11287, 30;
	shf.l.wrap.b32 	%r11303, %r11287, %r11287, 19;
	xor.b32  	%r11304, %r11302, %r11303;
	shf.l.wrap.b32 	%r11305, %r11287, %r11287, 10;
	xor.b32  	%r11306, %r11304, %r11305;
	xor.b32  	%r11307, %r11262, %r11236;
	and.b32  	%r11308, %r11287, %r11307;
	and.b32  	%r11309, %r11262, %r11236;
	xor.b32  	%r11310, %r11308, %r11309;
	add.s32 	%r11311, %r11306, %r11310;
	add.s32 	%r11312, %r11301, %r11210;
	add.s32 	%r11313, %r11311, %r11301;
	shf.l.wrap.b32 	%r11314, %r11312, %r11312, 26;
	shf.l.wrap.b32 	%r11315, %r11312, %r11312, 21;
	xor.b32  	%r11316, %r11314, %r11315;
	shf.l.wrap.b32 	%r11317, %r11312, %r11312, 7;
	xor.b32  	%r11318, %r11316, %r11317;
	and.b32  	%r11319, %r11312, %r11286;
	not.b32 	%r11320, %r11312;
	and.b32  	%r11321, %r11261, %r11320;
	or.b32  	%r11322, %r11319, %r11321;
	add.s32 	%r11323, %r11322, %r11235;
	add.s32 	%r11324, %r11323, %r11318;
	ld.const.u32 	%r11325, [K+176];
	add.s32 	%r11326, %r11324, %r11325;
	add.s32 	%r11327, %r11326, %r9988;
	shf.l.wrap.b32 	%r11328, %r11313, %r11313, 30;
	shf.l.wrap.b32 	%r11329, %r11313, %r11313, 19;
	xor.b32  	%r11330, %r11328, %r11329;
	shf.l.wrap.b32 	%r11331, %r11313, %r11313, 10;
	xor.b32  	%r11332, %r11330, %r11331;
	xor.b32  	%r11333, %r11287, %r11262;
	and.b32  	%r11334, %r11313, %r11333;
	and.b32  	%r11335, %r11287, %r11262;
	xor.b32  	%r11336, %r11334, %r11335;
	add.s32 	%r11337, %r11332, %r11336;
	add.s32 	%r11338, %r11327, %r11236;
	add.s32 	%r11339, %r11337, %r11327;
	shf.l.wrap.b32 	%r11340, %r11338, %r11338, 26;
	shf.l.wrap.b32 	%r11341, %r11338, %r11338, 21;
	xor.b32  	%r11342, %r11340, %r11341;
	shf.l.wrap.b32 	%r11343, %r11338, %r11338, 7;
	xor.b32  	%r11344, %r11342, %r11343;
	and.b32  	%r11345, %r11338, %r11312;
	not.b32 	%r11346, %r11338;
	and.b32  	%r11347, %r11286, %r11346;
	or.b32  	%r11348, %r11345, %r11347;
	add.s32 	%r11349, %r11348, %r11261;
	add.s32 	%r11350, %r11349, %r11344;
	ld.const.u32 	%r11351, [K+180];
	add.s32 	%r11352, %r11350, %r11351;
	add.s32 	%r11353, %r11352, %r10001;
	shf.l.wrap.b32 	%r11354, %r11339, %r11339, 30;
	shf.l.wrap.b32 	%r11355, %r11339, %r11339, 19;
	xor.b32  	%r11356, %r11354, %r11355;
	shf.l.wrap.b32 	%r11357, %r11339, %r11339, 10;
	xor.b32  	%r11358, %r11356, %r11357;
	xor.b32  	%r11359, %r11313, %r11287;
	and.b32  	%r11360, %r11339, %r11359;
	and.b32  	%r11361, %r11313, %r11287;
	xor.b32  	%r11362, %r11360, %r11361;
	add.s32 	%r11363, %r11358, %r11362;
	add.s32 	%r11364, %r11353, %r11262;
	add.s32 	%r11365, %r11363, %r11353;
	shf.l.wrap.b32 	%r11366, %r11364, %r11364, 26;
	shf.l.wrap.b32 	%r11367, %r11364, %r11364, 21;
	xor.b32  	%r11368, %r11366, %r11367;
	shf.l.wrap.b32 	%r11369, %r11364, %r11364, 7;
	xor.b32  	%r11370, %r11368, %r11369;
	and.b32  	%r11371, %r11364, %r11338;
	not.b32 	%r11372, %r11364;
	and.b32  	%r11373, %r11312, %r11372;
	or.b32  	%r11374, %r11371, %r11373;
	add.s32 	%r11375, %r11374, %r11286;
	add.s32 	%r11376, %r11375, %r11370;
	ld.const.u32 	%r11377, [K+184];
	add.s32 	%r11378, %r11376, %r11377;
	add.s32 	%r11379, %r11378, %r10014;
	shf.l.wrap.b32 	%r11380, %r11365, %r11365, 30;
	shf.l.wrap.b32 	%r11381, %r11365, %r11365, 19;
	xor.b32  	%r11382, %r11380, %r11381;
	shf.l.wrap.b32 	%r11383, %r11365, %r11365, 10;
	xor.b32  	%r11384, %r11382, %r11383;
	xor.b32  	%r11385, %r11339, %r11313;
	and.b32  	%r11386, %r11365, %r11385;
	and.b32  	%r11387, %r11339, %r11313;
	xor.b32  	%r11388, %r11386, %r11387;
	add.s32 	%r11389, %r11384, %r11388;
	add.s32 	%r11390, %r11379, %r11287;
	add.s32 	%r11391, %r11389, %r11379;
	shf.l.wrap.b32 	%r11392, %r11390, %r11390, 26;
	shf.l.wrap.b32 	%r11393, %r11390, %r11390, 21;
	xor.b32  	%r11394, %r11392, %r11393;
	shf.l.wrap.b32 	%r11395, %r11390, %r11390, 7;
	xor.b32  	%r11396, %r11394, %r11395;
	and.b32  	%r11397, %r11390, %r11364;
	not.b32 	%r11398, %r11390;
	and.b32  	%r11399, %r11338, %r11398;
	or.b32  	%r11400, %r11397, %r11399;
	add.s32 	%r11401, %r11400, %r11312;
	add.s32 	%r11402, %r11401, %r11396;
	ld.const.u32 	%r11403, [K+188];
	add.s32 	%r11404, %r11402, %r11403;
	add.s32 	%r11405, %r11404, %r10027;
	shf.l.wrap.b32 	%r11406, %r11391, %r11391, 30;
	shf.l.wrap.b32 	%r11407, %r11391, %r11391, 19;
	xor.b32  	%r11408, %r11406, %r11407;
	shf.l.wrap.b32 	%r11409, %r11391, %r11391, 10;
	xor.b32  	%r11410, %r11408, %r11409;
	xor.b32  	%r11411, %r11365, %r11339;
	and.b32  	%r11412, %r11391, %r11411;
	and.b32  	%r11413, %r11365, %r11339;
	xor.b32  	%r11414, %r11412, %r11413;
	add.s32 	%r11415, %r11410, %r11414;
	add.s32 	%r11416, %r11405, %r11313;
	add.s32 	%r11417, %r11415, %r11405;
	shf.l.wrap.b32 	%r11418, %r11416, %r11416, 26;
	shf.l.wrap.b32 	%r11419, %r11416, %r11416, 21;
	xor.b32  	%r11420, %r11418, %r11419;
	shf.l.wrap.b32 	%r11421, %r11416, %r11416, 7;
	xor.b32  	%r11422, %r11420, %r11421;
	and.b32  	%r11423, %r11416, %r11390;
	not.b32 	%r11424, %r11416;
	and.b32  	%r11425, %r11364, %r11424;
	or.b32  	%r11426, %r11423, %r11425;
	add.s32 	%r11427, %r11426, %r11338;
	add.s32 	%r11428, %r11427, %r11422;
	ld.const.u32 	%r11429, [K+192];
	add.s32 	%r11430, %r11428, %r11429;
	add.s32 	%r11431, %r11430, %r10040;
	shf.l.wrap.b32 	%r11432, %r11417, %r11417, 30;
	shf.l.wrap.b32 	%r11433, %r11417, %r11417, 19;
	xor.b32  	%r11434, %r11432, %r11433;
	shf.l.wrap.b32 	%r11435, %r11417, %r11417, 10;
	xor.b32  	%r11436, %r11434, %r11435;
	xor.b32  	%r11437, %r11391, %r11365;
	and.b32  	%r11438, %r11417, %r11437;
	and.b32  	%r11439, %r11391, %r11365;
	xor.b32  	%r11440, %r11438, %r11439;
	add.s32 	%r11441, %r11436, %r11440;
	add.s32 	%r11442, %r11431, %r11339;
	add.s32 	%r11443, %r11441, %r11431;
	shf.l.wrap.b32 	%r11444, %r11442, %r11442, 26;
	shf.l.wrap.b32 	%r11445, %r11442, %r11442, 21;
	xor.b32  	%r11446, %r11444, %r11445;
	shf.l.wrap.b32 	%r11447, %r11442, %r11442, 7;
	xor.b32  	%r11448, %r11446, %r11447;
	and.b32  	%r11449, %r11442, %r11416;
	not.b32 	%r11450, %r11442;
	and.b32  	%r11451, %r11390, %r11450;
	or.b32  	%r11452, %r11449, %r11451;
	add.s32 	%r11453, %r11452, %r11364;
	add.s32 	%r11454, %r11453, %r11448;
	ld.const.u32 	%r11455, [K+196];
	add.s32 	%r11456, %r11454, %r11455;
	add.s32 	%r11457, %r11456, %r10053;
	shf.l.wrap.b32 	%r11458, %r11443, %r11443, 30;
	shf.l.wrap.b32 	%r11459, %r11443, %r11443, 19;
	xor.b32  	%r11460, %r11458, %r11459;
	shf.l.wrap.b32 	%r11461, %r11443, %r11443, 10;
	xor.b32  	%r11462, %r11460, %r11461;
	xor.b32  	%r11463, %r11417, %r11391;
	and.b32  	%r11464, %r11443, %r11463;
	and.b32  	%r11465, %r11417, %r11391;
	xor.b32  	%r11466, %r11464, %r11465;
	add.s32 	%r11467, %r11462, %r11466;
	add.s32 	%r11468, %r11457, %r11365;
	add.s32 	%r11469, %r11467, %r11457;
	shf.l.wrap.b32 	%r11470, %r11468, %r11468, 26;
	shf.l.wrap.b32 	%r11471, %r11468, %r11468, 21;
	xor.b32  	%r11472, %r11470, %r11471;
	shf.l.wrap.b32 	%r11473, %r11468, %r11468, 7;
	xor.b32  	%r11474, %r11472, %r11473;
	and.b32  	%r11475, %r11468, %r11442;
	not.b32 	%r11476, %r11468;
	and.b32  	%r11477, %r11416, %r11476;
	or.b32  	%r11478, %r11475, %r11477;
	add.s32 	%r11479, %r11478, %r11390;
	add.s32 	%r11480, %r11479, %r11474;
	ld.const.u32 	%r11481, [K+200];
	add.s32 	%r11482, %r11480, %r11481;
	add.s32 	%r11483, %r11482, %r10066;
	shf.l.wrap.b32 	%r11484, %r11469, %r11469, 30;
	shf.l.wrap.b32 	%r11485, %r11469, %r11469, 19;
	xor.b32  	%r11486, %r11484, %r11485;
	shf.l.wrap.b32 	%r11487, %r11469, %r11469, 10;
	xor.b32  	%r11488, %r11486, %r11487;
	xor.b32  	%r11489, %r11443, %r11417;
	and.b32  	%r11490, %r11469, %r11489;
	and.b32  	%r11491, %r11443, %r11417;
	xor.b32  	%r11492, %r11490, %r11491;
	add.s32 	%r11493, %r11488, %r11492;
	add.s32 	%r11494, %r11483, %r11391;
	add.s32 	%r11495, %r11493, %r11483;
	shf.l.wrap.b32 	%r11496, %r11494, %r11494, 26;
	shf.l.wrap.b32 	%r11497, %r11494, %r11494, 21;
	xor.b32  	%r11498, %r11496, %r11497;
	shf.l.wrap.b32 	%r11499, %r11494, %r11494, 7;
	xor.b32  	%r11500, %r11498, %r11499;
	and.b32  	%r11501, %r11494, %r11468;
	not.b32 	%r11502, %r11494;
	and.b32  	%r11503, %r11442, %r11502;
	or.b32  	%r11504, %r11501, %r11503;
	add.s32 	%r11505, %r11504, %r11416;
	add.s32 	%r11506, %r11505, %r11500;
	ld.const.u32 	%r11507, [K+204];
	add.s32 	%r11508, %r11506, %r11507;
	add.s32 	%r11509, %r11508, %r10079;
	shf.l.wrap.b32 	%r11510, %r11495, %r11495, 30;
	shf.l.wrap.b32 	%r11511, %r11495, %r11495, 19;
	xor.b32  	%r11512, %r11510, %r11511;
	shf.l.wrap.b32 	%r11513, %r11495, %r11495, 10;
	xor.b32  	%r11514, %r11512, %r11513;
	xor.b32  	%r11515, %r11469, %r11443;
	and.b32  	%r11516, %r11495, %r11515;
	and.b32  	%r11517, %r11469, %r11443;
	xor.b32  	%r11518, %r11516, %r11517;
	add.s32 	%r11519, %r11514, %r11518;
	add.s32 	%r11520, %r11509, %r11417;
	add.s32 	%r11521, %r11519, %r11509;
	shf.l.wrap.b32 	%r11522, %r11520, %r11520, 26;
	shf.l.wrap.b32 	%r11523, %r11520, %r11520, 21;
	xor.b32  	%r11524, %r11522, %r11523;
	shf.l.wrap.b32 	%r11525, %r11520, %r11520, 7;
	xor.b32  	%r11526, %r11524, %r11525;
	and.b32  	%r11527, %r11520, %r11494;
	not.b32 	%r11528, %r11520;
	and.b32  	%r11529, %r11468, %r11528;
	or.b32  	%r11530, %r11527, %r11529;
	add.s32 	%r11531, %r11530, %r11442;
	add.s32 	%r11532, %r11531, %r11526;
	ld.const.u32 	%r11533, [K+208];
	add.s32 	%r11534, %r11532, %r11533;
	add.s32 	%r11535, %r11534, %r10092;
	shf.l.wrap.b32 	%r11536, %r11521, %r11521, 30;
	shf.l.wrap.b32 	%r11537, %r11521, %r11521, 19;
	xor.b32  	%r11538, %r11536, %r11537;
	shf.l.wrap.b32 	%r11539, %r11521, %r11521, 10;
	xor.b32  	%r11540, %r11538, %r11539;
	xor.b32  	%r11541, %r11495, %r11469;
	and.b32  	%r11542, %r11521, %r11541;
	and.b32  	%r11543, %r11495, %r11469;
	xor.b32  	%r11544, %r11542, %r11543;
	add.s32 	%r11545, %r11540, %r11544;
	add.s32 	%r11546, %r11535, %r11443;
	add.s32 	%r11547, %r11545, %r11535;
	shf.l.wrap.b32 	%r11548, %r11546, %r11546, 26;
	shf.l.wrap.b32 	%r11549, %r11546, %r11546, 21;
	xor.b32  	%r11550, %r11548, %r11549;
	shf.l.wrap.b32 	%r11551, %r11546, %r11546, 7;
	xor.b32  	%r11552, %r11550, %r11551;
	and.b32  	%r11553, %r11546, %r11520;
	not.b32 	%r11554, %r11546;
	and.b32  	%r11555, %r11494, %r11554;
	or.b32  	%r11556, %r11553, %r11555;
	add.s32 	%r11557, %r11556, %r11468;
	add.s32 	%r11558, %r11557, %r11552;
	ld.const.u32 	%r11559, [K+212];
	add.s32 	%r11560, %r11558, %r11559;
	add.s32 	%r11561, %r11560, %r10105;
	shf.l.wrap.b32 	%r11562, %r11547, %r11547, 30;
	shf.l.wrap.b32 	%r11563, %r11547, %r11547, 19;
	xor.b32  	%r11564, %r11562, %r11563;
	shf.l.wrap.b32 	%r11565, %r11547, %r11547, 10;
	xor.b32  	%r11566, %r11564, %r11565;
	xor.b32  	%r11567, %r11521, %r11495;
	and.b32  	%r11568, %r11547, %r11567;
	and.b32  	%r11569, %r11521, %r11495;
	xor.b32  	%r11570, %r11568, %r11569;
	add.s32 	%r11571, %r11566, %r11570;
	add.s32 	%r11572, %r11561, %r11469;
	add.s32 	%r11573, %r11571, %r11561;
	shf.l.wrap.b32 	%r11574, %r11572, %r11572, 26;
	shf.l.wrap.b32 	%r11575, %r11572, %r11572, 21;
	xor.b32  	%r11576, %r11574, %r11575;
	shf.l.wrap.b32 	%r11577, %r11572, %r11572, 7;
	xor.b32  	%r11578, %r11576, %r11577;
	and.b32  	%r11579, %r11572, %r11546;
	not.b32 	%r11580, %r11572;
	and.b32  	%r11581, %r11520, %r11580;
	or.b32  	%r11582, %r11579, %r11581;
	add.s32 	%r11583, %r11582, %r11494;
	add.s32 	%r11584, %r11583, %r11578;
	ld.const.u32 	%r11585, [K+216];
	add.s32 	%r11586, %r11584, %r11585;
	add.s32 	%r11587, %r11586, %r10118;
	shf.l.wrap.b32 	%r11588, %r11573, %r11573, 30;
	shf.l.wrap.b32 	%r11589, %r11573, %r11573, 19;
	xor.b32  	%r11590, %r11588, %r11589;
	shf.l.wrap.b32 	%r11591, %r11573, %r11573, 10;
	xor.b32  	%r11592, %r11590, %r11591;
	xor.b32  	%r11593, %r11547, %r11521;
	and.b32  	%r11594, %r11573, %r11593;
	and.b32  	%r11595, %r11547, %r11521;
	xor.b32  	%r11596, %r11594, %r11595;
	add.s32 	%r11597, %r11592, %r11596;
	add.s32 	%r11598, %r11587, %r11495;
	add.s32 	%r11599, %r11597, %r11587;
	shf.l.wrap.b32 	%r11600, %r11598, %r11598, 26;
	shf.l.wrap.b32 	%r11601, %r11598, %r11598, 21;
	xor.b32  	%r11602, %r11600, %r11601;
	shf.l.wrap.b32 	%r11603, %r11598, %r11598, 7;
	xor.b32  	%r11604, %r11602, %r11603;
	and.b32  	%r11605, %r11598, %r11572;
	not.b32 	%r11606, %r11598;
	and.b32  	%r11607, %r11546, %r11606;
	or.b32  	%r11608, %r11605, %r11607;
	add.s32 	%r11609, %r11608, %r11520;
	add.s32 	%r11610, %r11609, %r11604;
	ld.const.u32 	%r11611, [K+220];
	add.s32 	%r11612, %r11610, %r11611;
	add.s32 	%r11613, %r11612, %r10131;
	shf.l.wrap.b32 	%r11614, %r11599, %r11599, 30;
	shf.l.wrap.b32 	%r11615, %r11599, %r11599, 19;
	xor.b32  	%r11616, %r11614, %r11615;
	shf.l.wrap.b32 	%r11617, %r11599, %r11599, 10;
	xor.b32  	%r11618, %r11616, %r11617;
	xor.b32  	%r11619, %r11573, %r11547;
	and.b32  	%r11620, %r11599, %r11619;
	and.b32  	%r11621, %r11573, %r11547;
	xor.b32  	%r11622, %r11620, %r11621;
	add.s32 	%r11623, %r11618, %r11622;
	add.s32 	%r11624, %r11613, %r11521;
	add.s32 	%r11625, %r11623, %r11613;
	shf.l.wrap.b32 	%r11626, %r11624, %r11624, 26;
	shf.l.wrap.b32 	%r11627, %r11624, %r11624, 21;
	xor.b32  	%r11628, %r11626, %r11627;
	shf.l.wrap.b32 	%r11629, %r11624, %r11624, 7;
	xor.b32  	%r11630, %r11628, %r11629;
	and.b32  	%r11631, %r11624, %r11598;
	not.b32 	%r11632, %r11624;
	and.b32  	%r11633, %r11572, %r11632;
	or.b32  	%r11634, %r11631, %r11633;
	add.s32 	%r11635, %r11634, %r11546;
	add.s32 	%r11636, %r11635, %r11630;
	ld.const.u32 	%r11637, [K+224];
	add.s32 	%r11638, %r11636, %r11637;
	add.s32 	%r11639, %r11638, %r10144;
	shf.l.wrap.b32 	%r11640, %r11625, %r11625, 30;
	shf.l.wrap.b32 	%r11641, %r11625, %r11625, 19;
	xor.b32  	%r11642, %r11640, %r11641;
	shf.l.wrap.b32 	%r11643, %r11625, %r11625, 10;
	xor.b32  	%r11644, %r11642, %r11643;
	xor.b32  	%r11645, %r11599, %r11573;
	and.b32  	%r11646, %r11625, %r11645;
	and.b32  	%r11647, %r11599, %r11573;
	xor.b32  	%r11648, %r11646, %r11647;
	add.s32 	%r11649, %r11644, %r11648;
	add.s32 	%r11650, %r11639, %r11547;
	add.s32 	%r11651, %r11649, %r11639;
	shf.l.wrap.b32 	%r11652, %r11650, %r11650, 26;
	shf.l.wrap.b32 	%r11653, %r11650, %r11650, 21;
	xor.b32  	%r11654, %r11652, %r11653;
	shf.l.wrap.b32 	%r11655, %r11650, %r11650, 7;
	xor.b32  	%r11656, %r11654, %r11655;
	and.b32  	%r11657, %r11650, %r11624;
	not.b32 	%r11658, %r11650;
	and.b32  	%r11659, %r11598, %r11658;
	or.b32  	%r11660, %r11657, %r11659;
	add.s32 	%r11661, %r11660, %r11572;
	add.s32 	%r11662, %r11661, %r11656;
	ld.const.u32 	%r11663, [K+228];
	add.s32 	%r11664, %r11662, %r11663;
	add.s32 	%r11665, %r11664, %r10157;
	shf.l.wrap.b32 	%r11666, %r11651, %r11651, 30;
	shf.l.wrap.b32 	%r11667, %r11651, %r11651, 19;
	xor.b32  	%r11668, %r11666, %r11667;
	shf.l.wrap.b32 	%r11669, %r11651, %r11651, 10;
	xor.b32  	%r11670, %r11668, %r11669;
	xor.b32  	%r11671, %r11625, %r11599;
	and.b32  	%r11672, %r11651, %r11671;
	and.b32  	%r11673, %r11625, %r11599;
	xor.b32  	%r11674, %r11672, %r11673;
	add.s32 	%r11675, %r11670, %r11674;
	add.s32 	%r11676, %r11665, %r11573;
	add.s32 	%r11677, %r11675, %r11665;
	shf.l.wrap.b32 	%r11678, %r11676, %r11676, 26;
	shf.l.wrap.b32 	%r11679, %r11676, %r11676, 21;
	xor.b32  	%r11680, %r11678, %r11679;
	shf.l.wrap.b32 	%r11681, %r11676, %r11676, 7;
	xor.b32  	%r11682, %r11680, %r11681;
	and.b32  	%r11683, %r11676, %r11650;
	not.b32 	%r11684, %r11676;
	and.b32  	%r11685, %r11624, %r11684;
	or.b32  	%r11686, %r11683, %r11685;
	add.s32 	%r11687, %r11686, %r11598;
	add.s32 	%r11688, %r11687, %r11682;
	ld.const.u32 	%r11689, [K+232];
	add.s32 	%r11690, %r11688, %r11689;
	add.s32 	%r11691, %r11690, %r10170;
	shf.l.wrap.b32 	%r11692, %r11677, %r11677, 30;
	shf.l.wrap.b32 	%r11693, %r11677, %r11677, 19;
	xor.b32  	%r11694, %r11692, %r11693;
	shf.l.wrap.b32 	%r11695, %r11677, %r11677, 10;
	xor.b32  	%r11696, %r11694, %r11695;
	xor.b32  	%r11697, %r11651, %r11625;
	and.b32  	%r11698, %r11677, %r11697;
	and.b32  	%r11699, %r11651, %r11625;
	xor.b32  	%r11700, %r11698, %r11699;
	add.s32 	%r11701, %r11696, %r11700;
	add.s32 	%r11702, %r11691, %r11599;
	add.s32 	%r11703, %r11701, %r11691;
	shf.l.wrap.b32 	%r11704, %r11702, %r11702, 26;
	shf.l.wrap.b32 	%r11705, %r11702, %r11702, 21;
	xor.b32  	%r11706, %r11704, %r11705;
	shf.l.wrap.b32 	%r11707, %r11702, %r11702, 7;
	xor.b32  	%r11708, %r11706, %r11707;
	and.b32  	%r11709, %r11702, %r11676;
	not.b32 	%r11710, %r11702;
	and.b32  	%r11711, %r11650, %r11710;
	or.b32  	%r11712, %r11709, %r11711;
	add.s32 	%r11713, %r11712, %r11624;
	add.s32 	%r11714, %r11713, %r11708;
	add.s32 	%r11715, %r11714, %r40;
	add.s32 	%r11716, %r11715, %r10183;
	shf.l.wrap.b32 	%r11717, %r11703, %r11703, 30;
	shf.l.wrap.b32 	%r11718, %r11703, %r11703, 19;
	xor.b32  	%r11719, %r11717, %r11718;
	shf.l.wrap.b32 	%r11720, %r11703, %r11703, 10;
	xor.b32  	%r11721, %r11719, %r11720;
	xor.b32  	%r11722, %r11677, %r11651;
	and.b32  	%r11723, %r11703, %r11722;
	and.b32  	%r11724, %r11677, %r11651;
	xor.b32  	%r11725, %r11723, %r11724;
	add.s32 	%r11726, %r11721, %r11725;
	add.s32 	%r11727, %r11716, %r11625;
	add.s32 	%r11728, %r11726, %r11716;
	shf.l.wrap.b32 	%r11729, %r11727, %r11727, 26;
	shf.l.wrap.b32 	%r11730, %r11727, %r11727, 21;
	xor.b32  	%r11731, %r11729, %r11730;
	shf.l.wrap.b32 	%r11732, %r11727, %r11727, 7;
	xor.b32  	%r11733, %r11731, %r11732;
	and.b32  	%r11734, %r11727, %r11702;
	not.b32 	%r11735, %r11727;
	and.b32  	%r11736, %r11676, %r11735;
	or.b32  	%r11737, %r11734, %r11736;
	add.s32 	%r11738, %r11737, %r11650;
	add.s32 	%r11739, %r11738, %r11733;
	ld.const.u32 	%r11740, [K+240];
	add.s32 	%r11741, %r11739, %r11740;
	add.s32 	%r11742, %r11741, %r10196;
	shf.l.wrap.b32 	%r11743, %r11728, %r11728, 30;
	shf.l.wrap.b32 	%r11744, %r11728, %r11728, 19;
	xor.b32  	%r11745, %r11743, %r11744;
	shf.l.wrap.b32 	%r11746, %r11728, %r11728, 10;
	xor.b32  	%r11747, %r11745, %r11746;
	xor.b32  	%r11748, %r11703, %r11677;
	and.b32  	%r11749, %r11728, %r11748;
	and.b32  	%r11750, %r11703, %r11677;
	xor.b32  	%r11751, %r11749, %r11750;
	add.s32 	%r11752, %r11747, %r11751;
	add.s32 	%r11753, %r11742, %r11651;
	add.s32 	%r11754, %r11752, %r11742;
	shf.l.wrap.b32 	%r11755, %r11753, %r11753, 26;
	shf.l.wrap.b32 	%r11756, %r11753, %r11753, 21;
	xor.b32  	%r11757, %r11755, %r11756;
	shf.l.wrap.b32 	%r11758, %r11753, %r11753, 7;
	xor.b32  	%r11759, %r11757, %r11758;
	and.b32  	%r11760, %r11753, %r11727;
	not.b32 	%r11761, %r11753;
	and.b32  	%r11762, %r11702, %r11761;
	or.b32  	%r11763, %r11760, %r11762;
	add.s32 	%r11764, %r11763, %r11676;
	add.s32 	%r11765, %r11764, %r11759;
	ld.const.u32 	%r11766, [K+244];
	add.s32 	%r11767, %r11765, %r11766;
	add.s32 	%r11768, %r11767, %r10209;
	shf.l.wrap.b32 	%r11769, %r11754, %r11754, 30;
	shf.l.wrap.b32 	%r11770, %r11754, %r11754, 19;
	xor.b32  	%r11771, %r11769, %r11770;
	shf.l.wrap.b32 	%r11772, %r11754, %r11754, 10;
	xor.b32  	%r11773, %r11771, %r11772;
	xor.b32  	%r11774, %r11728, %r11703;
	and.b32  	%r11775, %r11754, %r11774;
	and.b32  	%r11776, %r11728, %r11703;
	xor.b32  	%r11777, %r11775, %r11776;
	add.s32 	%r11778, %r11773, %r11777;
	add.s32 	%r11779, %r11768, %r11677;
	add.s32 	%r11780, %r11778, %r11768;
	shf.l.wrap.b32 	%r11781, %r11779, %r11779, 26;
	shf.l.wrap.b32 	%r11782, %r11779, %r11779, 21;
	xor.b32  	%r11783, %r11781, %r11782;
	shf.l.wrap.b32 	%r11784, %r11779, %r11779, 7;
	xor.b32  	%r11785, %r11783, %r11784;
	and.b32  	%r11786, %r11779, %r11753;
	not.b32 	%r11787, %r11779;
	and.b32  	%r11788, %r11727, %r11787;
	or.b32  	%r11789, %r11786, %r11788;
	add.s32 	%r11790, %r11789, %r11702;
	add.s32 	%r11791, %r11790, %r11785;
	ld.const.u32 	%r11792, [K+248];
	add.s32 	%r11793, %r11791, %r11792;
	add.s32 	%r11794, %r11793, %r10222;
	shf.l.wrap.b32 	%r11795, %r11780, %r11780, 30;
	shf.l.wrap.b32 	%r11796, %r11780, %r11780, 19;
	xor.b32  	%r11797, %r11795, %r11796;
	shf.l.wrap.b32 	%r11798, %r11780, %r11780, 10;
	xor.b32  	%r11799, %r11797, %r11798;
	xor.b32  	%r11800, %r11754, %r11728;
	and.b32  	%r11801, %r11780, %r11800;
	and.b32  	%r11802, %r11754, %r11728;
	xor.b32  	%r11803, %r11801, %r11802;
	add.s32 	%r11804, %r11799, %r11803;
	add.s32 	%r11805, %r11794, %r11703;
	add.s32 	%r11806, %r11804, %r11794;
	shf.l.wrap.b32 	%r11807, %r11805, %r11805, 26;
	shf.l.wrap.b32 	%r11808, %r11805, %r11805, 21;
	xor.b32  	%r11809, %r11807, %r11808;
	shf.l.wrap.b32 	%r11810, %r11805, %r11805, 7;
	xor.b32  	%r11811, %r11809, %r11810;
	and.b32  	%r11812, %r11805, %r11779;
	not.b32 	%r11813, %r11805;
	and.b32  	%r11814, %r11753, %r11813;
	or.b32  	%r11815, %r11812, %r11814;
	add.s32 	%r11816, %r11815, %r11727;
	add.s32 	%r11817, %r11816, %r11811;
	ld.const.u32 	%r11818, [K+252];
	add.s32 	%r11819, %r11817, %r11818;
	add.s32 	%r11820, %r11819, %r10235;
	shf.l.wrap.b32 	%r11821, %r11806, %r11806, 30;
	shf.l.wrap.b32 	%r11822, %r11806, %r11806, 19;
	xor.b32  	%r11823, %r11821, %r11822;
	shf.l.wrap.b32 	%r11824, %r11806, %r11806, 10;
	xor.b32  	%r11825, %r11823, %r11824;
	xor.b32  	%r11826, %r11780, %r11754;
	and.b32  	%r11827, %r11806, %r11826;
	and.b32  	%r11828, %r11780, %r11754;
	xor.b32  	%r11829, %r11827, %r11828;
	add.s32 	%r11830, %r11825, %r11829;
	add.s32 	%r11831, %r11830, %r11820;
	add.s32 	%r11832, %r11831, 1779033703;
	shr.u32 	%r11833, %r11832, 24;
	cvt.u16.u32 	%rs250, %r11833;
	ld.local.u8 	%rs251, [%rd2+32];
	setp.ne.s16 	%p79, %rs251, %rs250;
	st.local.u16 	[%rd332+44], %rs23;
	@%p79 bra 	$L__BB0_224;
	ld.shared.u16 	%rs252, [_ZZ24test_combinations_kernelPKtS0_S0_S0_S0_S0_S0_iPbPtE9s_targets+10];
	st.local.u16 	[%rd332+46], %rs252;
	mov.b64 	%rd327, 0;
$L__BB0_143:
	add.s64 	%rd240, %rd2, %rd327;
	mov.b16 	%rs253, 0;
	st.local.u8 	[%rd240], %rs253;
	add.s64 	%rd33, %rd327, 1;
	setp.lt.u64 	%p80, %rd327, 32;
	mov.u64 	%rd327, %rd33;
	@%p80 bra 	$L__BB0_143;
	mov.b32 	%r18877, 5;
	mov.u64 	%rd328, %rd332;
$L__BB0_145:
	ld.local.u16 	%r54, [%rd328];
	and.b32  	%r11835, %r54, 1024;
	setp.eq.s32 	%p81, %r11835, 0;
	@%p81 bra 	$L__BB0_147;
	add.s32 	%r11836, %r18877, -5;
	shr.s32 	%r11837, %r11836, 31;
	shr.u32 	%r11838, %r11837, 29;
	add.s32 	%r11839, %r11836, %r11838;
	and.b32  	%r11840, %r11839, -8;
	sub.s32 	%r11841, %r11840, %r11836;
	add.s32 	%r11842, %r11841, 7;
	shr.s32 	%r11843, %r11839, 3;
	mov.b32 	%r11844, 1;
	shl.b32 	%r11845, %r11844, %r11842;
	cvt.s64.s32 	%rd241, %r11843;
	add.s64 	%rd242, %rd2, %rd241;
	ld.local.u8 	%rs254, [%rd242];
	cvt.u16.u32 	%rs255, %r11845;
	or.b16  	%rs256, %rs254, %rs255;
	st.local.u8 	[%rd242], %rs256;
$L__BB0_147:
	and.b32  	%r11846, %r54, 512;
	setp.eq.s32 	%p82, %r11846, 0;
	@%p82 bra 	$L__BB0_149;
	add.s32 	%r11847, %r18877, -4;
	shr.s32 	%r11848, %r11847, 31;
	shr.u32 	%r11849, %r11848, 29;
	add.s32 	%r11850, %r11847, %r11849;
	and.b32  	%r11851, %r11850, -8;
	sub.s32 	%r11852, %r11851, %r11847;
	add.s32 	%r11853, %r11852, 7;
	shr.s32 	%r11854, %r11850, 3;
	mov.b32 	%r11855, 1;
	shl.b32 	%r11856, %r11855, %r11853;
	cvt.s64.s32 	%rd243, %r11854;
	add.s64 	%rd244, %rd2, %rd243;
	ld.local.u8 	%rs257, [%rd244];
	cvt.u16.u32 	%rs258, %r11856;
	or.b16  	%rs259, %rs257, %rs258;
	st.local.u8 	[%rd244], %rs259;
$L__BB0_149:
	and.b32  	%r11857, %r54, 256;
	setp.eq.s32 	%p83, %r11857, 0;
	@%p83 bra 	$L__BB0_151;
	add.s32 	%r11858, %r18877, -3;
	shr.s32 	%r11859, %r11858, 31;
	shr.u32 	%r11860, %r11859, 29;
	add.s32 	%r11861, %r11858, %r11860;
	and.b32  	%r11862, %r11861, -8;
	sub.s32 	%r11863, %r11862, %r11858;
	add.s32 	%r11864, %r11863, 7;
	shr.s32 	%r11865, %r11861, 3;
	mov.b32 	%r11866, 1;
	shl.b32 	%r11867, %r11866, %r11864;
	cvt.s64.s32 	%rd245, %r11865;
	add.s64 	%rd246, %rd2, %rd245;
	ld.local.u8 	%rs260, [%rd246];
	cvt.u16.u32 	%rs261, %r11867;
	or.b16  	%rs262, %rs260, %rs261;
	st.local.u8 	[%rd246], %rs262;
$L__BB0_151:
	and.b32  	%r11868, %r54, 128;
	setp.eq.s32 	%p84, %r11868, 0;
	@%p84 bra 	$L__BB0_153;
	add.s32 	%r11869, %r18877, -2;
	shr.s32 	%r11870, %r11869, 31;
	shr.u32 	%r11871, %r11870, 29;
	add.s32 	%r11872, %r11869, %r11871;
	and.b32  	%r11873, %r11872, -8;
	sub.s32 	%r11874, %r11873, %r11869;
	add.s32 	%r11875, %r11874, 7;
	shr.s32 	%r11876, %r11872, 3;
	mov.b32 	%r11877, 1;
	shl.b32 	%r11878, %r11877, %r11875;
	cvt.s64.s32 	%rd247, %r11876;
	add.s64 	%rd248, %rd2, %rd247;
	ld.local.u8 	%rs263, [%rd248];
	cvt.u16.u32 	%rs264, %r11878;
	or.b16  	%rs265, %rs263, %rs264;
	st.local.u8 	[%rd248], %rs265;
$L__BB0_153:
	and.b32  	%r11879, %r54, 64;
	setp.eq.s32 	%p85, %r11879, 0;
	@%p85 bra 	$L__BB0_155;
	add.s32 	%r11880, %r18877, -1;
	shr.s32 	%r11881, %r11880, 31;
	shr.u32 	%r11882, %r11881, 29;
	add.s32 	%r11883, %r11880, %r11882;
	and.b32  	%r11884, %r11883, -8;
	sub.s32 	%r11885, %r11884, %r11880;
	add.s32 	%r11886, %r11885, 7;
	shr.s32 	%r11887, %r11883, 3;
	mov.b32 	%r11888, 1;
	shl.b32 	%r11889, %r11888, %r11886;
	cvt.s64.s32 	%rd249, %r11887;
	add.s64 	%rd250, %rd2, %rd249;
	ld.local.u8 	%rs266, [%rd250];
	cvt.u16.u32 	%rs267, %r11889;
	or.b16  	%rs268, %rs266, %rs267;
	st.local.u8 	[%rd250], %rs268;
$L__BB0_155:
	and.b32  	%r11890, %r54, 32;
	setp.eq.s32 	%p86, %r11890, 0;
	@%p86 bra 	$L__BB0_157;
	shr.s32 	%r11891, %r18877, 31;
	shr.u32 	%r11892, %r11891, 29;
	add.s32 	%r11893, %r18877, %r11892;
	and.b32  	%r11894, %r11893, -8;
	sub.s32 	%r11895, %r11894, %r18877;
	add.s32 	%r11896, %r11895, 7;
	shr.s32 	%r11897, %r11893, 3;
	mov.b32 	%r11898, 1;
	shl.b32 	%r11899, %r11898, %r11896;
	cvt.s64.s32 	%rd251, %r11897;
	add.s64 	%rd252, %rd2, %rd251;
	ld.local.u8 	%rs269, [%rd252];
	cvt.u16.u32 	%rs270, %r11899;
	or.b16  	%rs271, %rs269, %rs270;
	st.local.u8 	[%rd252], %rs271;
$L__BB0_157:
	and.b32  	%r11900, %r54, 16;
	setp.eq.s32 	%p87, %r11900, 0;
	@%p87 bra 	$L__BB0_159;
	add.s32 	%r11901, %r18877, 1;
	shr.s32 	%r11902, %r11901, 31;
	shr.u32 	%r11903, %r11902, 29;
	add.s32 	%r11904, %r11901, %r11903;
	and.b32  	%r11905, %r11904, -8;
	sub.s32 	%r11906, %r11905, %r11901;
	add.s32 	%r11907, %r11906, 7;
	shr.s32 	%r11908, %r11904, 3;
	mov.b32 	%r11909, 1;
	shl.b32 	%r11910, %r11909, %r11907;
	cvt.s64.s32 	%rd253, %r11908;
	add.s64 	%rd254, %rd2, %rd253;
	ld.local.u8 	%rs272, [%rd254];
	cvt.u16.u32 	%rs273, %r11910;
	or.b16  	%rs274, %rs272, %rs273;
	st.local.u8 	[%rd254], %rs274;
$L__BB0_159:
	and.b32  	%r11911, %r54, 8;
	setp.eq.s32 	%p88, %r11911, 0;
	@%p88 bra 	$L__BB0_161;
	add.s32 	%r11912, %r18877, 2;
	shr.s32 	%r11913, %r11912, 31;
	shr.u32 	%r11914, %r11913, 29;
	add.s32 	%r11915, %r11912, %r11914;
	and.b32  	%r11916, %r11915, -8;
	sub.s32 	%r11917, %r11916, %r11912;
	add.s32 	%r11918, %r11917, 7;
	shr.s32 	%r11919, %r11915, 3;
	mov.b32 	%r11920, 1;
	shl.b32 	%r11921, %r11920, %r11918;
	cvt.s64.s32 	%rd255, %r11919;
	add.s64 	%rd256, %rd2, %rd255;
	ld.local.u8 	%rs275, [%rd256];
	cvt.u16.u32 	%rs276, %r11921;
	or.b16  	%rs277, %rs275, %rs276;
	st.local.u8 	[%rd256], %rs277;
$L__BB0_161:
	and.b32  	%r11922, %r54, 4;
	setp.eq.s32 	%p89, %r11922, 0;
	@%p89 bra 	$L__BB0_163;
	add.s32 	%r11923, %r18877, 3;
	shr.s32 	%r11924, %r11923, 31;
	shr.u32 	%r11925, %r11924, 29;
	add.s32 	%r11926, %r11923, %r11925;
	and.b32  	%r11927, %r11926, -8;
	sub.s32 	%r11928, %r11927, %r11923;
	add.s32 	%r11929, %r11928, 7;
	shr.s32 	%r11930, %r11926, 3;
	mov.b32 	%r11931, 1;
	shl.b32 	%r11932, %r11931, %r11929;
	cvt.s64.s32 	%rd257, %r11930;
	add.s64 	%rd258, %rd2, %rd257;
	ld.local.u8 	%rs278, [%rd258];
	cvt.u16.u32 	%rs279, %r11932;
	or.b16  	%rs280, %rs278, %rs279;
	st.local.u8 	[%rd258], %rs280;
$L__BB0_163:
	and.b32  	%r11933, %r54, 2;
	setp.eq.s32 	%p90, %r11933, 0;
	@%p90 bra 	$L__BB0_165;
	add.s32 	%r11934, %r18877, 4;
	shr.s32 	%r11935, %r11934, 31;
	shr.u32 	%r11936, %r11935, 29;
	add.s32 	%r11937, %r11934, %r11936;
	and.b32  	%r11938, %r11937, -8;
	sub.s32 	%r11939, %r11938, %r11934;
	add.s32 	%r11940, %r11939, 7;
	shr.s32 	%r11941, %r11937, 3;
	mov.b32 	%r11942, 1;
	shl.b32 	%r11943, %r11942, %r11940;
	cvt.s64.s32 	%rd259, %r11941;
	add.s64 	%rd260, %rd2, %rd259;
	ld.local.u8 	%rs281, [%rd260];
	cvt.u16.u32 	%rs282, %r11943;
	or.b16  	%rs283, %rs281, %rs282;
	st.local.u8 	[%rd260], %rs283;
$L__BB0_165:
	and.b32  	%r11944, %r54, 1;
	setp.eq.b32 	%p91, %r11944, 1;
	not.pred 	%p92, %p91;
	@%p92 bra 	$L__BB0_167;
	add.s32 	%r11945, %r18877, 5;
	shr.s32 	%r11946, %r11945, 31;
	shr.u32 	%r11947, %r11946, 29;
	add.s32 	%r11948, %r11945, %r11947;
	and.b32  	%r11949, %r11948, -8;
	sub.s32 	%r11950, %r11949, %r11945;
	add.s32 	%r11951, %r11950, 7;
	shr.s32 	%r11952, %r11948, 3;
	mov.b32 	%r11953, 1;
	shl.b32 	%r11954, %r11953, %r11951;
	cvt.s64.s32 	%rd261, %r11952;
	add.s64 	%rd262, %rd2, %rd261;
	ld.local.u8 	%rs284, [%rd262];
	cvt.u16.u32 	%rs285, %r11954;
	or.b16  	%rs286, %rs284, %rs285;
	st.local.u8 	[%rd262], %rs286;
$L__BB0_167:
	add.s32 	%r18877, %r18877, 11;
	add.s64 	%rd328, %rd328, 2;
	setp.ne.s32 	%p93, %r18877, 269;
	@%p93 bra 	$L__BB0_145;
	ld.local.u8 	%r11955, [%rd2+1];
	ld.local.u8 	%rs287, [%rd2+2];
	ld.local.u8 	%r11956, [%rd2+3];
	ld.local.u8 	%r11957, [%rd2+5];
	ld.local.u8 	%rs288, [%rd2+6];
	ld.local.u8 	%r11958, [%rd2+7];
	ld.local.u8 	%r11959, [%rd2+9];
	ld.local.u8 	%rs289, [%rd2+10];
	ld.local.u8 	%r11960, [%rd2+11];
	ld.local.u8 	%r11961, [%rd2+13];
	ld.local.u8 	%rs290, [%rd2+14];
	ld.local.u8 	%r11962, [%rd2+15];
	ld.local.u8 	%r11963, [%rd2+17];
	ld.local.u8 	%rs291, [%rd2+18];
	ld.local.u8 	%r11964, [%rd2+19];
	ld.local.u8 	%r11965, [%rd2+21];
	ld.local.u8 	%rs292, [%rd2+22];
	ld.local.u8 	%r11966, [%rd2+23];
	ld.local.u8 	%r11967, [%rd2+25];
	ld.local.u8 	%rs293, [%rd2+26];
	ld.local.u8 	%r11968, [%rd2+27];
	ld.local.u8 	%r11969, [%rd2+29];
	ld.local.u8 	%rs294, [%rd2+30];
	ld.local.u8 	%r11970, [%rd2+31];
	ld.local.u8 	%r11971, [%rd2];
	shl.b32 	%r11972, %r11971, 24;
	shl.b32 	%r11973, %r11955, 16;
	or.b32  	%r11974, %r11973, %r11972;
	mul.wide.u16 	%r11975, %rs287, 256;
	or.b32  	%r11976, %r11974, %r11975;
	or.b32  	%r11977, %r11976, %r11956;
	ld.local.u8 	%r11978, [%rd2+4];
	shl.b32 	%r11979, %r11978, 24;
	shl.b32 	%r11980, %r11957, 16;
	or.b32  	%r11981, %r11980, %r11979;
	mul.wide.u16 	%r11982, %rs288, 256;
	or.b32  	%r11983, %r11981, %r11982;
	or.b32  	%r11984, %r11983, %r11958;
	ld.local.u8 	%r11985, [%rd2+8];
	shl.b32 	%r11986, %r11985, 24;
	shl.b32 	%r11987, %r11959, 16;
	or.b32  	%r11988, %r11987, %r11986;
	mul.wide.u16 	%r11989, %rs289, 256;
	or.b32  	%r11990, %r11988, %r11989;
	or.b32  	%r11991, %r11990, %r11960;
	ld.local.u8 	%r11992, [%rd2+12];
	shl.b32 	%r11993, %r11992, 24;
	shl.b32 	%r11994, %r11961, 16;
	or.b32  	%r11995, %r11994, %r11993;
	mul.wide.u16 	%r11996, %rs290, 256;
	or.b32  	%r11997, %r11995, %r11996;
	or.b32  	%r11998, %r11997, %r11962;
	ld.local.u8 	%r11999, [%rd2+16];
	shl.b32 	%r12000, %r11999, 24;
	shl.b32 	%r12001, %r11963, 16;
	or.b32  	%r12002, %r12001, %r12000;
	mul.wide.u16 	%r12003, %rs291, 256;
	or.b32  	%r12004, %r12002, %r12003;
	or.b32  	%r12005, %r12004, %r11964;
	ld.local.u8 	%r12006, [%rd2+20];
	shl.b32 	%r12007, %r12006, 24;
	shl.b32 	%r12008, %r11965, 16;
	or.b32  	%r12009, %r12008, %r12007;
	mul.wide.u16 	%r12010, %rs292, 256;
	or.b32  	%r12011, %r12009, %r12010;
	or.b32  	%r12012, %r12011, %r11966;
	ld.local.u8 	%r12013, [%rd2+24];
	shl.b32 	%r12014, %r12013, 24;
	shl.b32 	%r12015, %r11967, 16;
	or.b32  	%r12016, %r12015, %r12014;
	mul.wide.u16 	%r12017, %rs293, 256;
	or.b32  	%r12018, %r12016, %r12017;
	or.b32  	%r12019, %r12018, %r11968;
	ld.local.u8 	%r12020, [%rd2+28];
	shl.b32 	%r12021, %r12020, 24;
	shl.b32 	%r12022, %r11969, 16;
	or.b32  	%r12023, %r12022, %r12021;
	mul.wide.u16 	%r12024, %rs294, 256;
	or.b32  	%r12025, %r12023, %r12024;
	or.b32  	%r12026, %r12025, %r11970;
	shf.l.wrap.b32 	%r12027, %r11984, %r11984, 25;
	shf.l.wrap.b32 	%r12028, %r11983, %r11984, 14;
	xor.b32  	%r12029, %r12027, %r12028;
	shr.u32 	%r12030, %r11984, 3;
	xor.b32  	%r12031, %r12029, %r12030;
	add.s32 	%r12032, %r11977, %r12031;
	shf.l.wrap.b32 	%r12033, %r11991, %r11991, 25;
	shf.l.wrap.b32 	%r12034, %r11990, %r11991, 14;
	xor.b32  	%r12035, %r12033, %r12034;
	shr.u32 	%r12036, %r11991, 3;
	xor.b32  	%r12037, %r12035, %r12036;
	add.s32 	%r12038, %r11984, %r12037;
	add.s32 	%r12039, %r12038, 10485760;
	shf.l.wrap.b32 	%r12040, %r12032, %r12032, 15;
	shf.l.wrap.b32 	%r12041, %r12032, %r12032, 13;
	xor.b32  	%r12042, %r12040, %r12041;
	shr.u32 	%r12043, %r12032, 10;
	xor.b32  	%r12044, %r12042, %r12043;
	shf.l.wrap.b32 	%r12045, %r11998, %r11998, 25;
	shf.l.wrap.b32 	%r12046, %r11997, %r11998, 14;
	xor.b32  	%r12047, %r12045, %r12046;
	shr.u32 	%r12048, %r11998, 3;
	xor.b32  	%r12049, %r12047, %r12048;
	add.s32 	%r12050, %r12044, %r11991;
	add.s32 	%r12051, %r12050, %r12049;
	shf.l.wrap.b32 	%r12052, %r12039, %r12039, 15;
	shf.l.wrap.b32 	%r12053, %r12039, %r12039, 13;
	xor.b32  	%r12054, %r12052, %r12053;
	shr.u32 	%r12055, %r12039, 10;
	xor.b32  	%r12056, %r12054, %r12055;
	shf.l.wrap.b32 	%r12057, %r12005, %r12005, 25;
	shf.l.wrap.b32 	%r12058, %r12004, %r12005, 14;
	xor.b32  	%r12059, %r12057, %r12058;
	shr.u32 	%r12060, %r12005, 3;
	xor.b32  	%r12061, %r12059, %r12060;
	add.s32 	%r12062, %r12056, %r11998;
	add.s32 	%r12063, %r12062, %r12061;
	shf.l.wrap.b32 	%r12064, %r12051, %r12051, 15;
	shf.l.wrap.b32 	%r12065, %r12051, %r12051, 13;
	xor.b32  	%r12066, %r12064, %r12065;
	shr.u32 	%r12067, %r12051, 10;
	xor.b32  	%r12068, %r12066, %r12067;
	shf.l.wrap.b32 	%r12069, %r12012, %r12012, 25;
	shf.l.wrap.b32 	%r12070, %r12011, %r12012, 14;
	xor.b32  	%r12071, %r12069, %r12070;
	shr.u32 	%r12072, %r12012, 3;
	xor.b32  	%r12073, %r12071, %r12072;
	add.s32 	%r12074, %r12068, %r12005;
	add.s32 	%r12075, %r12074, %r12073;
	shf.l.wrap.b32 	%r12076, %r12063, %r12063, 15;
	shf.l.wrap.b32 	%r12077, %r12063, %r12063, 13;
	xor.b32  	%r12078, %r12076, %r12077;
	shr.u32 	%r12079, %r12063, 10;
	xor.b32  	%r12080, %r12078, %r12079;
	shf.l.wrap.b32 	%r12081, %r12019, %r12019, 25;
	shf.l.wrap.b32 	%r12082, %r12018, %r12019, 14;
	xor.b32  	%r12083, %r12081, %r12082;
	shr.u32 	%r12084, %r12019, 3;
	xor.b32  	%r12085, %r12083, %r12084;
	add.s32 	%r12086, %r12080, %r12012;
	add.s32 	%r12087, %r12086, %r12085;
	shf.l.wrap.b32 	%r12088, %r12075, %r12075, 15;
	shf.l.wrap.b32 	%r12089, %r12075, %r12075, 13;
	xor.b32  	%r12090, %r12088, %r12089;
	shr.u32 	%r12091, %r12075, 10;
	xor.b32  	%r12092, %r12090, %r12091;
	add.s32 	%r12093, %r12092, %r12019;
	shf.l.wrap.b32 	%r12094, %r12026, %r12026, 25;
	shf.l.wrap.b32 	%r12095, %r12025, %r12026, 14;
	xor.b32  	%r12096, %r12094, %r12095;
	shr.u32 	%r12097, %r12026, 3;
	xor.b32  	%r12098, %r12096, %r12097;
	add.s32 	%r12099, %r12093, %r12098;
	add.s32 	%r12100, %r12099, 256;
	shf.l.wrap.b32 	%r12101, %r12087, %r12087, 15;
	shf.l.wrap.b32 	%r12102, %r12087, %r12087, 13;
	xor.b32  	%r12103, %r12101, %r12102;
	shr.u32 	%r12104, %r12087, 10;
	xor.b32  	%r12105, %r12103, %r12104;
	add.s32 	%r12106, %r12105, %r12032;
	add.s32 	%r12107, %r12106, %r12026;
	add.s32 	%r12108, %r12107, 285220864;
	shf.l.wrap.b32 	%r12109, %r12100, %r12100, 15;
	shf.l.wrap.b32 	%r12110, %r12100, %r12100, 13;
	xor.b32  	%r12111, %r12109, %r12110;
	shr.u32 	%r12112, %r12100, 10;
	xor.b32  	%r12113, %r12111, %r12112;
	add.s32 	%r12114, %r12113, %r12039;
	xor.b32  	%r12115, %r12114, -2147483648;
	shf.l.wrap.b32 	%r12116, %r12108, %r12108, 15;
	shf.l.wrap.b32 	%r12117, %r12108, %r12108, 13;
	xor.b32  	%r12118, %r12116, %r12117;
	shr.u32 	%r12119, %r12108, 10;
	xor.b32  	%r12120, %r12118, %r12119;
	add.s32 	%r12121, %r12120, %r12051;
	shf.l.wrap.b32 	%r12122, %r12115, %r12114, 15;
	shf.l.wrap.b32 	%r12123, %r12115, %r12114, 13;
	xor.b32  	%r12124, %r12122, %r12123;
	shr.u32 	%r12125, %r12115, 10;
	xor.b32  	%r12126, %r12124, %r12125;
	add.s32 	%r12127, %r12126, %r12063;
	shf.l.wrap.b32 	%r12128, %r12121, %r12121, 15;
	shf.l.wrap.b32 	%r12129, %r12121, %r12121, 13;
	xor.b32  	%r12130, %r12128, %r12129;
	shr.u32 	%r12131, %r12121, 10;
	xor.b32  	%r12132, %r12130, %r12131;
	add.s32 	%r12133, %r12132, %r12075;
	shf.l.wrap.b32 	%r12134, %r12127, %r12127, 15;
	shf.l.wrap.b32 	%r12135, %r12127, %r12127, 13;
	xor.b32  	%r12136, %r12134, %r12135;
	shr.u32 	%r12137, %r12127, 10;
	xor.b32  	%r12138, %r12136, %r12137;
	add.s32 	%r12139, %r12138, %r12087;
	shf.l.wrap.b32 	%r12140, %r12133, %r12133, 15;
	shf.l.wrap.b32 	%r12141, %r12133, %r12133, 13;
	xor.b32  	%r12142, %r12140, %r12141;
	shr.u32 	%r12143, %r12133, 10;
	xor.b32  	%r12144, %r12142, %r12143;
	add.s32 	%r12145, %r12144, %r12100;
	shf.l.wrap.b32 	%r12146, %r12139, %r12139, 15;
	shf.l.wrap.b32 	%r12147, %r12139, %r12139, 13;
	xor.b32  	%r12148, %r12146, %r12147;
	shr.u32 	%r12149, %r12139, 10;
	xor.b32  	%r12150, %r12148, %r12149;
	add.s32 	%r12151, %r12150, %r12108;
	add.s32 	%r12152, %r12151, 4194338;
	shf.l.wrap.b32 	%r12153, %r12145, %r12145, 15;
	shf.l.wrap.b32 	%r12154, %r12145, %r12145, 13;
	xor.b32  	%r12155, %r12153, %r12154;
	shr.u32 	%r12156, %r12145, 10;
	xor.b32  	%r12157, %r12155, %r12156;
	add.s32 	%r12158, %r12157, %r12115;
	shf.l.wrap.b32 	%r12159, %r12032, %r12032, 25;
	shf.l.wrap.b32 	%r12160, %r12032, %r12032, 14;
	xor.b32  	%r12161, %r12159, %r12160;
	shr.u32 	%r12162, %r12032, 3;
	xor.b32  	%r12163, %r12161, %r12162;
	add.s32 	%r12164, %r12158, %r12163;
	add.s32 	%r12165, %r12164, 256;
	shf.l.wrap.b32 	%r12166, %r12152, %r12152, 15;
	shf.l.wrap.b32 	%r12167, %r12152, %r12152, 13;
	xor.b32  	%r12168, %r12166, %r12167;
	shr.u32 	%r12169, %r12152, 10;
	xor.b32  	%r12170, %r12168, %r12169;
	add.s32 	%r12171, %r12170, %r12121;
	shf.l.wrap.b32 	%r12172, %r12039, %r12039, 25;
	shf.l.wrap.b32 	%r12173, %r12039, %r12039, 14;
	xor.b32  	%r12174, %r12172, %r12173;
	shr.u32 	%r12175, %r12039, 3;
	xor.b32  	%r12176, %r12174, %r12175;
	add.s32 	%r12177, %r12171, %r12032;
	add.s32 	%r12178, %r12177, %r12176;
	shf.l.wrap.b32 	%r12179, %r12165, %r12165, 15;
	shf.l.wrap.b32 	%r12180, %r12165, %r12165, 13;
	xor.b32  	%r12181, %r12179, %r12180;
	shr.u32 	%r12182, %r12165, 10;
	xor.b32  	%r12183, %r12181, %r12182;
	add.s32 	%r12184, %r12183, %r12127;
	shf.l.wrap.b32 	%r12185, %r12051, %r12051, 25;
	shf.l.wrap.b32 	%r12186, %r12051, %r12051, 14;
	xor.b32  	%r12187, %r12185, %r12186;
	shr.u32 	%r12188, %r12051, 3;
	xor.b32  	%r12189, %r12187, %r12188;
	add.s32 	%r12190, %r12184, %r12039;
	add.s32 	%r12191, %r12190, %r12189;
	shf.l.wrap.b32 	%r12192, %r12178, %r12178, 15;
	shf.l.wrap.b32 	%r12193, %r12178, %r12178, 13;
	xor.b32  	%r12194, %r12192, %r12193;
	shr.u32 	%r12195, %r12178, 10;
	xor.b32  	%r12196, %r12194, %r12195;
	add.s32 	%r12197, %r12196, %r12133;
	shf.l.wrap.b32 	%r12198, %r12063, %r12063, 25;
	shf.l.wrap.b32 	%r12199, %r12063, %r12063, 14;
	xor.b32  	%r12200, %r12198, %r12199;
	shr.u32 	%r12201, %r12063, 3;
	xor.b32  	%r12202, %r12200, %r12201;
	add.s32 	%r12203, %r12197, %r12051;
	add.s32 	%r12204, %r12203, %r12202;
	shf.l.wrap.b32 	%r12205, %r12191, %r12191, 15;
	shf.l.wrap.b32 	%r12206, %r12191, %r12191, 13;
	xor.b32  	%r12207, %r12205, %r12206;
	shr.u32 	%r12208, %r12191, 10;
	xor.b32  	%r12209, %r12207, %r12208;
	add.s32 	%r12210, %r12209, %r12139;
	shf.l.wrap.b32 	%r12211, %r12075, %r12075, 25;
	shf.l.wrap.b32 	%r12212, %r12075, %r12075, 14;
	xor.b32  	%r12213, %r12211, %r12212;
	shr.u32 	%r12214, %r12075, 3;
	xor.b32  	%r12215, %r12213, %r12214;
	add.s32 	%r12216, %r12210, %r12063;
	add.s32 	%r12217, %r12216, %r12215;
	shf.l.wrap.b32 	%r12218, %r12204, %r12204, 15;
	shf.l.wrap.b32 	%r12219, %r12204, %r12204, 13;
	xor.b32  	%r12220, %r12218, %r12219;
	shr.u32 	%r12221, %r12204, 10;
	xor.b32  	%r12222, %r12220, %r12221;
	add.s32 	%r12223, %r12222, %r12145;
	shf.l.wrap.b32 	%r12224, %r12087, %r12087, 25;
	shf.l.wrap.b32 	%r12225, %r12087, %r12087, 14;
	xor.b32  	%r12226, %r12224, %r12225;
	shr.u32 	%r12227, %r12087, 3;
	xor.b32  	%r12228, %r12226, %r12227;
	add.s32 	%r12229, %r12223, %r12075;
	add.s32 	%r12230, %r12229, %r12228;
	shf.l.wrap.b32 	%r12231, %r12217, %r12217, 15;
	shf.l.wrap.b32 	%r12232, %r12217, %r12217, 13;
	xor.b32  	%r12233, %r12231, %r12232;
	shr.u32 	%r12234, %r12217, 10;
	xor.b32  	%r12235, %r12233, %r12234;
	add.s32 	%r12236, %r12235, %r12152;
	shf.l.wrap.b32 	%r12237, %r12100, %r12100, 25;
	shf.l.wrap.b32 	%r12238, %r12100, %r12100, 14;
	xor.b32  	%r12239, %r12237, %r12238;
	shr.u32 	%r12240, %r12100, 3;
	xor.b32  	%r12241, %r12239, %r12240;
	add.s32 	%r12242, %r12236, %r12087;
	add.s32 	%r12243, %r12242, %r12241;
	shf.l.wrap.b32 	%r12244, %r12230, %r12230, 15;
	shf.l.wrap.b32 	%r12245, %r12230, %r12230, 13;
	xor.b32  	%r12246, %r12244, %r12245;
	shr.u32 	%r12247, %r12230, 10;
	xor.b32  	%r12248, %r12246, %r12247;
	add.s32 	%r12249, %r12248, %r12165;
	shf.l.wrap.b32 	%r12250, %r12108, %r12108, 25;
	shf.l.wrap.b32 	%r12251, %r12108, %r12108, 14;
	xor.b32  	%r12252, %r12250, %r12251;
	shr.u32 	%r12253, %r12108, 3;
	xor.b32  	%r12254, %r12252, %r12253;
	add.s32 	%r12255, %r12249, %r12100;
	add.s32 	%r12256, %r12255, %r12254;
	shf.l.wrap.b32 	%r12257, %r12243, %r12243, 15;
	shf.l.wrap.b32 	%r12258, %r12243, %r12243, 13;
	xor.b32  	%r12259, %r12257, %r12258;
	shr.u32 	%r12260, %r12243, 10;
	xor.b32  	%r12261, %r12259, %r12260;
	add.s32 	%r12262, %r12261, %r12178;
	shf.l.wrap.b32 	%r12263, %r12115, %r12114, 25;
	shf.l.wrap.b32 	%r12264, %r12115, %r12114, 14;
	xor.b32  	%r12265, %r12263, %r12264;
	shr.u32 	%r12266, %r12115, 3;
	xor.b32  	%r12267, %r12265, %r12266;
	add.s32 	%r12268, %r12262, %r12108;
	add.s32 	%r12269, %r12268, %r12267;
	shf.l.wrap.b32 	%r12270, %r12256, %r12256, 15;
	shf.l.wrap.b32 	%r12271, %r12256, %r12256, 13;
	xor.b32  	%r12272, %r12270, %r12271;
	shr.u32 	%r12273, %r12256, 10;
	xor.b32  	%r12274, %r12272, %r12273;
	add.s32 	%r12275, %r12274, %r12191;
	shf.l.wrap.b32 	%r12276, %r12121, %r12121, 25;
	shf.l.wrap.b32 	%r12277, %r12121, %r12121, 14;
	xor.b32  	%r12278, %r12276, %r12277;
	shr.u32 	%r12279, %r12121, 3;
	xor.b32  	%r12280, %r12278, %r12279;
	add.s32 	%r12281, %r12275, %r12115;
	add.s32 	%r12282, %r12281, %r12280;
	shf.l.wrap.b32 	%r12283, %r12269, %r12269, 15;
	shf.l.wrap.b32 	%r12284, %r12269, %r12269, 13;
	xor.b32  	%r12285, %r12283, %r12284;
	shr.u32 	%r12286, %r12269, 10;
	xor.b32  	%r12287, %r12285, %r12286;
	add.s32 	%r12288, %r12287, %r12204;
	shf.l.wrap.b32 	%r12289, %r12127, %r12127, 25;
	shf.l.wrap.b32 	%r12290, %r12127, %r12127, 14;
	xor.b32  	%r12291, %r12289, %r12290;
	shr.u32 	%r12292, %r12127, 3;
	xor.b32  	%r12293, %r12291, %r12292;
	add.s32 	%r12294, %r12288, %r12121;
	add.s32 	%r12295, %r12294, %r12293;
	shf.l.wrap.b32 	%r12296, %r12282, %r12282, 15;
	shf.l.wrap.b32 	%r12297, %r12282, %r12282, 13;
	xor.b32  	%r12298, %r12296, %r12297;
	shr.u32 	%r12299, %r12282, 10;
	xor.b32  	%r12300, %r12298, %r12299;
	add.s32 	%r12301, %r12300, %r12217;
	shf.l.wrap.b32 	%r12302, %r12133, %r12133, 25;
	shf.l.wrap.b32 	%r12303, %r12133, %r12133, 14;
	xor.b32  	%r12304, %r12302, %r12303;
	shr.u32 	%r12305, %r12133, 3;
	xor.b32  	%r12306, %r12304, %r12305;
	add.s32 	%r12307, %r12301, %r12127;
	add.s32 	%r12308, %r12307, %r12306;
	shf.l.wrap.b32 	%r12309, %r12295, %r12295, 15;
	shf.l.wrap.b32 	%r12310, %r12295, %r12295, 13;
	xor.b32  	%r12311, %r12309, %r12310;
	shr.u32 	%r12312, %r12295, 10;
	xor.b32  	%r12313, %r12311, %r12312;
	add.s32 	%r12314, %r12313, %r12230;
	shf.l.wrap.b32 	%r12315, %r12139, %r12139, 25;
	shf.l.wrap.b32 	%r12316, %r12139, %r12139, 14;
	xor.b32  	%r12317, %r12315, %r12316;
	shr.u32 	%r12318, %r12139, 3;
	xor.b32  	%r12319, %r12317, %r12318;
	add.s32 	%r12320, %r12314, %r12133;
	add.s32 	%r12321, %r12320, %r12319;
	shf.l.wrap.b32 	%r12322, %r12308, %r12308, 15;
	shf.l.wrap.b32 	%r12323, %r12308, %r12308, 13;
	xor.b32  	%r12324, %r12322, %r12323;
	shr.u32 	%r12325, %r12308, 10;
	xor.b32  	%r12326, %r12324, %r12325;
	add.s32 	%r12327, %r12326, %r12243;
	shf.l.wrap.b32 	%r12328, %r12145, %r12145, 25;
	shf.l.wrap.b32 	%r12329, %r12145, %r12145, 14;
	xor.b32  	%r12330, %r12328, %r12329;
	shr.u32 	%r12331, %r12145, 3;
	xor.b32  	%r12332, %r12330, %r12331;
	add.s32 	%r12333, %r12327, %r12139;
	add.s32 	%r12334, %r12333, %r12332;
	shf.l.wrap.b32 	%r12335, %r12321, %r12321, 15;
	shf.l.wrap.b32 	%r12336, %r12321, %r12321, 13;
	xor.b32  	%r12337, %r12335, %r12336;
	shr.u32 	%r12338, %r12321, 10;
	xor.b32  	%r12339, %r12337, %r12338;
	add.s32 	%r12340, %r12339, %r12256;
	shf.l.wrap.b32 	%r12341, %r12152, %r12152, 25;
	shf.l.wrap.b32 	%r12342, %r12152, %r12152, 14;
	xor.b32  	%r12343, %r12341, %r12342;
	shr.u32 	%r12344, %r12152, 3;
	xor.b32  	%r12345, %r12343, %r12344;
	add.s32 	%r12346, %r12340, %r12145;
	add.s32 	%r12347, %r12346, %r12345;
	shf.l.wrap.b32 	%r12348, %r12334, %r12334, 15;
	shf.l.wrap.b32 	%r12349, %r12334, %r12334, 13;
	xor.b32  	%r12350, %r12348, %r12349;
	shr.u32 	%r12351, %r12334, 10;
	xor.b32  	%r12352, %r12350, %r12351;
	add.s32 	%r12353, %r12352, %r12269;
	shf.l.wrap.b32 	%r12354, %r12165, %r12165, 25;
	shf.l.wrap.b32 	%r12355, %r12165, %r12165, 14;
	xor.b32  	%r12356, %r12354, %r12355;
	shr.u32 	%r12357, %r12165, 3;
	xor.b32  	%r12358, %r12356, %r12357;
	add.s32 	%r12359, %r12353, %r12152;
	add.s32 	%r12360, %r12359, %r12358;
	shf.l.wrap.b32 	%r12361, %r12347, %r12347, 15;
	shf.l.wrap.b32 	%r12362, %r12347, %r12347, 13;
	xor.b32  	%r12363, %r12361, %r12362;
	shr.u32 	%r12364, %r12347, 10;
	xor.b32  	%r12365, %r12363, %r12364;
	add.s32 	%r12366, %r12365, %r12282;
	shf.l.wrap.b32 	%r12367, %r12178, %r12178, 25;
	shf.l.wrap.b32 	%r12368, %r12178, %r12178, 14;
	xor.b32  	%r12369, %r12367, %r12368;
	shr.u32 	%r12370, %r12178, 3;
	xor.b32  	%r12371, %r12369, %r12370;
	add.s32 	%r12372, %r12366, %r12165;
	add.s32 	%r12373, %r12372, %r12371;
	shf.l.wrap.b32 	%r12374, %r12360, %r12360, 15;
	shf.l.wrap.b32 	%r12375, %r12360, %r12360, 13;
	xor.b32  	%r12376, %r12374, %r12375;
	shr.u32 	%r12377, %r12360, 10;
	xor.b32  	%r12378, %r12376, %r12377;
	add.s32 	%r12379, %r12378, %r12295;
	shf.l.wrap.b32 	%r12380, %r12191, %r12191, 25;
	shf.l.wrap.b32 	%r12381, %r12191, %r12191, 14;
	xor.b32  	%r12382, %r12380, %r12381;
	shr.u32 	%r12383, %r12191, 3;
	xor.b32  	%r12384, %r12382, %r12383;
	add.s32 	%r12385, %r12379, %r12178;
	add.s32 	%r12386, %r12385, %r12384;
	shf.l.wrap.b32 	%r12387, %r12373, %r12373, 15;
	shf.l.wrap.b32 	%r12388, %r12373, %r12373, 13;
	xor.b32  	%r12389, %r12387, %r12388;
	shr.u32 	%r12390, %r12373, 10;
	xor.b32  	%r12391, %r12389, %r12390;
	add.s32 	%r12392, %r12391, %r12308;
	shf.l.wrap.b32 	%r12393, %r12204, %r12204, 25;
	shf.l.wrap.b32 	%r12394, %r12204, %r12204, 14;
	xor.b32  	%r12395, %r12393, %r12394;
	shr.u32 	%r12396, %r12204, 3;
	xor.b32  	%r12397, %r12395, %r12396;
	add.s32 	%r12398, %r12392, %r12191;
	add.s32 	%r12399, %r12398, %r12397;
	shf.l.wrap.b32 	%r12400, %r12386, %r12386, 15;
	shf.l.wrap.b32 	%r12401, %r12386, %r12386, 13;
	xor.b32  	%r12402, %r12400, %r12401;
	shr.u32 	%r12403, %r12386, 10;
	xor.b32  	%r12404, %r12402, %r12403;
	add.s32 	%r12405, %r12404, %r12321;
	shf.l.wrap.b32 	%r12406, %r12217, %r12217, 25;
	shf.l.wrap.b32 	%r12407, %r12217, %r12217, 14;
	xor.b32  	%r12408, %r12406, %r12407;
	shr.u32 	%r12409, %r12217, 3;
	xor.b32  	%r12410, %r12408, %r12409;
	add.s32 	%r12411, %r12405, %r12204;
	add.s32 	%r12412, %r12411, %r12410;
	shf.l.wrap.b32 	%r12413, %r12399, %r12399, 15;
	shf.l.wrap.b32 	%r12414, %r12399, %r12399, 13;
	xor.b32  	%r12415, %r12413, %r12414;
	shr.u32 	%r12416, %r12399, 10;
	xor.b32  	%r12417, %r12415, %r12416;
	add.s32 	%r12418, %r12417, %r12334;
	shf.l.wrap.b32 	%r12419, %r12230, %r12230, 25;
	shf.l.wrap.b32 	%r12420, %r12230, %r12230, 14;
	xor.b32  	%r12421, %r12419, %r12420;
	shr.u32 	%r12422, %r12230, 3;
	xor.b32  	%r12423, %r12421, %r12422;
	add.s32 	%r12424, %r12418, %r12217;
	add.s32 	%r12425, %r12424, %r12423;
	shf.l.wrap.b32 	%r12426, %r12412, %r12412, 15;
	shf.l.wrap.b32 	%r12427, %r12412, %r12412, 13;
	xor.b32  	%r12428, %r12426, %r12427;
	shr.u32 	%r12429, %r12412, 10;
	xor.b32  	%r12430, %r12428, %r12429;
	add.s32 	%r12431, %r12430, %r12347;
	shf.l.wrap.b32 	%r12432, %r12243, %r12243, 25;
	shf.l.wrap.b32 	%r12433, %r12243, %r12243, 14;
	xor.b32  	%r12434, %r12432, %r12433;
	shr.u32 	%r12435, %r12243, 3;
	xor.b32  	%r12436, %r12434, %r12435;
	add.s32 	%r12437, %r12431, %r12230;
	add.s32 	%r12438, %r12437, %r12436;
	shf.l.wrap.b32 	%r12439, %r12425, %r12425, 15;
	shf.l.wrap.b32 	%r12440, %r12425, %r12425, 13;
	xor.b32  	%r12441, %r12439, %r12440;
	shr.u32 	%r12442, %r12425, 10;
	xor.b32  	%r12443, %r12441, %r12442;
	add.s32 	%r12444, %r12443, %r12360;
	shf.l.wrap.b32 	%r12445, %r12256, %r12256, 25;
	shf.l.wrap.b32 	%r12446, %r12256, %r12256, 14;
	xor.b32  	%r12447, %r12445, %r12446;
	shr.u32 	%r12448, %r12256, 3;
	xor.b32  	%r12449, %r12447, %r12448;
	add.s32 	%r12450, %r12444, %r12243;
	add.s32 	%r12451, %r12450, %r12449;
	shf.l.wrap.b32 	%r12452, %r12438, %r12438, 15;
	shf.l.wrap.b32 	%r12453, %r12438, %r12438, 13;
	xor.b32  	%r12454, %r12452, %r12453;
	shr.u32 	%r12455, %r12438, 10;
	xor.b32  	%r12456, %r12454, %r12455;
	add.s32 	%r12457, %r12456, %r12373;
	shf.l.wrap.b32 	%r12458, %r12269, %r12269, 25;
	shf.l.wrap.b32 	%r12459, %r12269, %r12269, 14;
	xor.b32  	%r12460, %r12458, %r12459;
	shr.u32 	%r12461, %r12269, 3;
	xor.b32  	%r12462, %r12460, %r12461;
	add.s32 	%r12463, %r12457, %r12256;
	add.s32 	%r12464, %r12463, %r12462;
	shf.l.wrap.b32 	%r12465, %r12451, %r12451, 15;
	shf.l.wrap.b32 	%r12466, %r12451, %r12451, 13;
	xor.b32  	%r12467, %r12465, %r12466;
	shr.u32 	%r12468, %r12451, 10;
	xor.b32  	%r12469, %r12467, %r12468;
	add.s32 	%r12470, %r12469, %r12386;
	shf.l.wrap.b32 	%r12471, %r12282, %r12282, 25;
	shf.l.wrap.b32 	%r12472, %r12282, %r12282, 14;
	xor.b32  	%r12473, %r12471, %r12472;
	shr.u32 	%r12474, %r12282, 3;
	xor.b32  	%r12475, %r12473, %r12474;
	add.s32 	%r12476, %r12470, %r12269;
	add.s32 	%r12477, %r12476, %r12475;
	shf.l.wrap.b32 	%r12478, %r12464, %r12464, 15;
	shf.l.wrap.b32 	%r12479, %r12464, %r12464, 13;
	xor.b32  	%r12480, %r12478, %r12479;
	shr.u32 	%r12481, %r12464, 10;
	xor.b32  	%r12482, %r12480, %r12481;
	add.s32 	%r12483, %r12482, %r12399;
	shf.l.wrap.b32 	%r12484, %r12295, %r12295, 25;
	shf.l.wrap.b32 	%r12485, %r12295, %r12295, 14;
	xor.b32  	%r12486, %r12484, %r12485;
	shr.u32 	%r12487, %r12295, 3;
	xor.b32  	%r12488, %r12486, %r12487;
	add.s32 	%r12489, %r12483, %r12282;
	add.s32 	%r12490, %r12489, %r12488;
	shf.l.wrap.b32 	%r12491, %r12477, %r12477, 15;
	shf.l.wrap.b32 	%r12492, %r12477, %r12477, 13;
	xor.b32  	%r12493, %r12491, %r12492;
	shr.u32 	%r12494, %r12477, 10;
	xor.b32  	%r12495, %r12493, %r12494;
	add.s32 	%r12496, %r12495, %r12412;
	shf.l.wrap.b32 	%r12497, %r12308, %r12308, 25;
	shf.l.wrap.b32 	%r12498, %r12308, %r12308, 14;
	xor.b32  	%r12499, %r12497, %r12498;
	shr.u32 	%r12500, %r12308, 3;
	xor.b32  	%r12501, %r12499, %r12500;
	add.s32 	%r12502, %r12496, %r12295;
	add.s32 	%r12503, %r12502, %r12501;
	shf.l.wrap.b32 	%r12504, %r12490, %r12490, 15;
	shf.l.wrap.b32 	%r12505, %r12490, %r12490, 13;
	xor.b32  	%r12506, %r12504, %r12505;
	shr.u32 	%r12507, %r12490, 10;
	xor.b32  	%r12508, %r12506, %r12507;
	add.s32 	%r12509, %r12508, %r12425;
	shf.l.wrap.b32 	%r12510, %r12321, %r12321, 25;
	shf.l.wrap.b32 	%r12511, %r12321, %r12321, 14;
	xor.b32  	%r12512, %r12510, %r12511;
	shr.u32 	%r12513, %r12321, 3;
	xor.b32  	%r12514, %r12512, %r12513;
	add.s32 	%r12515, %r12509, %r12308;
	add.s32 	%r12516, %r12515, %r12514;
	shf.l.wrap.b32 	%r12517, %r12503, %r12503, 15;
	shf.l.wrap.b32 	%r12518, %r12503, %r12503, 13;
	xor.b32  	%r12519, %r12517, %r12518;
	shr.u32 	%r12520, %r12503, 10;
	xor.b32  	%r12521, %r12519, %r12520;
	add.s32 	%r12522, %r12521, %r12438;
	shf.l.wrap.b32 	%r12523, %r12334, %r12334, 25;
	shf.l.wrap.b32 	%r12524, %r12334, %r12334, 14;
	xor.b32  	%r12525, %r12523, %r12524;
	shr.u32 	%r12526, %r12334, 3;
	xor.b32  	%r12527, %r12525, %r12526;
	add.s32 	%r12528, %r12522, %r12321;
	add.s32 	%r12529, %r12528, %r12527;
	shf.l.wrap.b32 	%r12530, %r12516, %r12516, 15;
	shf.l.wrap.b32 	%r12531, %r12516, %r12516, 13;
	xor.b32  	%r12532, %r12530, %r12531;
	shr.u32 	%r12533, %r12516, 10;
	xor.b32  	%r12534, %r12532, %r12533;
	add.s32 	%r12535, %r12534, %r12451;
	shf.l.wrap.b32 	%r12536, %r12347, %r12347, 25;
	shf.l.wrap.b32 	%r12537, %r12347, %r12347, 14;
	xor.b32  	%r12538, %r12536, %r12537;
	shr.u32 	%r12539, %r12347, 3;
	xor.b32  	%r12540, %r12538, %r12539;
	add.s32 	%r12541, %r12535, %r12334;
	add.s32 	%r12542, %r12541, %r12540;
	shf.l.wrap.b32 	%r12543, %r12529, %r12529, 15;
	shf.l.wrap.b32 	%r12544, %r12529, %r12529, 13;
	xor.b32  	%r12545, %r12543, %r12544;
	shr.u32 	%r12546, %r12529, 10;
	xor.b32  	%r12547, %r12545, %r12546;
	add.s32 	%r12548, %r12547, %r12464;
	shf.l.wrap.b32 	%r12549, %r12360, %r12360, 25;
	shf.l.wrap.b32 	%r12550, %r12360, %r12360, 14;
	xor.b32  	%r12551, %r12549, %r12550;
	shr.u32 	%r12552, %r12360, 3;
	xor.b32  	%r12553, %r12551, %r12552;
	add.s32 	%r12554, %r12548, %r12347;
	add.s32 	%r12555, %r12554, %r12553;
	shf.l.wrap.b32 	%r12556, %r12542, %r12542, 15;
	shf.l.wrap.b32 	%r12557, %r12542, %r12542, 13;
	xor.b32  	%r12558, %r12556, %r12557;
	shr.u32 	%r12559, %r12542, 10;
	xor.b32  	%r12560, %r12558, %r12559;
	add.s32 	%r12561, %r12560, %r12477;
	shf.l.wrap.b32 	%r12562, %r12373, %r12373, 25;
	shf.l.wrap.b32 	%r12563, %r12373, %r12373, 14;
	xor.b32  	%r12564, %r12562, %r12563;
	shr.u32 	%r12565, %r12373, 3;
	xor.b32  	%r12566, %r12564, %r12565;
	add.s32 	%r12567, %r12561, %r12360;
	add.s32 	%r12568, %r12567, %r12566;
	shf.l.wrap.b32 	%r12569, %r12555, %r12555, 15;
	shf.l.wrap.b32 	%r12570, %r12555, %r12555, 13;
	xor.b32  	%r12571, %r12569, %r12570;
	shr.u32 	%r12572, %r12555, 10;
	xor.b32  	%r12573, %r12571, %r12572;
	add.s32 	%r12574, %r12573, %r12490;
	shf.l.wrap.b32 	%r12575, %r12386, %r12386, 25;
	shf.l.wrap.b32 	%r12576, %r12386, %r12386, 14;
	xor.b32  	%r12577, %r12575, %r12576;
	shr.u32 	%r12578, %r12386, 3;
	xor.b32  	%r12579, %r12577, %r12578;
	add.s32 	%r12580, %r12574, %r12373;
	add.s32 	%r12581, %r12580, %r12579;
	add.s32 	%r12582, %r5, %r11977;
	add.s32 	%r12583, %r12582, -1521486534;
	add.s32 	%r12584, %r12582, 143694565;
	shf.l.wrap.b32 	%r12585, %r12583, %r12583, 26;
	shf.l.wrap.b32 	%r12586, %r12583, %r12583, 21;
	xor.b32  	%r12587, %r12585, %r12586;
	shf.l.wrap.b32 	%r12588, %r12583, %r12583, 7;
	xor.b32  	%r12589, %r12587, %r12588;
	and.b32  	%r12590, %r12583, 1359893119;
	sub.s32 	%r12591, 1521486533, %r12582;
	and.b32  	%r12592, %r12591, -1694144372;
	or.b32  	%r12593, %r12590, %r12592;
	add.s32 	%r12594, %r12593, %r12589;
	add.s32 	%r12595, %r12594, %r6;
	add.s32 	%r12596, %r12595, %r11984;
	shf.l.wrap.b32 	%r12597, %r12584, %r12584, 30;
	shf.l.wrap.b32 	%r12598, %r12584, %r12584, 19;
	xor.b32  	%r12599, %r12597, %r12598;
	shf.l.wrap.b32 	%r12600, %r12584, %r12584, 10;
	xor.b32  	%r12601, %r12599, %r12600;
	and.b32  	%r12602, %r12584, -781301534;
	add.s32 	%r12603, %r12601, %r12602;
	add.s32 	%r12604, %r12596, %r12603;
	add.s32 	%r12605, %r12596, 1542638877;
	add.s32 	%r12606, %r12604, 1233485744;
	shf.l.wrap.b32 	%r12607, %r12605, %r12605, 26;
	shf.l.wrap.b32 	%r12608, %r12605, %r12605, 21;
	xor.b32  	%r12609, %r12607, %r12608;
	shf.l.wrap.b32 	%r12610, %r12605, %r12605, 7;
	xor.b32  	%r12611, %r12609, %r12610;
	and.b32  	%r12612, %r12605, %r12583;
	sub.s32 	%r12613, 604844770, %r12596;
	and.b32  	%r12614, %r12613, 1359893119;
	or.b32  	%r12615, %r12612, %r12614;
	add.s32 	%r12616, %r12615, %r12611;
	ld.const.u32 	%r12617, [K+8];
	add.s32 	%r12618, %r12616, %r12617;
	add.s32 	%r12619, %r12618, %r11991;
	shf.l.wrap.b32 	%r12620, %r12606, %r12606, 30;
	shf.l.wrap.b32 	%r12621, %r12606, %r12606, 19;
	xor.b32  	%r12622, %r12620, %r12621;
	shf.l.wrap.b32 	%r12623, %r12606, %r12606, 10;
	xor.b32  	%r12624, %r12622, %r12623;
	xor.b32  	%r12625, %r12584, 1779033703;
	and.b32  	%r12626, %r12606, %r12625;
	and.b32  	%r12627, %r12584, 1779033703;
	xor.b32  	%r12628, %r12626, %r12627;
	add.s32 	%r12629, %r12624, %r12628;
	add.s32 	%r12630, %r12619, %r12629;
	add.s32 	%r12631, %r12619, 1449989905;
	add.s32 	%r12632, %r12630, -1694144372;
	shf.l.wrap.b32 	%r12633, %r12631, %r12631, 26;
	shf.l.wrap.b32 	%r12634, %r12631, %r12631, 21;
	xor.b32  	%r12635, %r12633, %r12634;
	shf.l.wrap.b32 	%r12636, %r12631, %r12631, 7;
	xor.b32  	%r12637, %r12635, %r12636;
	and.b32  	%r12638, %r12631, %r12605;
	sub.s32 	%r12639, -1449989906, %r12619;
	and.b32  	%r12640, %r12583, %r12639;
	or.b32  	%r12641, %r12638, %r12640;
	add.s32 	%r12642, %r12641, %r12637;
	add.s32 	%r12643, %r12642, %r7;
	add.s32 	%r12644, %r12643, %r11998;
	shf.l.wrap.b32 	%r12645, %r12632, %r12632, 30;
	shf.l.wrap.b32 	%r12646, %r12632, %r12632, 19;
	xor.b32  	%r12647, %r12645, %r12646;
	shf.l.wrap.b32 	%r12648, %r12632, %r12632, 10;
	xor.b32  	%r12649, %r12647, %r12648;
	xor.b32  	%r12650, %r12606, %r12584;
	and.b32  	%r12651, %r12632, %r12650;
	and.b32  	%r12652, %r12606, %r12584;
	xor.b32  	%r12653, %r12651, %r12652;
	add.s32 	%r12654, %r12649, %r12653;
	add.s32 	%r12655, %r12644, %r12654;
	add.s32 	%r12656, %r12644, -1156040474;
	add.s32 	%r12657, %r12655, 1359893119;
	shf.l.wrap.b32 	%r12658, %r12656, %r12656, 26;
	shf.l.wrap.b32 	%r12659, %r12656, %r12656, 21;
	xor.b32  	%r12660, %r12658, %r12659;
	shf.l.wrap.b32 	%r12661, %r12656, %r12656, 7;
	xor.b32  	%r12662, %r12660, %r12661;
	and.b32  	%r12663, %r12656, %r12631;
	sub.s32 	%r12664, 1156040473, %r12644;
	and.b32  	%r12665, %r12605, %r12664;
	or.b32  	%r12666, %r12663, %r12665;
	add.s32 	%r12667, %r12666, %r12583;
	add.s32 	%r12668, %r12667, %r12662;
	add.s32 	%r12669, %r12668, %r8;
	add.s32 	%r12670, %r12669, %r12005;
	shf.l.wrap.b32 	%r12671, %r12657, %r12657, 30;
	shf.l.wrap.b32 	%r12672, %r12657, %r12657, 19;
	xor.b32  	%r12673, %r12671, %r12672;
	shf.l.wrap.b32 	%r12674, %r12657, %r12657, 10;
	xor.b32  	%r12675, %r12673, %r12674;
	xor.b32  	%r12676, %r12632, %r12606;
	and.b32  	%r12677, %r12657, %r12676;
	and.b32  	%r12678, %r12632, %r12606;
	xor.b32  	%r12679, %r12677, %r12678;
	add.s32 	%r12680, %r12675, %r12679;
	add.s32 	%r12681, %r12670, %r12584;
	add.s32 	%r12682, %r12680, %r12670;
	shf.l.wrap.b32 	%r12683, %r12681, %r12681, 26;
	shf.l.wrap.b32 	%r12684, %r12681, %r12681, 21;
	xor.b32  	%r12685, %r12683, %r12684;
	shf.l.wrap.b32 	%r12686, %r12681, %r12681, 7;
	xor.b32  	%r12687, %r12685, %r12686;
	and.b32  	%r12688, %r12681, %r12656;
	not.b32 	%r12689, %r12681;
	and.b32  	%r12690, %r12631, %r12689;
	or.b32  	%r12691, %r12688, %r12690;
	add.s32 	%r12692, %r12691, %r12605;
	add.s32 	%r12693, %r12692, %r12687;
	add.s32 	%r12694, %r12693, %r9;
	add.s32 	%r12695, %r12694, %r12012;
	shf.l.wrap.b32 	%r12696, %r12682, %r12682, 30;
	shf.l.wrap.b32 	%r12697, %r12682, %r12682, 19;
	xor.b32  	%r12698, %r12696, %r12697;
	shf.l.wrap.b32 	%r12699, %r12682, %r12682, 10;
	xor.b32  	%r12700, %r12698, %r12699;
	xor.b32  	%r12701, %r12657, %r12632;
	and.b32  	%r12702, %r12682, %r12701;
	and.b32  	%r12703, %r12657, %r12632;
	xor.b32  	%r12704, %r12702, %r12703;
	add.s32 	%r12705, %r12700, %r12704;
	add.s32 	%r12706, %r12695, %r12606;
	add.s32 	%r12707, %r12705, %r12695;
	shf.l.wrap.b32 	%r12708, %r12706, %r12706, 26;
	shf.l.wrap.b32 	%r12709, %r12706, %r12706, 21;
	xor.b32  	%r12710, %r12708, %r12709;
	shf.l.wrap.b32 	%r12711, %r12706, %r12706, 7;
	xor.b32  	%r12712, %r12710, %r12711;
	and.b32  	%r12713, %r12706, %r12681;
	not.b32 	%r12714, %r12706;
	and.b32  	%r12715, %r12656, %r12714;
	or.b32  	%r12716, %r12713, %r12715;
	add.s32 	%r12717, %r12716, %r12631;
	add.s32 	%r12718, %r12717, %r12712;
	add.s32 	%r12719, %r12718, %r10;
	add.s32 	%r12720, %r12719, %r12019;
	shf.l.wrap.b32 	%r12721, %r12707, %r12707, 30;
	shf.l.wrap.b32 	%r12722, %r12707, %r12707, 19;
	xor.b32  	%r12723, %r12721, %r12722;
	shf.l.wrap.b32 	%r12724, %r12707, %r12707, 10;
	xor.b32  	%r12725, %r12723, %r12724;
	xor.b32  	%r12726, %r12682, %r12657;
	and.b32  	%r12727, %r12707, %r12726;
	and.b32  	%r12728, %r12682, %r12657;
	xor.b32  	%r12729, %r12727, %r12728;
	add.s32 	%r12730, %r12725, %r12729;
	add.s32 	%r12731, %r12720, %r12632;
	add.s32 	%r12732, %r12730, %r12720;
	shf.l.wrap.b32 	%r12733, %r12731, %r12731, 26;
	shf.l.wrap.b32 	%r12734, %r12731, %r12731, 21;
	xor.b32  	%r12735, %r12733, %r12734;
	shf.l.wrap.b32 	%r12736, %r12731, %r12731, 7;
	xor.b32  	%r12737, %r12735, %r12736;
	and.b32  	%r12738, %r12731, %r12706;
	not.b32 	%r12739, %r12731;
	and.b32  	%r12740, %r12681, %r12739;
	or.b32  	%r12741, %r12738, %r12740;
	add.s32 	%r12742, %r12741, %r12656;
	add.s32 	%r12743, %r12742, %r12737;
	add.s32 	%r12744, %r12743, %r11;
	add.s32 	%r12745, %r12744, %r12026;
	shf.l.wrap.b32 	%r12746, %r12732, %r12732, 30;
	shf.l.wrap.b32 	%r12747, %r12732, %r12732, 19;
	xor.b32  	%r12748, %r12746, %r12747;
	shf.l.wrap.b32 	%r12749, %r12732, %r12732, 10;
	xor.b32  	%r12750, %r12748, %r12749;
	xor.b32  	%r12751, %r12707, %r12682;
	and.b32  	%r12752, %r12732, %r12751;
	and.b32  	%r12753, %r12707, %r12682;
	xor.b32  	%r12754, %r12752, %r12753;
	add.s32 	%r12755, %r12750, %r12754;
	add.s32 	%r12756, %r12745, %r12657;
	add.s32 	%r12757, %r12755, %r12745;
	shf.l.wrap.b32 	%r12758, %r12756, %r12756, 26;
	shf.l.wrap.b32 	%r12759, %r12756, %r12756, 21;
	xor.b32  	%r12760, %r12758, %r12759;
	shf.l.wrap.b32 	%r12761, %r12756, %r12756, 7;
	xor.b32  	%r12762, %r12760, %r12761;
	and.b32  	%r12763, %r12756, %r12731;
	not.b32 	%r12764, %r12756;
	and.b32  	%r12765, %r12706, %r12764;
	or.b32  	%r12766, %r12763, %r12765;
	add.s32 	%r12767, %r12766, %r12681;
	add.s32 	%r12768, %r12767, %r12762;
	add.s32 	%r12769, %r12768, %r12;
	xor.b32  	%r12770, %r12769, -2147483648;
	shf.l.wrap.b32 	%r12771, %r12757, %r12757, 30;
	shf.l.wrap.b32 	%r12772, %r12757, %r12757, 19;
	xor.b32  	%r12773, %r12771, %r12772;
	shf.l.wrap.b32 	%r12774, %r12757, %r12757, 10;
	xor.b32  	%r12775, %r12773, %r12774;
	xor.b32  	%r12776, %r12732, %r12707;
	and.b32  	%r12777, %r12757, %r12776;
	and.b32  	%r12778, %r12732, %r12707;
	xor.b32  	%r12779, %r12777, %r12778;
	add.s32 	%r12780, %r12775, %r12779;
	add.s32 	%r12781, %r12770, %r12682;
	add.s32 	%r12782, %r12780, %r12770;
	shf.l.wrap.b32 	%r12783, %r12781, %r12781, 26;
	shf.l.wrap.b32 	%r12784, %r12781, %r12781, 21;
	xor.b32  	%r12785, %r12783, %r12784;
	shf.l.wrap.b32 	%r12786, %r12781, %r12781, 7;
	xor.b32  	%r12787, %r12785, %r12786;
	and.b32  	%r12788, %r12781, %r12756;
	not.b32 	%r12789, %r12781;
	and.b32  	%r12790, %r12731, %r12789;
	or.b32  	%r12791, %r12788, %r12790;
	add.s32 	%r12792, %r12791, %r12706;
	add.s32 	%r12793, %r12792, %r12787;
	add.s32 	%r12794, %r12793, %r13;
	shf.l.wrap.b32 	%r12795, %r12782, %r12782, 30;
	shf.l.wrap.b32 	%r12796, %r12782, %r12782, 19;
	xor.b32  	%r12797, %r12795, %r12796;
	shf.l.wrap.b32 	%r12798, %r12782, %r12782, 10;
	xor.b32  	%r12799, %r12797, %r12798;
	xor.b32  	%r12800, %r12757, %r12732;
	and.b32  	%r12801, %r12782, %r12800;
	and.b32  	%r12802, %r12757, %r12732;
	xor.b32  	%r12803, %r12801, %r12802;
	add.s32 	%r12804, %r12799, %r12803;
	add.s32 	%r12805, %r12794, %r12707;
	add.s32 	%r12806, %r12804, %r12794;
	shf.l.wrap.b32 	%r12807, %r12805, %r12805, 26;
	shf.l.wrap.b32 	%r12808, %r12805, %r12805, 21;
	xor.b32  	%r12809, %r12807, %r12808;
	shf.l.wrap.b32 	%r12810, %r12805, %r12805, 7;
	xor.b32  	%r12811, %r12809, %r12810;
	and.b32  	%r12812, %r12805, %r12781;
	not.b32 	%r12813, %r12805;
	and.b32  	%r12814, %r12756, %r12813;
	or.b32  	%r12815, %r12812, %r12814;
	add.s32 	%r12816, %r12815, %r12731;
	add.s32 	%r12817, %r12816, %r12811;
	ld.const.u32 	%r12818, [K+40];
	add.s32 	%r12819, %r12817, %r12818;
	shf.l.wrap.b32 	%r12820, %r12806, %r12806, 30;
	shf.l.wrap.b32 	%r12821, %r12806, %r12806, 19;
	xor.b32  	%r12822, %r12820, %r12821;
	shf.l.wrap.b32 	%r12823, %r12806, %r12806, 10;
	xor.b32  	%r12824, %r12822, %r12823;
	xor.b32  	%r12825, %r12782, %r12757;
	and.b32  	%r12826, %r12806, %r12825;
	and.b32  	%r12827, %r12782, %r12757;
	xor.b32  	%r12828, %r12826, %r12827;
	add.s32 	%r12829, %r12824, %r12828;
	add.s32 	%r12830, %r12819, %r12732;
	add.s32 	%r12831, %r12829, %r12819;
	shf.l.wrap.b32 	%r12832, %r12830, %r12830, 26;
	shf.l.wrap.b32 	%r12833, %r12830, %r12830, 21;
	xor.b32  	%r12834, %r12832, %r12833;
	shf.l.wrap.b32 	%r12835, %r12830, %r12830, 7;
	xor.b32  	%r12836, %r12834, %r12835;
	and.b32  	%r12837, %r12830, %r12805;
	not.b32 	%r12838, %r12830;
	and.b32  	%r12839, %r12781, %r12838;
	or.b32  	%r12840, %r12837, %r12839;
	add.s32 	%r12841, %r12840, %r12756;
	add.s32 	%r12842, %r12841, %r12836;
	add.s32 	%r12843, %r12842, %r14;
	shf.l.wrap.b32 	%r12844, %r12831, %r12831, 30;
	shf.l.wrap.b32 	%r12845, %r12831, %r12831, 19;
	xor.b32  	%r12846, %r12844, %r12845;
	shf.l.wrap.b32 	%r12847, %r12831, %r12831, 10;
	xor.b32  	%r12848, %r12846, %r12847;
	xor.b32  	%r12849, %r12806, %r12782;
	and.b32  	%r12850, %r12831, %r12849;
	and.b32  	%r12851, %r12806, %r12782;
	xor.b32  	%r12852, %r12850, %r12851;
	add.s32 	%r12853, %r12848, %r12852;
	add.s32 	%r12854, %r12843, %r12757;
	add.s32 	%r12855, %r12853, %r12843;
	shf.l.wrap.b32 	%r12856, %r12854, %r12854, 26;
	shf.l.wrap.b32 	%r12857, %r12854, %r12854, 21;
	xor.b32  	%r12858, %r12856, %r12857;
	shf.l.wrap.b32 	%r12859, %r12854, %r12854, 7;
	xor.b32  	%r12860, %r12858, %r12859;
	and.b32  	%r12861, %r12854, %r12830;
	not.b32 	%r12862, %r12854;
	and.b32  	%r12863, %r12805, %r12862;
	or.b32  	%r12864, %r12861, %r12863;
	add.s32 	%r12865, %r12864, %r12781;
	add.s32 	%r12866, %r12865, %r12860;
	add.s32 	%r12867, %r12866, %r15;
	shf.l.wrap.b32 	%r12868, %r12855, %r12855, 30;
	shf.l.wrap.b32 	%r12869, %r12855, %r12855, 19;
	xor.b32  	%r12870, %r12868, %r12869;
	shf.l.wrap.b32 	%r12871, %r12855, %r12855, 10;
	xor.b32  	%r12872, %r12870, %r12871;
	xor.b32  	%r12873, %r12831, %r12806;
	and.b32  	%r12874, %r12855, %r12873;
	and.b32  	%r12875, %r12831, %r12806;
	xor.b32  	%r12876, %r12874, %r12875;
	add.s32 	%r12877, %r12872, %r12876;
	add.s32 	%r12878, %r12867, %r12782;
	add.s32 	%r12879, %r12877, %r12867;
	shf.l.wrap.b32 	%r12880, %r12878, %r12878, 26;
	shf.l.wrap.b32 	%r12881, %r12878, %r12878, 21;
	xor.b32  	%r12882, %r12880, %r12881;
	shf.l.wrap.b32 	%r12883, %r12878, %r12878, 7;
	xor.b32  	%r12884, %r12882, %r12883;
	and.b32  	%r12885, %r12878, %r12854;
	not.b32 	%r12886, %r12878;
	and.b32  	%r12887, %r12830, %r12886;
	or.b32  	%r12888, %r12885, %r12887;
	add.s32 	%r12889, %r12888, %r12805;
	add.s32 	%r12890, %r12889, %r12884;
	add.s32 	%r12891, %r12890, %r16;
	shf.l.wrap.b32 	%r12892, %r12879, %r12879, 30;
	shf.l.wrap.b32 	%r12893, %r12879, %r12879, 19;
	xor.b32  	%r12894, %r12892, %r12893;
	shf.l.wrap.b32 	%r12895, %r12879, %r12879, 10;
	xor.b32  	%r12896, %r12894, %r12895;
	xor.b32  	%r12897, %r12855, %r12831;
	and.b32  	%r12898, %r12879, %r12897;
	and.b32  	%r12899, %r12855, %r12831;
	xor.b32  	%r12900, %r12898, %r12899;
	add.s32 	%r12901, %r12896, %r12900;
	add.s32 	%r12902, %r12891, %r12806;
	add.s32 	%r12903, %r12901, %r12891;
	shf.l.wrap.b32 	%r12904, %r12902, %r12902, 26;
	shf.l.wrap.b32 	%r12905, %r12902, %r12902, 21;
	xor.b32  	%r12906, %r12904, %r12905;
	shf.l.wrap.b32 	%r12907, %r12902, %r12902, 7;
	xor.b32  	%r12908, %r12906, %r12907;
	and.b32  	%r12909, %r12902, %r12878;
	not.b32 	%r12910, %r12902;
	and.b32  	%r12911, %r12854, %r12910;
	or.b32  	%r12912, %r12909, %r12911;
	add.s32 	%r12913, %r12912, %r12830;
	add.s32 	%r12914, %r12913, %r12908;
	add.s32 	%r12915, %r12914, %r17;
	shf.l.wrap.b32 	%r12916, %r12903, %r12903, 30;
	shf.l.wrap.b32 	%r12917, %r12903, %r12903, 19;
	xor.b32  	%r12918, %r12916, %r12917;
	shf.l.wrap.b32 	%r12919, %r12903, %r12903, 10;
	xor.b32  	%r12920, %r12918, %r12919;
	xor.b32  	%r12921, %r12879, %r12855;
	and.b32  	%r12922, %r12903, %r12921;
	and.b32  	%r12923, %r12879, %r12855;
	xor.b32  	%r12924, %r12922, %r12923;
	add.s32 	%r12925, %r12920, %r12924;
	add.s32 	%r12926, %r12915, %r12831;
	add.s32 	%r12927, %r12925, %r12915;
	shf.l.wrap.b32 	%r12928, %r12926, %r12926, 26;
	shf.l.wrap.b32 	%r12929, %r12926, %r12926, 21;
	xor.b32  	%r12930, %r12928, %r12929;
	shf.l.wrap.b32 	%r12931, %r12926, %r12926, 7;
	xor.b32  	%r12932, %r12930, %r12931;
	and.b32  	%r12933, %r12926, %r12902;
	not.b32 	%r12934, %r12926;
	and.b32  	%r12935, %r12878, %r12934;
	or.b32  	%r12936, %r12933, %r12935;
	add.s32 	%r12937, %r12936, %r12854;
	add.s32 	%r12938, %r12937, %r12932;
	add.s32 	%r12939, %r12938, %r18;
	add.s32 	%r12940, %r12939, 256;
	shf.l.wrap.b32 	%r12941, %r12927, %r12927, 30;
	shf.l.wrap.b32 	%r12942, %r12927, %r12927, 19;
	xor.b32  	%r12943, %r12941, %r12942;
	shf.l.wrap.b32 	%r12944, %r12927, %r12927, 10;
	xor.b32  	%r12945, %r12943, %r12944;
	xor.b32  	%r12946, %r12903, %r12879;
	and.b32  	%r12947, %r12927, %r12946;
	and.b32  	%r12948, %r12903, %r12879;
	xor.b32  	%r12949, %r12947, %r12948;
	add.s32 	%r12950, %r12945, %r12949;
	add.s32 	%r12951, %r12940, %r12855;
	add.s32 	%r12952, %r12950, %r12940;
	shf.l.wrap.b32 	%r12953, %r12951, %r12951, 26;
	shf.l.wrap.b32 	%r12954, %r12951, %r12951, 21;
	xor.b32  	%r12955, %r12953, %r12954;
	shf.l.wrap.b32 	%r12956, %r12951, %r12951, 7;
	xor.b32  	%r12957, %r12955, %r12956;
	and.b32  	%r12958, %r12951, %r12926;
	not.b32 	%r12959, %r12951;
	and.b32  	%r12960, %r12902, %r12959;
	or.b32  	%r12961, %r12958, %r12960;
	add.s32 	%r12962, %r12961, %r12878;
	add.s32 	%r12963, %r12962, %r12957;
	add.s32 	%r12964, %r12963, %r19;
	add.s32 	%r12965, %r12964, %r12032;
	shf.l.wrap.b32 	%r12966, %r12952, %r12952, 30;
	shf.l.wrap.b32 	%r12967, %r12952, %r12952, 19;
	xor.b32  	%r12968, %r12966, %r12967;
	shf.l.wrap.b32 	%r12969, %r12952, %r12952, 10;
	xor.b32  	%r12970, %r12968, %r12969;
	xor.b32  	%r12971, %r12927, %r12903;
	and.b32  	%r12972, %r12952, %r12971;
	and.b32  	%r12973, %r12927, %r12903;
	xor.b32  	%r12974, %r12972, %r12973;
	add.s32 	%r12975, %r12970, %r12974;
	add.s32 	%r12976, %r12965, %r12879;
	add.s32 	%r12977, %r12975, %r12965;
	shf.l.wrap.b32 	%r12978, %r12976, %r12976, 26;
	shf.l.wrap.b32 	%r12979, %r12976, %r12976, 21;
	xor.b32  	%r12980, %r12978, %r12979;
	shf.l.wrap.b32 	%r12981, %r12976, %r12976, 7;
	xor.b32  	%r12982, %r12980, %r12981;
	and.b32  	%r12983, %r12976, %r12951;
	not.b32 	%r12984, %r12976;
	and.b32  	%r12985, %r12926, %r12984;
	or.b32  	%r12986, %r12983, %r12985;
	add.s32 	%r12987, %r12986, %r12902;
	add.s32 	%r12988, %r12987, %r12982;
	add.s32 	%r12989, %r12988, %r20;
	add.s32 	%r12990, %r12989, %r12039;
	shf.l.wrap.b32 	%r12991, %r12977, %r12977, 30;
	shf.l.wrap.b32 	%r12992, %r12977, %r12977, 19;
	xor.b32  	%r12993, %r12991, %r12992;
	shf.l.wrap.b32 	%r12994, %r12977, %r12977, 10;
	xor.b32  	%r12995, %r12993, %r12994;
	xor.b32  	%r12996, %r12952, %r12927;
	and.b32  	%r12997, %r12977, %r12996;
	and.b32  	%r12998, %r12952, %r12927;
	xor.b32  	%r12999, %r12997, %r12998;
	add.s32 	%r13000, %r12995, %r12999;
	add.s32 	%r13001, %r12990, %r12903;
	add.s32 	%r13002, %r13000, %r12990;
	shf.l.wrap.b32 	%r13003, %r13001, %r13001, 26;
	shf.l.wrap.b32 	%r13004, %r13001, %r13001, 21;
	xor.b32  	%r13005, %r13003, %r13004;
	shf.l.wrap.b32 	%r13006, %r13001, %r13001, 7;
	xor.b32  	%r13007, %r13005, %r13006;
	and.b32  	%r13008, %r13001, %r12976;
	not.b32 	%r13009, %r13001;
	and.b32  	%r13010, %r12951, %r13009;
	or.b32  	%r13011, %r13008, %r13010;
	add.s32 	%r13012, %r13011, %r12926;
	add.s32 	%r13013, %r13012, %r13007;
	add.s32 	%r13014, %r13013, %r21;
	add.s32 	%r13015, %r13014, %r12051;
	shf.l.wrap.b32 	%r13016, %r13002, %r13002, 30;
	shf.l.wrap.b32 	%r13017, %r13002, %r13002, 19;
	xor.b32  	%r13018, %r13016, %r13017;
	shf.l.wrap.b32 	%r13019, %r13002, %r13002, 10;
	xor.b32  	%r13020, %r13018, %r13019;
	xor.b32  	%r13021, %r12977, %r12952;
	and.b32  	%r13022, %r13002, %r13021;
	and.b32  	%r13023, %r12977, %r12952;
	xor.b32  	%r13024, %r13022, %r13023;
	add.s32 	%r13025, %r13020, %r13024;
	add.s32 	%r13026, %r13015, %r12927;
	add.s32 	%r13027, %r13025, %r13015;
	shf.l.wrap.b32 	%r13028, %r13026, %r13026, 26;
	shf.l.wrap.b32 	%r13029, %r13026, %r13026, 21;
	xor.b32  	%r13030, %r13028, %r13029;
	shf.l.wrap.b32 	%r13031, %r13026, %r13026, 7;
	xor.b32  	%r13032, %r13030, %r13031;
	and.b32  	%r13033, %r13026, %r13001;
	not.b32 	%r13034, %r13026;
	and.b32  	%r13035, %r12976, %r13034;
	or.b32  	%r13036, %r13033, %r13035;
	add.s32 	%r13037, %r13036, %r12951;
	add.s32 	%r13038, %r13037, %r13032;
	add.s32 	%r13039, %r13038, %r22;
	add.s32 	%r13040, %r13039, %r12063;
	shf.l.wrap.b32 	%r13041, %r13027, %r13027, 30;
	shf.l.wrap.b32 	%r13042, %r13027, %r13027, 19;
	xor.b32  	%r13043, %r13041, %r13042;
	shf.l.wrap.b32 	%r13044, %r13027, %r13027, 10;
	xor.b32  	%r13045, %r13043, %r13044;
	xor.b32  	%r13046, %r13002, %r12977;
	and.b32  	%r13047, %r13027, %r13046;
	and.b32  	%r13048, %r13002, %r12977;
	xor.b32  	%r13049, %r13047, %r13048;
	add.s32 	%r13050, %r13045, %r13049;
	add.s32 	%r13051, %r13040, %r12952;
	add.s32 	%r13052, %r13050, %r13040;
	shf.l.wrap.b32 	%r13053, %r13051, %r13051, 26;
	shf.l.wrap.b32 	%r13054, %r13051, %r13051, 21;
	xor.b32  	%r13055, %r13053, %r13054;
	shf.l.wrap.b32 	%r13056, %r13051, %r13051, 7;
	xor.b32  	%r13057, %r13055, %r13056;
	and.b32  	%r13058, %r13051, %r13026;
	not.b32 	%r13059, %r13051;
	and.b32  	%r13060, %r13001, %r13059;
	or.b32  	%r13061, %r13058, %r13060;
	add.s32 	%r13062, %r13061, %r12976;
	add.s32 	%r13063, %r13062, %r13057;
	add.s32 	%r13064, %r13063, %r23;
	add.s32 	%r13065, %r13064, %r12075;
	shf.l.wrap.b32 	%r13066, %r13052, %r13052, 30;
	shf.l.wrap.b32 	%r13067, %r13052, %r13052, 19;
	xor.b32  	%r13068, %r13066, %r13067;
	shf.l.wrap.b32 	%r13069, %r13052, %r13052, 10;
	xor.b32  	%r13070, %r13068, %r13069;
	xor.b32  	%r13071, %r13027, %r13002;
	and.b32  	%r13072, %r13052, %r13071;
	and.b32  	%r13073, %r13027, %r13002;
	xor.b32  	%r13074, %r13072, %r13073;
	add.s32 	%r13075, %r13070, %r13074;
	add.s32 	%r13076, %r13065, %r12977;
	add.s32 	%r13077, %r13075, %r13065;
	shf.l.wrap.b32 	%r13078, %r13076, %r13076, 26;
	shf.l.wrap.b32 	%r13079, %r13076, %r13076, 21;
	xor.b32  	%r13080, %r13078, %r13079;
	shf.l.wrap.b32 	%r13081, %r13076, %r13076, 7;
	xor.b32  	%r13082, %r13080, %r13081;
	and.b32  	%r13083, %r13076, %r13051;
	not.b32 	%r13084, %r13076;
	and.b32  	%r13085, %r13026, %r13084;
	or.b32  	%r13086, %r13083, %r13085;
	add.s32 	%r13087, %r13086, %r13001;
	add.s32 	%r13088, %r13087, %r13082;
	add.s32 	%r13089, %r13088, %r24;
	add.s32 	%r13090, %r13089, %r12087;
	shf.l.wrap.b32 	%r13091, %r13077, %r13077, 30;
	shf.l.wrap.b32 	%r13092, %r13077, %r13077, 19;
	xor.b32  	%r13093, %r13091, %r13092;
	shf.l.wrap.b32 	%r13094, %r13077, %r13077, 10;
	xor.b32  	%r13095, %r13093, %r13094;
	xor.b32  	%r13096, %r13052, %r13027;
	and.b32  	%r13097, %r13077, %r13096;
	and.b32  	%r13098, %r13052, %r13027;
	xor.b32  	%r13099, %r13097, %r13098;
	add.s32 	%r13100, %r13095, %r13099;
	add.s32 	%r13101, %r13090, %r13002;
	add.s32 	%r13102, %r13100, %r13090;
	shf.l.wrap.b32 	%r13103, %r13101, %r13101, 26;
	shf.l.wrap.b32 	%r13104, %r13101, %r13101, 21;
	xor.b32  	%r13105, %r13103, %r13104;
	shf.l.wrap.b32 	%r13106, %r13101, %r13101, 7;
	xor.b32  	%r13107, %r13105, %r13106;
	and.b32  	%r13108, %r13101, %r13076;
	not.b32 	%r13109, %r13101;
	and.b32  	%r13110, %r13051, %r13109;
	or.b32  	%r13111, %r13108, %r13110;
	add.s32 	%r13112, %r13111, %r13026;
	add.s32 	%r13113, %r13112, %r13107;
	add.s32 	%r13114, %r13113, %r25;
	add.s32 	%r13115, %r13114, %r12100;
	shf.l.wrap.b32 	%r13116, %r13102, %r13102, 30;
	shf.l.wrap.b32 	%r13117, %r13102, %r13102, 19;
	xor.b32  	%r13118, %r13116, %r13117;
	shf.l.wrap.b32 	%r13119, %r13102, %r13102, 10;
	xor.b32  	%r13120, %r13118, %r13119;
	xor.b32  	%r13121, %r13077, %r13052;
	and.b32  	%r13122, %r13102, %r13121;
	and.b32  	%r13123, %r13077, %r13052;
	xor.b32  	%r13124, %r13122, %r13123;
	add.s32 	%r13125, %r13120, %r13124;
	add.s32 	%r13126, %r13115, %r13027;
	add.s32 	%r13127, %r13125, %r13115;
	shf.l.wrap.b32 	%r13128, %r13126, %r13126, 26;
	shf.l.wrap.b32 	%r13129, %r13126, %r13126, 21;
	xor.b32  	%r13130, %r13128, %r13129;
	shf.l.wrap.b32 	%r13131, %r13126, %r13126, 7;
	xor.b32  	%r13132, %r13130, %r13131;
	and.b32  	%r13133, %r13126, %r13101;
	not.b32 	%r13134, %r13126;
	and.b32  	%r13135, %r13076, %r13134;
	or.b32  	%r13136, %r13133, %r13135;
	add.s32 	%r13137, %r13136, %r13051;
	add.s32 	%r13138, %r13137, %r13132;
	add.s32 	%r13139, %r13138, %r26;
	add.s32 	%r13140, %r13139, %r12108;
	shf.l.wrap.b32 	%r13141, %r13127, %r13127, 30;
	shf.l.wrap.b32 	%r13142, %r13127, %r13127, 19;
	xor.b32  	%r13143, %r13141, %r13142;
	shf.l.wrap.b32 	%r13144, %r13127, %r13127, 10;
	xor.b32  	%r13145, %r13143, %r13144;
	xor.b32  	%r13146, %r13102, %r13077;
	and.b32  	%r13147, %r13127, %r13146;
	and.b32  	%r13148, %r13102, %r13077;
	xor.b32  	%r13149, %r13147, %r13148;
	add.s32 	%r13150, %r13145, %r13149;
	add.s32 	%r13151, %r13140, %r13052;
	add.s32 	%r13152, %r13150, %r13140;
	shf.l.wrap.b32 	%r13153, %r13151, %r13151, 26;
	shf.l.wrap.b32 	%r13154, %r13151, %r13151, 21;
	xor.b32  	%r13155, %r13153, %r13154;
	shf.l.wrap.b32 	%r13156, %r13151, %r13151, 7;
	xor.b32  	%r13157, %r13155, %r13156;
	and.b32  	%r13158, %r13151, %r13126;
	not.b32 	%r13159, %r13151;
	and.b32  	%r13160, %r13101, %r13159;
	or.b32  	%r13161, %r13158, %r13160;
	add.s32 	%r13162, %r13161, %r13076;
	add.s32 	%r13163, %r13162, %r13157;
	add.s32 	%r13164, %r13163, %r27;
	add.s32 	%r13165, %r13164, %r12115;
	shf.l.wrap.b32 	%r13166, %r13152, %r13152, 30;
	shf.l.wrap.b32 	%r13167, %r13152, %r13152, 19;
	xor.b32  	%r13168, %r13166, %r13167;
	shf.l.wrap.b32 	%r13169, %r13152, %r13152, 10;
	xor.b32  	%r13170, %r13168, %r13169;
	xor.b32  	%r13171, %r13127, %r13102;
	and.b32  	%r13172, %r13152, %r13171;
	and.b32  	%r13173, %r13127, %r13102;
	xor.b32  	%r13174, %r13172, %r13173;
	add.s32 	%r13175, %r13170, %r13174;
	add.s32 	%r13176, %r13165, %r13077;
	add.s32 	%r13177, %r13175, %r13165;
	shf.l.wrap.b32 	%r13178, %r13176, %r13176, 26;
	shf.l.wrap.b32 	%r13179, %r13176, %r13176, 21;
	xor.b32  	%r13180, %r13178, %r13179;
	shf.l.wrap.b32 	%r13181, %r13176, %r13176, 7;
	xor.b32  	%r13182, %r13180, %r13181;
	and.b32  	%r13183, %r13176, %r13151;
	not.b32 	%r13184, %r13176;
	and.b32  	%r13185, %r13126, %r13184;
	or.b32  	%r13186, %r13183, %r13185;
	add.s32 	%r13187, %r13186, %r13101;
	add.s32 	%r13188, %r13187, %r13182;
	ld.const.u32 	%r13189, [K+100];
	add.s32 	%r13190, %r13188, %r13189;
	add.s32 	%r13191, %r13190, %r12121;
	shf.l.wrap.b32 	%r13192, %r13177, %r13177, 30;
	shf.l.wrap.b32 	%r13193, %r13177, %r13177, 19;
	xor.b32  	%r13194, %r13192, %r13193;
	shf.l.wrap.b32 	%r13195, %r13177, %r13177, 10;
	xor.b32  	%r13196, %r13194, %r13195;
	xor.b32  	%r13197, %r13152, %r13127;
	and.b32  	%r13198, %r13177, %r13197;
	and.b32  	%r13199, %r13152, %r13127;
	xor.b32  	%r13200, %r13198, %r13199;
	add.s32 	%r13201, %r13196, %r13200;
	add.s32 	%r13202, %r13191, %r13102;
	add.s32 	%r13203, %r13201, %r13191;
	shf.l.wrap.b32 	%r13204, %r13202, %r13202, 26;
	shf.l.wrap.b32 	%r13205, %r13202, %r13202, 21;
	xor.b32  	%r13206, %r13204, %r13205;
	shf.l.wrap.b32 	%r13207, %r13202, %r13202, 7;
	xor.b32  	%r13208, %r13206, %r13207;
	and.b32  	%r13209, %r13202, %r13176;
	not.b32 	%r13210, %r13202;
	and.b32  	%r13211, %r13151, %r13210;
	or.b32  	%r13212, %r13209, %r13211;
	add.s32 	%r13213, %r13212, %r13126;
	add.s32 	%r13214, %r13213, %r13208;
	ld.const.u32 	%r13215, [K+104];
	add.s32 	%r13216, %r13214, %r13215;
	add.s32 	%r13217, %r13216, %r12127;
	shf.l.wrap.b32 	%r13218, %r13203, %r13203, 30;
	shf.l.wrap.b32 	%r13219, %r13203, %r13203, 19;
	xor.b32  	%r13220, %r13218, %r13219;
	shf.l.wrap.b32 	%r13221, %r13203, %r13203, 10;
	xor.b32  	%r13222, %r13220, %r13221;
	xor.b32  	%r13223, %r13177, %r13152;
	and.b32  	%r13224, %r13203, %r13223;
	and.b32  	%r13225, %r13177, %r13152;
	xor.b32  	%r13226, %r13224, %r13225;
	add.s32 	%r13227, %r13222, %r13226;
	add.s32 	%r13228, %r13217, %r13127;
	add.s32 	%r13229, %r13227, %r13217;
	shf.l.wrap.b32 	%r13230, %r13228, %r13228, 26;
	shf.l.wrap.b32 	%r13231, %r13228, %r13228, 21;
	xor.b32  	%r13232, %r13230, %r13231;
	shf.l.wrap.b32 	%r13233, %r13228, %r13228, 7;
	xor.b32  	%r13234, %r13232, %r13233;
	and.b32  	%r13235, %r13228, %r13202;
	not.b32 	%r13236, %r13228;
	and.b32  	%r13237, %r13176, %r13236;
	or.b32  	%r13238, %r13235, %r13237;
	add.s32 	%r13239, %r13238, %r13151;
	add.s32 	%r13240, %r13239, %r13234;
	add.s32 	%r13241, %r13240, %r28;
	add.s32 	%r13242, %r13241, %r12133;
	shf.l.wrap.b32 	%r13243, %r13229, %r13229, 30;
	shf.l.wrap.b32 	%r13244, %r13229, %r13229, 19;
	xor.b32  	%r13245, %r13243, %r13244;
	shf.l.wrap.b32 	%r13246, %r13229, %r13229, 10;
	xor.b32  	%r13247, %r13245, %r13246;
	xor.b32  	%r13248, %r13203, %r13177;
	and.b32  	%r13249, %r13229, %r13248;
	and.b32  	%r13250, %r13203, %r13177;
	xor.b32  	%r13251, %r13249, %r13250;
	add.s32 	%r13252, %r13247, %r13251;
	add.s32 	%r13253, %r13242, %r13152;
	add.s32 	%r13254, %r13252, %r13242;
	shf.l.wrap.b32 	%r13255, %r13253, %r13253, 26;
	shf.l.wrap.b32 	%r13256, %r13253, %r13253, 21;
	xor.b32  	%r13257, %r13255, %r13256;
	shf.l.wrap.b32 	%r13258, %r13253, %r13253, 7;
	xor.b32  	%r13259, %r13257, %r13258;
	and.b32  	%r13260, %r13253, %r13228;
	not.b32 	%r13261, %r13253;
	and.b32  	%r13262, %r13202, %r13261;
	or.b32  	%r13263, %r13260, %r13262;
	add.s32 	%r13264, %r13263, %r13176;
	add.s32 	%r13265, %r13264, %r13259;
	add.s32 	%r13266, %r13265, %r29;
	add.s32 	%r13267, %r13266, %r12139;
	shf.l.wrap.b32 	%r13268, %r13254, %r13254, 30;
	shf.l.wrap.b32 	%r13269, %r13254, %r13254, 19;
	xor.b32  	%r13270, %r13268, %r13269;
	shf.l.wrap.b32 	%r13271, %r13254, %r13254, 10;
	xor.b32  	%r13272, %r13270, %r13271;
	xor.b32  	%r13273, %r13229, %r13203;
	and.b32  	%r13274, %r13254, %r13273;
	and.b32  	%r13275, %r13229, %r13203;
	xor.b32  	%r13276, %r13274, %r13275;
	add.s32 	%r13277, %r13272, %r13276;
	add.s32 	%r13278, %r13267, %r13177;
	add.s32 	%r13279, %r13277, %r13267;
	shf.l.wrap.b32 	%r13280, %r13278, %r13278, 26;
	shf.l.wrap.b32 	%r13281, %r13278, %r13278, 21;
	xor.b32  	%r13282, %r13280, %r13281;
	shf.l.wrap.b32 	%r13283, %r13278, %r13278, 7;
	xor.b32  	%r13284, %r13282, %r13283;
	and.b32  	%r13285, %r13278, %r13253;
	not.b32 	%r13286, %r13278;
	and.b32  	%r13287, %r13228, %r13286;
	or.b32  	%r13288, %r13285, %r13287;
	add.s32 	%r13289, %r13288, %r13202;
	add.s32 	%r13290, %r13289, %r13284;
	add.s32 	%r13291, %r13290, %r30;
	add.s32 	%r13292, %r13291, %r12145;
	shf.l.wrap.b32 	%r13293, %r13279, %r13279, 30;
	shf.l.wrap.b32 	%r13294, %r13279, %r13279, 19;
	xor.b32  	%r13295, %r13293, %r13294;
	shf.l.wrap.b32 	%r13296, %r13279, %r13279, 10;
	xor.b32  	%r13297, %r13295, %r13296;
	xor.b32  	%r13298, %r13254, %r13229;
	and.b32  	%r13299, %r13279, %r13298;
	and.b32  	%r13300, %r13254, %r13229;
	xor.b32  	%r13301, %r13299, %r13300;
	add.s32 	%r13302, %r13297, %r13301;
	add.s32 	%r13303, %r13292, %r13203;
	add.s32 	%r13304, %r13302, %r13292;
	shf.l.wrap.b32 	%r13305, %r13303, %r13303, 26;
	shf.l.wrap.b32 	%r13306, %r13303, %r13303, 21;
	xor.b32  	%r13307, %r13305, %r13306;
	shf.l.wrap.b32 	%r13308, %r13303, %r13303, 7;
	xor.b32  	%r13309, %r13307, %r13308;
	and.b32  	%r13310, %r13303, %r13278;
	not.b32 	%r13311, %r13303;
	and.b32  	%r13312, %r13253, %r13311;
	or.b32  	%r13313, %r13310, %r13312;
	add.s32 	%r13314, %r13313, %r13228;
	add.s32 	%r13315, %r13314, %r13309;
	add.s32 	%r13316, %r13315, %r31;
	add.s32 	%r13317, %r13316, %r12152;
	shf.l.wrap.b32 	%r13318, %r13304, %r13304, 30;
	shf.l.wrap.b32 	%r13319, %r13304, %r13304, 19;
	xor.b32  	%r13320, %r13318, %r13319;
	shf.l.wrap.b32 	%r13321, %r13304, %r13304, 10;
	xor.b32  	%r13322, %r13320, %r13321;
	xor.b32  	%r13323, %r13279, %r13254;
	and.b32  	%r13324, %r13304, %r13323;
	and.b32  	%r13325, %r13279, %r13254;
	xor.b32  	%r13326, %r13324, %r13325;
	add.s32 	%r13327, %r13322, %r13326;
	add.s32 	%r13328, %r13317, %r13229;
	add.s32 	%r13329, %r13327, %r13317;
	shf.l.wrap.b32 	%r13330, %r13328, %r13328, 26;
	shf.l.wrap.b32 	%r13331, %r13328, %r13328, 21;
	xor.b32  	%r13332, %r13330, %r13331;
	shf.l.wrap.b32 	%r13333, %r13328, %r13328, 7;
	xor.b32  	%r13334, %r13332, %r13333;
	and.b32  	%r13335, %r13328, %r13303;
	not.b32 	%r13336, %r13328;
	and.b32  	%r13337, %r13278, %r13336;
	or.b32  	%r13338, %r13335, %r13337;
	add.s32 	%r13339, %r13338, %r13253;
	add.s32 	%r13340, %r13339, %r13334;
	add.s32 	%r13341, %r13340, %r32;
	add.s32 	%r13342, %r13341, %r12165;
	shf.l.wrap.b32 	%r13343, %r13329, %r13329, 30;
	shf.l.wrap.b32 	%r13344, %r13329, %r13329, 19;
	xor.b32  	%r13345, %r13343, %r13344;
	shf.l.wrap.b32 	%r13346, %r13329, %r13329, 10;
	xor.b32  	%r13347, %r13345, %r13346;
	xor.b32  	%r13348, %r13304, %r13279;
	and.b32  	%r13349, %r13329, %r13348;
	and.b32  	%r13350, %r13304, %r13279;
	xor.b32  	%r13351, %r13349, %r13350;
	add.s32 	%r13352, %r13347, %r13351;
	add.s32 	%r13353, %r13342, %r13254;
	add.s32 	%r13354, %r13352, %r13342;
	shf.l.wrap.b32 	%r13355, %r13353, %r13353, 26;
	shf.l.wrap.b32 	%r13356, %r13353, %r13353, 21;
	xor.b32  	%r13357, %r13355, %r13356;
	shf.l.wrap.b32 	%r13358, %r13353, %r13353, 7;
	xor.b32  	%r13359, %r13357, %r13358;
	and.b32  	%r13360, %r13353, %r13328;
	not.b32 	%r13361, %r13353;
	and.b32  	%r13362, %r13303, %r13361;
	or.b32  	%r13363, %r13360, %r13362;
	add.s32 	%r13364, %r13363, %r13278;
	add.s32 	%r13365, %r13364, %r13359;
	add.s32 	%r13366, %r13365, %r33;
	add.s32 	%r13367, %r13366, %r12178;
	shf.l.wrap.b32 	%r13368, %r13354, %r13354, 30;
	shf.l.wrap.b32 	%r13369, %r13354, %r13354, 19;
	xor.b32  	%r13370, %r13368, %r13369;
	shf.l.wrap.b32 	%r13371, %r13354, %r13354, 10;
	xor.b32  	%r13372, %r13370, %r13371;
	xor.b32  	%r13373, %r13329, %r13304;
	and.b32  	%r13374, %r13354, %r13373;
	and.b32  	%r13375, %r13329, %r13304;
	xor.b32  	%r13376, %r13374, %r13375;
	add.s32 	%r13377, %r13372, %r13376;
	add.s32 	%r13378, %r13367, %r13279;
	add.s32 	%r13379, %r13377, %r13367;
	shf.l.wrap.b32 	%r13380, %r13378, %r13378, 26;
	shf.l.wrap.b32 	%r13381, %r13378, %r13378, 21;
	xor.b32  	%r13382, %r13380, %r13381;
	shf.l.wrap.b32 	%r13383, %r13378, %r13378, 7;
	xor.b32  	%r13384, %r13382, %r13383;
	and.b32  	%r13385, %r13378, %r13353;
	not.b32 	%r13386, %r13378;
	and.b32  	%r13387, %r13328, %r13386;
	or.b32  	%r13388, %r13385, %r13387;
	add.s32 	%r13389, %r13388, %r13303;
	add.s32 	%r13390, %r13389, %r13384;
	add.s32 	%r13391, %r13390, %r34;
	add.s32 	%r13392, %r13391, %r12191;
	shf.l.wrap.b32 	%r13393, %r13379, %r13379, 30;
	shf.l.wrap.b32 	%r13394, %r13379, %r13379, 19;
	xor.b32  	%r13395, %r13393, %r13394;
	shf.l.wrap.b32 	%r13396, %r13379, %r13379, 10;
	xor.b32  	%r13397, %r13395, %r13396;
	xor.b32  	%r13398, %r13354, %r13329;
	and.b32  	%r13399, %r13379, %r13398;
	and.b32  	%r13400, %r13354, %r13329;
	xor.b32  	%r13401, %r13399, %r13400;
	add.s32 	%r13402, %r13397, %r13401;
	add.s32 	%r13403, %r13392, %r13304;
	add.s32 	%r13404, %r13402, %r13392;
	shf.l.wrap.b32 	%r13405, %r13403, %r13403, 26;
	shf.l.wrap.b32 	%r13406, %r13403, %r13403, 21;
	xor.b32  	%r13407, %r13405, %r13406;
	shf.l.wrap.b32 	%r13408, %r13403, %r13403, 7;
	xor.b32  	%r13409, %r13407, %r13408;
	and.b32  	%r13410, %r13403, %r13378;
	not.b32 	%r13411, %r13403;
	and.b32  	%r13412, %r13353, %r13411;
	or.b32  	%r13413, %r13410, %r13412;
	add.s32 	%r13414, %r13413, %r13328;
	add.s32 	%r13415, %r13414, %r13409;
	add.s32 	%r13416, %r13415, %r35;
	add.s32 	%r13417, %r13416, %r12204;
	shf.l.wrap.b32 	%r13418, %r13404, %r13404, 30;
	shf.l.wrap.b32 	%r13419, %r13404, %r13404, 19;
	xor.b32  	%r13420, %r13418, %r13419;
	shf.l.wrap.b32 	%r13421, %r13404, %r13404, 10;
	xor.b32  	%r13422, %r13420, %r13421;
	xor.b32  	%r13423, %r13379, %r13354;
	and.b32  	%r13424, %r13404, %r13423;
	and.b32  	%r13425, %r13379, %r13354;
	xor.b32  	%r13426, %r13424, %r13425;
	add.s32 	%r13427, %r13422, %r13426;
	add.s32 	%r13428, %r13417, %r13329;
	add.s32 	%r13429, %r13427, %r13417;
	shf.l.wrap.b32 	%r13430, %r13428, %r13428, 26;
	shf.l.wrap.b32 	%r13431, %r13428, %r13428, 21;
	xor.b32  	%r13432, %r13430, %r13431;
	shf.l.wrap.b32 	%r13433, %r13428, %r13428, 7;
	xor.b32  	%r13434, %r13432, %r13433;
	and.b32  	%r13435, %r13428, %r13403;
	not.b32 	%r13436, %r13428;
	and.b32  	%r13437, %r13378, %r13436;
	or.b32  	%r13438, %r13435, %r13437;
	add.s32 	%r13439, %r13438, %r13353;
	add.s32 	%r13440, %r13439, %r13434;
	add.s32 	%r13441, %r13440, %r36;
	add.s32 	%r13442, %r13441, %r12217;
	shf.l.wrap.b32 	%r13443, %r13429, %r13429, 30;
	shf.l.wrap.b32 	%r13444, %r13429, %r13429, 19;
	xor.b32  	%r13445, %r13443, %r13444;
	shf.l.wrap.b32 	%r13446, %r13429, %r13429, 10;
	xor.b32  	%r13447, %r13445, %r13446;
	xor.b32  	%r13448, %r13404, %r13379;
	and.b32  	%r13449, %r13429, %r13448;
	and.b32  	%r13450, %r13404, %r13379;
	xor.b32  	%r13451, %r13449, %r13450;
	add.s32 	%r13452, %r13447, %r13451;
	add.s32 	%r13453, %r13442, %r13354;
	add.s32 	%r13454, %r13452, %r13442;
	shf.l.wrap.b32 	%r13455, %r13453, %r13453, 26;
	shf.l.wrap.b32 	%r13456, %r13453, %r13453, 21;
	xor.b32  	%r13457, %r13455, %r13456;
	shf.l.wrap.b32 	%r13458, %r13453, %r13453, 7;
	xor.b32  	%r13459, %r13457, %r13458;
	and.b32  	%r13460, %r13453, %r13428;
	not.b32 	%r13461, %r13453;
	and.b32  	%r13462, %r13403, %r13461;
	or.b32  	%r13463, %r13460, %r13462;
	add.s32 	%r13464, %r13463, %r13378;
	add.s32 	%r13465, %r13464, %r13459;
	add.s32 	%r13466, %r13465, %r37;
	add.s32 	%r13467, %r13466, %r12230;
	shf.l.wrap.b32 	%r13468, %r13454, %r13454, 30;
	shf.l.wrap.b32 	%r13469, %r13454, %r13454, 19;
	xor.b32  	%r13470, %r13468, %r13469;
	shf.l.wrap.b32 	%r13471, %r13454, %r13454, 10;
	xor.b32  	%r13472, %r13470, %r13471;
	xor.b32  	%r13473, %r13429, %r13404;
	and.b32  	%r13474, %r13454, %r13473;
	and.b32  	%r13475, %r13429, %r13404;
	xor.b32  	%r13476, %r13474, %r13475;
	add.s32 	%r13477, %r13472, %r13476;
	add.s32 	%r13478, %r13467, %r13379;
	add.s32 	%r13479, %r13477, %r13467;
	shf.l.wrap.b32 	%r13480, %r13478, %r13478, 26;
	shf.l.wrap.b32 	%r13481, %r13478, %r13478, 21;
	xor.b32  	%r13482, %r13480, %r13481;
	shf.l.wrap.b32 	%r13483, %r13478, %r13478, 7;
	xor.b32  	%r13484, %r13482, %r13483;
	and.b32  	%r13485, %r13478, %r13453;
	not.b32 	%r13486, %r13478;
	and.b32  	%r13487, %r13428, %r13486;
	or.b32  	%r13488, %r13485, %r13487;
	add.s32 	%r13489, %r13488, %r13403;
	add.s32 	%r13490, %r13489, %r13484;
	add.s32 	%r13491, %r13490, %r38;
	add.s32 	%r13492, %r13491, %r12243;
	shf.l.wrap.b32 	%r13493, %r13479, %r13479, 30;
	shf.l.wrap.b32 	%r13494, %r13479, %r13479, 19;
	xor.b32  	%r13495, %r13493, %r13494;
	shf.l.wrap.b32 	%r13496, %r13479, %r13479, 10;
	xor.b32  	%r13497, %r13495, %r13496;
	xor.b32  	%r13498, %r13454, %r13429;
	and.b32  	%r13499, %r13479, %r13498;
	and.b32  	%r13500, %r13454, %r13429;
	xor.b32  	%r13501, %r13499, %r13500;
	add.s32 	%r13502, %r13497, %r13501;
	add.s32 	%r13503, %r13492, %r13404;
	add.s32 	%r13504, %r13502, %r13492;
	shf.l.wrap.b32 	%r13505, %r13503, %r13503, 26;
	shf.l.wrap.b32 	%r13506, %r13503, %r13503, 21;
	xor.b32  	%r13507, %r13505, %r13506;
	shf.l.wrap.b32 	%r13508, %r13503, %r13503, 7;
	xor.b32  	%r13509, %r13507, %r13508;
	and.b32  	%r13510, %r13503, %r13478;
	not.b32 	%r13511, %r13503;
	and.b32  	%r13512, %r13453, %r13511;
	or.b32  	%r13513, %r13510, %r13512;
	add.s32 	%r13514, %r13513, %r13428;
	add.s32 	%r13515, %r13514, %r13509;
	ld.const.u32 	%r13516, [K+152];
	add.s32 	%r13517, %r13515, %r13516;
	add.s32 	%r13518, %r13517, %r12256;
	shf.l.wrap.b32 	%r13519, %r13504, %r13504, 30;
	shf.l.wrap.b32 	%r13520, %r13504, %r13504, 19;
	xor.b32  	%r13521, %r13519, %r13520;
	shf.l.wrap.b32 	%r13522, %r13504, %r13504, 10;
	xor.b32  	%r13523, %r13521, %r13522;
	xor.b32  	%r13524, %r13479, %r13454;
	and.b32  	%r13525, %r13504, %r13524;
	and.b32  	%r13526, %r13479, %r13454;
	xor.b32  	%r13527, %r13525, %r13526;
	add.s32 	%r13528, %r13523, %r13527;
	add.s32 	%r13529, %r13518, %r13429;
	add.s32 	%r13530, %r13528, %r13518;
	shf.l.wrap.b32 	%r13531, %r13529, %r13529, 26;
	shf.l.wrap.b32 	%r13532, %r13529, %r13529, 21;
	xor.b32  	%r13533, %r13531, %r13532;
	shf.l.wrap.b32 	%r13534, %r13529, %r13529, 7;
	xor.b32  	%r13535, %r13533, %r13534;
	and.b32  	%r13536, %r13529, %r13503;
	not.b32 	%r13537, %r13529;
	and.b32  	%r13538, %r13478, %r13537;
	or.b32  	%r13539, %r13536, %r13538;
	add.s32 	%r13540, %r13539, %r13453;
	add.s32 	%r13541, %r13540, %r13535;
	ld.const.u32 	%r13542, [K+156];
	add.s32 	%r13543, %r13541, %r13542;
	add.s32 	%r13544, %r13543, %r12269;
	shf.l.wrap.b32 	%r13545, %r13530, %r13530, 30;
	shf.l.wrap.b32 	%r13546, %r13530, %r13530, 19;
	xor.b32  	%r13547, %r13545, %r13546;
	shf.l.wrap.b32 	%r13548, %r13530, %r13530, 10;
	xor.b32  	%r13549, %r13547, %r13548;
	xor.b32  	%r13550, %r13504, %r13479;
	and.b32  	%r13551, %r13530, %r13550;
	and.b32  	%r13552, %r13504, %r13479;
	xor.b32  	%r13553, %r13551, %r13552;
	add.s32 	%r13554, %r13549, %r13553;
	add.s32 	%r13555, %r13544, %r13454;
	add.s32 	%r13556, %r13554, %r13544;
	shf.l.wrap.b32 	%r13557, %r13555, %r13555, 26;
	shf.l.wrap.b32 	%r13558, %r13555, %r13555, 21;
	xor.b32  	%r13559, %r13557, %r13558;
	shf.l.wrap.b32 	%r13560, %r13555, %r13555, 7;
	xor.b32  	%r13561, %r13559, %r13560;
	and.b32  	%r13562, %r13555, %r13529;
	not.b32 	%r13563, %r13555;
	and.b32  	%r13564, %r13503, %r13563;
	or.b32  	%r13565, %r13562, %r13564;
	add.s32 	%r13566, %r13565, %r13478;
	add.s32 	%r13567, %r13566, %r13561;
	ld.const.u32 	%r13568, [K+160];
	add.s32 	%r13569, %r13567, %r13568;
	add.s32 	%r13570, %r13569, %r12282;
	shf.l.wrap.b32 	%r13571, %r13556, %r13556, 30;
	shf.l.wrap.b32 	%r13572, %r13556, %r13556, 19;
	xor.b32  	%r13573, %r13571, %r13572;
	shf.l.wrap.b32 	%r13574, %r13556, %r13556, 10;
	xor.b32  	%r13575, %r13573, %r13574;
	xor.b32  	%r13576, %r13530, %r13504;
	and.b32  	%r13577, %r13556, %r13576;
	and.b32  	%r13578, %r13530, %r13504;
	xor.b32  	%r13579, %r13577, %r13578;
	add.s32 	%r13580, %r13575, %r13579;
	add.s32 	%r13581, %r13570, %r13479;
	add.s32 	%r13582, %r13580, %r13570;
	shf.l.wrap.b32 	%r13583, %r13581, %r13581, 26;
	shf.l.wrap.b32 	%r13584, %r13581, %r13581, 21;
	xor.b32  	%r13585, %r13583, %r13584;
	shf.l.wrap.b32 	%r13586, %r13581, %r13581, 7;
	xor.b32  	%r13587, %r13585, %r13586;
	and.b32  	%r13588, %r13581, %r13555;
	not.b32 	%r13589, %r13581;
	and.b32  	%r13590, %r13529, %r13589;
	or.b32  	%r13591, %r13588, %r13590;
	add.s32 	%r13592, %r13591, %r13503;
	add.s32 	%r13593, %r13592, %r13587;
	ld.const.u32 	%r13594, [K+164];
	add.s32 	%r13595, %r13593, %r13594;
	add.s32 	%r13596, %r13595, %r12295;
	shf.l.wrap.b32 	%r13597, %r13582, %r13582, 30;
	shf.l.wrap.b32 	%r13598, %r13582, %r13582, 19;
	xor.b32  	%r13599, %r13597, %r13598;
	shf.l.wrap.b32 	%r13600, %r13582, %r13582, 10;
	xor.b32  	%r13601, %r13599, %r13600;
	xor.b32  	%r13602, %r13556, %r13530;
	and.b32  	%r13603, %r13582, %r13602;
	and.b32  	%r13604, %r13556, %r13530;
	xor.b32  	%r13605, %r13603, %r13604;
	add.s32 	%r13606, %r13601, %r13605;
	add.s32 	%r13607, %r13596, %r13504;
	add.s32 	%r13608, %r13606, %r13596;
	shf.l.wrap.b32 	%r13609, %r13607, %r13607, 26;
	shf.l.wrap.b32 	%r13610, %r13607, %r13607, 21;
	xor.b32  	%r13611, %r13609, %r13610;
	shf.l.wrap.b32 	%r13612, %r13607, %r13607, 7;
	xor.b32  	%r13613, %r13611, %r13612;
	and.b32  	%r13614, %r13607, %r13581;
	not.b32 	%r13615, %r13607;
	and.b32  	%r13616, %r13555, %r13615;
	or.b32  	%r13617, %r13614, %r13616;
	add.s32 	%r13618, %r13617, %r13529;
	add.s32 	%r13619, %r13618, %r13613;
	add.s32 	%r13620, %r13619, %r39;
	add.s32 	%r13621, %r13620, %r12308;
	shf.l.wrap.b32 	%r13622, %r13608, %r13608, 30;
	shf.l.wrap.b32 	%r13623, %r13608, %r13608, 19;
	xor.b32  	%r13624, %r13622, %r13623;
	shf.l.wrap.b32 	%r13625, %r13608, %r13608, 10;
	xor.b32  	%r13626, %r13624, %r13625;
	xor.b32  	%r13627, %r13582, %r13556;
	and.b32  	%r13628, %r13608, %r13627;
	and.b32  	%r13629, %r13582, %r13556;
	xor.b32  	%r13630, %r13628, %r13629;
	add.s32 	%r13631, %r13626, %r13630;
	add.s32 	%r13632, %r13621, %r13530;
	add.s32 	%r13633, %r13631, %r13621;
	shf.l.wrap.b32 	%r13634, %r13632, %r13632, 26;
	shf.l.wrap.b32 	%r13635, %r13632, %r13632, 21;
	xor.b32  	%r13636, %r13634, %r13635;
	shf.l.wrap.b32 	%r13637, %r13632, %r13632, 7;
	xor.b32  	%r13638, %r13636, %r13637;
	and.b32  	%r13639, %r13632, %r13607;
	not.b32 	%r13640, %r13632;
	and.b32  	%r13641, %r13581, %r13640;
	or.b32  	%r13642, %r13639, %r13641;
	add.s32 	%r13643, %r13642, %r13555;
	add.s32 	%r13644, %r13643, %r13638;
	ld.const.u32 	%r13645, [K+172];
	add.s32 	%r13646, %r13644, %r13645;
	add.s32 	%r13647, %r13646, %r12321;
	shf.l.wrap.b32 	%r13648, %r13633, %r13633, 30;
	shf.l.wrap.b32 	%r13649, %r13633, %r13633, 19;
	xor.b32  	%r13650, %r13648, %r13649;
	shf.l.wrap.b32 	%r13651, %r13633, %r13633, 10;
	xor.b32  	%r13652, %r13650, %r13651;
	xor.b32  	%r13653, %r13608, %r13582;
	and.b32  	%r13654, %r13633, %r13653;
	and.b32  	%r13655, %r13608, %r13582;
	xor.b32  	%r13656, %r13654, %r13655;
	add.s32 	%r13657, %r13652, %r13656;
	add.s32 	%r13658, %r13647, %r13556;
	add.s32 	%r13659, %r13657, %r13647;
	shf.l.wrap.b32 	%r13660, %r13658, %r13658, 26;
	shf.l.wrap.b32 	%r13661, %r13658, %r13658, 21;
	xor.b32  	%r13662, %r13660, %r13661;
	shf.l.wrap.b32 	%r13663, %r13658, %r13658, 7;
	xor.b32  	%r13664, %r13662, %r13663;
	and.b32  	%r13665, %r13658, %r13632;
	not.b32 	%r13666, %r13658;
	and.b32  	%r13667, %r13607, %r13666;
	or.b32  	%r13668, %r13665, %r13667;
	add.s32 	%r13669, %r13668, %r13581;
	add.s32 	%r13670, %r13669, %r13664;
	ld.const.u32 	%r13671, [K+176];
	add.s32 	%r13672, %r13670, %r13671;
	add.s32 	%r13673, %r13672, %r12334;
	shf.l.wrap.b32 	%r13674, %r13659, %r13659, 30;
	shf.l.wrap.b32 	%r13675, %r13659, %r13659, 19;
	xor.b32  	%r13676, %r13674, %r13675;
	shf.l.wrap.b32 	%r13677, %r13659, %r13659, 10;
	xor.b32  	%r13678, %r13676, %r13677;
	xor.b32  	%r13679, %r13633, %r13608;
	and.b32  	%r13680, %r13659, %r13679;
	and.b32  	%r13681, %r13633, %r13608;
	xor.b32  	%r13682, %r13680, %r13681;
	add.s32 	%r13683, %r13678, %r13682;
	add.s32 	%r13684, %r13673, %r13582;
	add.s32 	%r13685, %r13683, %r13673;
	shf.l.wrap.b32 	%r13686, %r13684, %r13684, 26;
	shf.l.wrap.b32 	%r13687, %r13684, %r13684, 21;
	xor.b32  	%r13688, %r13686, %r13687;
	shf.l.wrap.b32 	%r13689, %r13684, %r13684, 7;
	xor.b32  	%r13690, %r13688, %r13689;
	and.b32  	%r13691, %r13684, %r13658;
	not.b32 	%r13692, %r13684;
	and.b32  	%r13693, %r13632, %r13692;
	or.b32  	%r13694, %r13691, %r13693;
	add.s32 	%r13695, %r13694, %r13607;
	add.s32 	%r13696, %r13695, %r13690;
	ld.const.u32 	%r13697, [K+180];
	add.s32 	%r13698, %r13696, %r13697;
	add.s32 	%r13699, %r13698, %r12347;
	shf.l.wrap.b32 	%r13700, %r13685, %r13685, 30;
	shf.l.wrap.b32 	%r13701, %r13685, %r13685, 19;
	xor.b32  	%r13702, %r13700, %r13701;
	shf.l.wrap.b32 	%r13703, %r13685, %r13685, 10;
	xor.b32  	%r13704, %r13702, %r13703;
	xor.b32  	%r13705, %r13659, %r13633;
	and.b32  	%r13706, %r13685, %r13705;
	and.b32  	%r13707, %r13659, %r13633;
	xor.b32  	%r13708, %r13706, %r13707;
	add.s32 	%r13709, %r13704, %r13708;
	add.s32 	%r13710, %r13699, %r13608;
	add.s32 	%r13711, %r13709, %r13699;
	shf.l.wrap.b32 	%r13712, %r13710, %r13710, 26;
	shf.l.wrap.b32 	%r13713, %r13710, %r13710, 21;
	xor.b32  	%r13714, %r13712, %r13713;
	shf.l.wrap.b32 	%r13715, %r13710, %r13710, 7;
	xor.b32  	%r13716, %r13714, %r13715;
	and.b32  	%r13717, %r13710, %r13684;
	not.b32 	%r13718, %r13710;
	and.b32  	%r13719, %r13658, %r13718;
	or.b32  	%r13720, %r13717, %r13719;
	add.s32 	%r13721, %r13720, %r13632;
	add.s32 	%r13722, %r13721, %r13716;
	ld.const.u32 	%r13723, [K+184];
	add.s32 	%r13724, %r13722, %r13723;
	add.s32 	%r13725, %r13724, %r12360;
	shf.l.wrap.b32 	%r13726, %r13711, %r13711, 30;
	shf.l.wrap.b32 	%r13727, %r13711, %r13711, 19;
	xor.b32  	%r13728, %r13726, %r13727;
	shf.l.wrap.b32 	%r13729, %r13711, %r13711, 10;
	xor.b32  	%r13730, %r13728, %r13729;
	xor.b32  	%r13731, %r13685, %r13659;
	and.b32  	%r13732, %r13711, %r13731;
	and.b32  	%r13733, %r13685, %r13659;
	xor.b32  	%r13734, %r13732, %r13733;
	add.s32 	%r13735, %r13730, %r13734;
	add.s32 	%r13736, %r13725, %r13633;
	add.s32 	%r13737, %r13735, %r13725;
	shf.l.wrap.b32 	%r13738, %r13736, %r13736, 26;
	shf.l.wrap.b32 	%r13739, %r13736, %r13736, 21;
	xor.b32  	%r13740, %r13738, %r13739;
	shf.l.wrap.b32 	%r13741, %r13736, %r13736, 7;
	xor.b32  	%r13742, %r13740, %r13741;
	and.b32  	%r13743, %r13736, %r13710;
	not.b32 	%r13744, %r13736;
	and.b32  	%r13745, %r13684, %r13744;
	or.b32  	%r13746, %r13743, %r13745;
	add.s32 	%r13747, %r13746, %r13658;
	add.s32 	%r13748, %r13747, %r13742;
	ld.const.u32 	%r13749, [K+188];
	add.s32 	%r13750, %r13748, %r13749;
	add.s32 	%r13751, %r13750, %r12373;
	shf.l.wrap.b32 	%r13752, %r13737, %r13737, 30;
	shf.l.wrap.b32 	%r13753, %r13737, %r13737, 19;
	xor.b32  	%r13754, %r13752, %r13753;
	shf.l.wrap.b32 	%r13755, %r13737, %r13737, 10;
	xor.b32  	%r13756, %r13754, %r13755;
	xor.b32  	%r13757, %r13711, %r13685;
	and.b32  	%r13758, %r13737, %r13757;
	and.b32  	%r13759, %r13711, %r13685;
	xor.b32  	%r13760, %r13758, %r13759;
	add.s32 	%r13761, %r13756, %r13760;
	add.s32 	%r13762, %r13751, %r13659;
	add.s32 	%r13763, %r13761, %r13751;
	shf.l.wrap.b32 	%r13764, %r13762, %r13762, 26;
	shf.l.wrap.b32 	%r13765, %r13762, %r13762, 21;
	xor.b32  	%r13766, %r13764, %r13765;
	shf.l.wrap.b32 	%r13767, %r13762, %r13762, 7;
	xor.b32  	%r13768, %r13766, %r13767;
	and.b32  	%r13769, %r13762, %r13736;
	not.b32 	%r13770, %r13762;
	and.b32  	%r13771, %r13710, %r13770;
	or.b32  	%r13772, %r13769, %r13771;
	add.s32 	%r13773, %r13772, %r13684;
	add.s32 	%r13774, %r13773, %r13768;
	ld.const.u32 	%r13775, [K+192];
	add.s32 	%r13776, %r13774, %r13775;
	add.s32 	%r13777, %r13776, %r12386;
	shf.l.wrap.b32 	%r13778, %r13763, %r13763, 30;
	shf.l.wrap.b32 	%r13779, %r13763, %r13763, 19;
	xor.b32  	%r13780, %r13778, %r13779;
	shf.l.wrap.b32 	%r13781, %r13763, %r13763, 10;
	xor.b32  	%r13782, %r13780, %r13781;
	xor.b32  	%r13783, %r13737, %r13711;
	and.b32  	%r13784, %r13763, %r13783;
	and.b32  	%r13785, %r13737, %r13711;
	xor.b32  	%r13786, %r13784, %r13785;
	add.s32 	%r13787, %r13782, %r13786;
	add.s32 	%r13788, %r13777, %r13685;
	add.s32 	%r13789, %r13787, %r13777;
	shf.l.wrap.b32 	%r13790, %r13788, %r13788, 26;
	shf.l.wrap.b32 	%r13791, %r13788, %r13788, 21;
	xor.b32  	%r13792, %r13790, %r13791;
	shf.l.wrap.b32 	%r13793, %r13788, %r13788, 7;
	xor.b32  	%r13794, %r13792, %r13793;
	and.b32  	%r13795, %r13788, %r13762;
	not.b32 	%r13796, %r13788;
	and.b32  	%r13797, %r13736, %r13796;
	or.b32  	%r13798, %r13795, %r13797;
	add.s32 	%r13799, %r13798, %r13710;
	add.s32 	%r13800, %r13799, %r13794;
	ld.const.u32 	%r13801, [K+196];
	add.s32 	%r13802, %r13800, %r13801;
	add.s32 	%r13803, %r13802, %r12399;
	shf.l.wrap.b32 	%r13804, %r13789, %r13789, 30;
	shf.l.wrap.b32 	%r13805, %r13789, %r13789, 19;
	xor.b32  	%r13806, %r13804, %r13805;
	shf.l.wrap.b32 	%r13807, %r13789, %r13789, 10;
	xor.b32  	%r13808, %r13806, %r13807;
	xor.b32  	%r13809, %r13763, %r13737;
	and.b32  	%r13810, %r13789, %r13809;
	and.b32  	%r13811, %r13763, %r13737;
	xor.b32  	%r13812, %r13810, %r13811;
	add.s32 	%r13813, %r13808, %r13812;
	add.s32 	%r13814, %r13803, %r13711;
	add.s32 	%r13815, %r13813, %r13803;
	shf.l.wrap.b32 	%r13816, %r13814, %r13814, 26;
	shf.l.wrap.b32 	%r13817, %r13814, %r13814, 21;
	xor.b32  	%r13818, %r13816, %r13817;
	shf.l.wrap.b32 	%r13819, %r13814, %r13814, 7;
	xor.b32  	%r13820, %r13818, %r13819;
	and.b32  	%r13821, %r13814, %r13788;
	not.b32 	%r13822, %r13814;
	and.b32  	%r13823, %r13762, %r13822;
	or.b32  	%r13824, %r13821, %r13823;
	add.s32 	%r13825, %r13824, %r13736;
	add.s32 	%r13826, %r13825, %r13820;
	ld.const.u32 	%r13827, [K+200];
	add.s32 	%r13828, %r13826, %r13827;
	add.s32 	%r13829, %r13828, %r12412;
	shf.l.wrap.b32 	%r13830, %r13815, %r13815, 30;
	shf.l.wrap.b32 	%r13831, %r13815, %r13815, 19;
	xor.b32  	%r13832, %r13830, %r13831;
	shf.l.wrap.b32 	%r13833, %r13815, %r13815, 10;
	xor.b32  	%r13834, %r13832, %r13833;
	xor.b32  	%r13835, %r13789, %r13763;
	and.b32  	%r13836, %r13815, %r13835;
	and.b32  	%r13837, %r13789, %r13763;
	xor.b32  	%r13838, %r13836, %r13837;
	add.s32 	%r13839, %r13834, %r13838;
	add.s32 	%r13840, %r13829, %r13737;
	add.s32 	%r13841, %r13839, %r13829;
	shf.l.wrap.b32 	%r13842, %r13840, %r13840, 26;
	shf.l.wrap.b32 	%r13843, %r13840, %r13840, 21;
	xor.b32  	%r13844, %r13842, %r13843;
	shf.l.wrap.b32 	%r13845, %r13840, %r13840, 7;
	xor.b32  	%r13846, %r13844, %r13845;
	and.b32  	%r13847, %r13840, %r13814;
	not.b32 	%r13848, %r13840;
	and.b32  	%r13849, %r13788, %r13848;
	or.b32  	%r13850, %r13847, %r13849;
	add.s32 	%r13851, %r13850, %r13762;
	add.s32 	%r13852, %r13851, %r13846;
	ld.const.u32 	%r13853, [K+204];
	add.s32 	%r13854, %r13852, %r13853;
	add.s32 	%r13855, %r13854, %r12425;
	shf.l.wrap.b32 	%r13856, %r13841, %r13841, 30;
	shf.l.wrap.b32 	%r13857, %r13841, %r13841, 19;
	xor.b32  	%r13858, %r13856, %r13857;
	shf.l.wrap.b32 	%r13859, %r13841, %r13841, 10;
	xor.b32  	%r13860, %r13858, %r13859;
	xor.b32  	%r13861, %r13815, %r13789;
	and.b32  	%r13862, %r13841, %r13861;
	and.b32  	%r13863, %r13815, %r13789;
	xor.b32  	%r13864, %r13862, %r13863;
	add.s32 	%r13865, %r13860, %r13864;
	add.s32 	%r13866, %r13855, %r13763;
	add.s32 	%r13867, %r13865, %r13855;
	shf.l.wrap.b32 	%r13868, %r13866, %r13866, 26;
	shf.l.wrap.b32 	%r13869, %r13866, %r13866, 21;
	xor.b32  	%r13870, %r13868, %r13869;
	shf.l.wrap.b32 	%r13871, %r13866, %r13866, 7;
	xor.b32  	%r13872, %r13870, %r13871;
	and.b32  	%r13873, %r13866, %r13840;
	not.b32 	%r13874, %r13866;
	and.b32  	%r13875, %r13814, %r13874;
	or.b32  	%r13876, %r13873, %r13875;
	add.s32 	%r13877, %r13876, %r13788;
	add.s32 	%r13878, %r13877, %r13872;
	ld.const.u32 	%r13879, [K+208];
	add.s32 	%r13880, %r13878, %r13879;
	add.s32 	%r13881, %r13880, %r12438;
	shf.l.wrap.b32 	%r13882, %r13867, %r13867, 30;
	shf.l.wrap.b32 	%r13883, %r13867, %r13867, 19;
	xor.b32  	%r13884, %r13882, %r13883;
	shf.l.wrap.b32 	%r13885, %r13867, %r13867, 10;
	xor.b32  	%r13886, %r13884, %r13885;
	xor.b32  	%r13887, %r13841, %r13815;
	and.b32  	%r13888, %r13867, %r13887;
	and.b32  	%r13889, %r13841, %r13815;
	xor.b32  	%r13890, %r13888, %r13889;
	add.s32 	%r13891, %r13886, %r13890;
	add.s32 	%r13892, %r13881, %r13789;
	add.s32 	%r13893, %r13891, %r13881;
	shf.l.wrap.b32 	%r13894, %r13892, %r13892, 26;
	shf.l.wrap.b32 	%r13895, %r13892, %r13892, 21;
	xor.b32  	%r13896, %r13894, %r13895;
	shf.l.wrap.b32 	%r13897, %r13892, %r13892, 7;
	xor.b32  	%r13898, %r13896, %r13897;
	and.b32  	%r13899, %r13892, %r13866;
	not.b32 	%r13900, %r13892;
	and.b32  	%r13901, %r13840, %r13900;
	or.b32  	%r13902, %r13899, %r13901;
	add.s32 	%r13903, %r13902, %r13814;
	add.s32 	%r13904, %r13903, %r13898;
	ld.const.u32 	%r13905, [K+212];
	add.s32 	%r13906, %r13904, %r13905;
	add.s32 	%r13907, %r13906, %r12451;
	shf.l.wrap.b32 	%r13908, %r13893, %r13893, 30;
	shf.l.wrap.b32 	%r13909, %r13893, %r13893, 19;
	xor.b32  	%r13910, %r13908, %r13909;
	shf.l.wrap.b32 	%r13911, %r13893, %r13893, 10;
	xor.b32  	%r13912, %r13910, %r13911;
	xor.b32  	%r13913, %r13867, %r13841;
	and.b32  	%r13914, %r13893, %r13913;
	and.b32  	%r13915, %r13867, %r13841;
	xor.b32  	%r13916, %r13914, %r13915;
	add.s32 	%r13917, %r13912, %r13916;
	add.s32 	%r13918, %r13907, %r13815;
	add.s32 	%r13919, %r13917, %r13907;
	shf.l.wrap.b32 	%r13920, %r13918, %r13918, 26;
	shf.l.wrap.b32 	%r13921, %r13918, %r13918, 21;
	xor.b32  	%r13922, %r13920, %r13921;
	shf.l.wrap.b32 	%r13923, %r13918, %r13918, 7;
	xor.b32  	%r13924, %r13922, %r13923;
	and.b32  	%r13925, %r13918, %r13892;
	not.b32 	%r13926, %r13918;
	and.b32  	%r13927, %r13866, %r13926;
	or.b32  	%r13928, %r13925, %r13927;
	add.s32 	%r13929, %r13928, %r13840;
	add.s32 	%r13930, %r13929, %r13924;
	ld.const.u32 	%r13931, [K+216];
	add.s32 	%r13932, %r13930, %r13931;
	add.s32 	%r13933, %r13932, %r12464;
	shf.l.wrap.b32 	%r13934, %r13919, %r13919, 30;
	shf.l.wrap.b32 	%r13935, %r13919, %r13919, 19;
	xor.b32  	%r13936, %r13934, %r13935;
	shf.l.wrap.b32 	%r13937, %r13919, %r13919, 10;
	xor.b32  	%r13938, %r13936, %r13937;
	xor.b32  	%r13939, %r13893, %r13867;
	and.b32  	%r13940, %r13919, %r13939;
	and.b32  	%r13941, %r13893, %r13867;
	xor.b32  	%r13942, %r13940, %r13941;
	add.s32 	%r13943, %r13938, %r13942;
	add.s32 	%r13944, %r13933, %r13841;
	add.s32 	%r13945, %r13943, %r13933;
	shf.l.wrap.b32 	%r13946, %r13944, %r13944, 26;
	shf.l.wrap.b32 	%r13947, %r13944, %r13944, 21;
	xor.b32  	%r13948, %r13946, %r13947;
	shf.l.wrap.b32 	%r13949, %r13944, %r13944, 7;
	xor.b32  	%r13950, %r13948, %r13949;
	and.b32  	%r13951, %r13944, %r13918;
	not.b32 	%r13952, %r13944;
	and.b32  	%r13953, %r13892, %r13952;
	or.b32  	%r13954, %r13951, %r13953;
	add.s32 	%r13955, %r13954, %r13866;
	add.s32 	%r13956, %r13955, %r13950;
	ld.const.u32 	%r13957, [K+220];
	add.s32 	%r13958, %r13956, %r13957;
	add.s32 	%r13959, %r13958, %r12477;
	shf.l.wrap.b32 	%r13960, %r13945, %r13945, 30;
	shf.l.wrap.b32 	%r13961, %r13945, %r13945, 19;
	xor.b32  	%r13962, %r13960, %r13961;
	shf.l.wrap.b32 	%r13963, %r13945, %r13945, 10;
	xor.b32  	%r13964, %r13962, %r13963;
	xor.b32  	%r13965, %r13919, %r13893;
	and.b32  	%r13966, %r13945, %r13965;
	and.b32  	%r13967, %r13919, %r13893;
	xor.b32  	%r13968, %r13966, %r13967;
	add.s32 	%r13969, %r13964, %r13968;
	add.s32 	%r13970, %r13959, %r13867;
	add.s32 	%r13971, %r13969, %r13959;
	shf.l.wrap.b32 	%r13972, %r13970, %r13970, 26;
	shf.l.wrap.b32 	%r13973, %r13970, %r13970, 21;
	xor.b32  	%r13974, %r13972, %r13973;
	shf.l.wrap.b32 	%r13975, %r13970, %r13970, 7;
	xor.b32  	%r13976, %r13974, %r13975;
	and.b32  	%r13977, %r13970, %r13944;
	not.b32 	%r13978, %r13970;
	and.b32  	%r13979, %r13918, %r13978;
	or.b32  	%r13980, %r13977, %r13979;
	add.s32 	%r13981, %r13980, %r13892;
	add.s32 	%r13982, %r13981, %r13976;
	ld.const.u32 	%r13983, [K+224];
	add.s32 	%r13984, %r13982, %r13983;
	add.s32 	%r13985, %r13984, %r12490;
	shf.l.wrap.b32 	%r13986, %r13971, %r13971, 30;
	shf.l.wrap.b32 	%r13987, %r13971, %r13971, 19;
	xor.b32  	%r13988, %r13986, %r13987;
	shf.l.wrap.b32 	%r13989, %r13971, %r13971, 10;
	xor.b32  	%r13990, %r13988, %r13989;
	xor.b32  	%r13991, %r13945, %r13919;
	and.b32  	%r13992, %r13971, %r13991;
	and.b32  	%r13993, %r13945, %r13919;
	xor.b32  	%r13994, %r13992, %r13993;
	add.s32 	%r13995, %r13990, %r13994;
	add.s32 	%r13996, %r13985, %r13893;
	add.s32 	%r13997, %r13995, %r13985;
	shf.l.wrap.b32 	%r13998, %r13996, %r13996, 26;
	shf.l.wrap.b32 	%r13999, %r13996, %r13996, 21;
	xor.b32  	%r14000, %r13998, %r13999;
	shf.l.wrap.b32 	%r14001, %r13996, %r13996, 7;
	xor.b32  	%r14002, %r14000, %r14001;
	and.b32  	%r14003, %r13996, %r13970;
	not.b32 	%r14004, %r13996;
	and.b32  	%r14005, %r13944, %r14004;
	or.b32  	%r14006, %r14003, %r14005;
	add.s32 	%r14007, %r14006, %r13918;
	add.s32 	%r14008, %r14007, %r14002;
	ld.const.u32 	%r14009, [K+228];
	add.s32 	%r14010, %r14008, %r14009;
	add.s32 	%r14011, %r14010, %r12503;
	shf.l.wrap.b32 	%r14012, %r13997, %r13997, 30;
	shf.l.wrap.b32 	%r14013, %r13997, %r13997, 19;
	xor.b32  	%r14014, %r14012, %r14013;
	shf.l.wrap.b32 	%r14015, %r13997, %r13997, 10;
	xor.b32  	%r14016, %r14014, %r14015;
	xor.b32  	%r14017, %r13971, %r13945;
	and.b32  	%r14018, %r13997, %r14017;
	and.b32  	%r14019, %r13971, %r13945;
	xor.b32  	%r14020, %r14018, %r14019;
	add.s32 	%r14021, %r14016, %r14020;
	add.s32 	%r14022, %r14011, %r13919;
	add.s32 	%r14023, %r14021, %r14011;
	shf.l.wrap.b32 	%r14024, %r14022, %r14022, 26;
	shf.l.wrap.b32 	%r14025, %r14022, %r14022, 21;
	xor.b32  	%r14026, %r14024, %r14025;
	shf.l.wrap.b32 	%r14027, %r14022, %r14022, 7;
	xor.b32  	%r14028, %r14026, %r14027;
	and.b32  	%r14029, %r14022, %r13996;
	not.b32 	%r14030, %r14022;
	and.b32  	%r14031, %r13970, %r14030;
	or.b32  	%r14032, %r14029, %r14031;
	add.s32 	%r14033, %r14032, %r13944;
	add.s32 	%r14034, %r14033, %r14028;
	ld.const.u32 	%r14035, [K+232];
	add.s32 	%r14036, %r14034, %r14035;
	add.s32 	%r14037, %r14036, %r12516;
	shf.l.wrap.b32 	%r14038, %r14023, %r14023, 30;
	shf.l.wrap.b32 	%r14039, %r14023, %r14023, 19;
	xor.b32  	%r14040, %r14038, %r14039;
	shf.l.wrap.b32 	%r14041, %r14023, %r14023, 10;
	xor.b32  	%r14042, %r14040, %r14041;
	xor.b32  	%r14043, %r13997, %r13971;
	and.b32  	%r14044, %r14023, %r14043;
	and.b32  	%r14045, %r13997, %r13971;
	xor.b32  	%r14046, %r14044, %r14045;
	add.s32 	%r14047, %r14042, %r14046;
	add.s32 	%r14048, %r14037, %r13945;
	add.s32 	%r14049, %r14047, %r14037;
	shf.l.wrap.b32 	%r14050, %r14048, %r14048, 26;
	shf.l.wrap.b32 	%r14051, %r14048, %r14048, 21;
	xor.b32  	%r14052, %r14050, %r14051;
	shf.l.wrap.b32 	%r14053, %r14048, %r14048, 7;
	xor.b32  	%r14054, %r14052, %r14053;
	and.b32  	%r14055, %r14048, %r14022;
	not.b32 	%r14056, %r14048;
	and.b32  	%r14057, %r13996, %r14056;
	or.b32  	%r14058, %r14055, %r14057;
	add.s32 	%r14059, %r14058, %r13970;
	add.s32 	%r14060, %r14059, %r14054;
	add.s32 	%r14061, %r14060, %r40;
	add.s32 	%r14062, %r14061, %r12529;
	shf.l.wrap.b32 	%r14063, %r14049, %r14049, 30;
	shf.l.wrap.b32 	%r14064, %r14049, %r14049, 19;
	xor.b32  	%r14065, %r14063, %r14064;
	shf.l.wrap.b32 	%r14066, %r14049, %r14049, 10;
	xor.b32  	%r14067, %r14065, %r14066;
	xor.b32  	%r14068, %r14023, %r13997;
	and.b32  	%r14069, %r14049, %r14068;
	and.b32  	%r14070, %r14023, %r13997;
	xor.b32  	%r14071, %r14069, %r14070;
	add.s32 	%r14072, %r14067, %r14071;
	add.s32 	%r14073, %r14062, %r13971;
	add.s32 	%r14074, %r14072, %r14062;
	shf.l.wrap.b32 	%r14075, %r14073, %r14073, 26;
	shf.l.wrap.b32 	%r14076, %r14073, %r14073, 21;
	xor.b32  	%r14077, %r14075, %r14076;
	shf.l.wrap.b32 	%r14078, %r14073, %r14073, 7;
	xor.b32  	%r14079, %r14077, %r14078;
	and.b32  	%r14080, %r14073, %r14048;
	not.b32 	%r14081, %r14073;
	and.b32  	%r14082, %r14022, %r14081;
	or.b32  	%r14083, %r14080, %r14082;
	add.s32 	%r14084, %r14083, %r13996;
	add.s32 	%r14085, %r14084, %r14079;
	ld.const.u32 	%r14086, [K+240];
	add.s32 	%r14087, %r14085, %r14086;
	add.s32 	%r14088, %r14087, %r12542;
	shf.l.wrap.b32 	%r14089, %r14074, %r14074, 30;
	shf.l.wrap.b32 	%r14090, %r14074, %r14074, 19;
	xor.b32  	%r14091, %r14089, %r14090;
	shf.l.wrap.b32 	%r14092, %r14074, %r14074, 10;
	xor.b32  	%r14093, %r14091, %r14092;
	xor.b32  	%r14094, %r14049, %r14023;
	and.b32  	%r14095, %r14074, %r14094;
	and.b32  	%r14096, %r14049, %r14023;
	xor.b32  	%r14097, %r14095, %r14096;
	add.s32 	%r14098, %r14093, %r14097;
	add.s32 	%r14099, %r14088, %r13997;
	add.s32 	%r14100, %r14098, %r14088;
	shf.l.wrap.b32 	%r14101, %r14099, %r14099, 26;
	shf.l.wrap.b32 	%r14102, %r14099, %r14099, 21;
	xor.b32  	%r14103, %r14101, %r14102;
	shf.l.wrap.b32 	%r14104, %r14099, %r14099, 7;
	xor.b32  	%r14105, %r14103, %r14104;
	and.b32  	%r14106, %r14099, %r14073;
	not.b32 	%r14107, %r14099;
	and.b32  	%r14108, %r14048, %r14107;
	or.b32  	%r14109, %r14106, %r14108;
	add.s32 	%r14110, %r14109, %r14022;
	add.s32 	%r14111, %r14110, %r14105;
	ld.const.u32 	%r14112, [K+244];
	add.s32 	%r14113, %r14111, %r14112;
	add.s32 	%r14114, %r14113, %r12555;
	shf.l.wrap.b32 	%r14115, %r14100, %r14100, 30;
	shf.l.wrap.b32 	%r14116, %r14100, %r14100, 19;
	xor.b32  	%r14117, %r14115, %r14116;
	shf.l.wrap.b32 	%r14118, %r14100, %r14100, 10;
	xor.b32  	%r14119, %r14117, %r14118;
	xor.b32  	%r14120, %r14074, %r14049;
	and.b32  	%r14121, %r14100, %r14120;
	and.b32  	%r14122, %r14074, %r14049;
	xor.b32  	%r14123, %r14121, %r14122;
	add.s32 	%r14124, %r14119, %r14123;
	add.s32 	%r14125, %r14114, %r14023;
	add.s32 	%r14126, %r14124, %r14114;
	shf.l.wrap.b32 	%r14127, %r14125, %r14125, 26;
	shf.l.wrap.b32 	%r14128, %r14125, %r14125, 21;
	xor.b32  	%r14129, %r14127, %r14128;
	shf.l.wrap.b32 	%r14130, %r14125, %r14125, 7;
	xor.b32  	%r14131, %r14129, %r14130;
	and.b32  	%r14132, %r14125, %r14099;
	not.b32 	%r14133, %r14125;
	and.b32  	%r14134, %r14073, %r14133;
	or.b32  	%r14135, %r14132, %r14134;
	add.s32 	%r14136, %r14135, %r14048;
	add.s32 	%r14137, %r14136, %r14131;
	ld.const.u32 	%r14138, [K+248];
	add.s32 	%r14139, %r14137, %r14138;
	add.s32 	%r14140, %r14139, %r12568;
	shf.l.wrap.b32 	%r14141, %r14126, %r14126, 30;
	shf.l.wrap.b32 	%r14142, %r14126, %r14126, 19;
	xor.b32  	%r14143, %r14141, %r14142;
	shf.l.wrap.b32 	%r14144, %r14126, %r14126, 10;
	xor.b32  	%r14145, %r14143, %r14144;
	xor.b32  	%r14146, %r14100, %r14074;
	and.b32  	%r14147, %r14126, %r14146;
	and.b32  	%r14148, %r14100, %r14074;
	xor.b32  	%r14149, %r14147, %r14148;
	add.s32 	%r14150, %r14145, %r14149;
	add.s32 	%r14151, %r14140, %r14049;
	add.s32 	%r14152, %r14150, %r14140;
	shf.l.wrap.b32 	%r14153, %r14151, %r14151, 26;
	shf.l.wrap.b32 	%r14154, %r14151, %r14151, 21;
	xor.b32  	%r14155, %r14153, %r14154;
	shf.l.wrap.b32 	%r14156, %r14151, %r14151, 7;
	xor.b32  	%r14157, %r14155, %r14156;
	and.b32  	%r14158, %r14151, %r14125;
	not.b32 	%r14159, %r14151;
	and.b32  	%r14160, %r14099, %r14159;
	or.b32  	%r14161, %r14158, %r14160;
	add.s32 	%r14162, %r14161, %r14073;
	add.s32 	%r14163, %r14162, %r14157;
	ld.const.u32 	%r14164, [K+252];
	add.s32 	%r14165, %r14163, %r14164;
	add.s32 	%r14166, %r14165, %r12581;
	shf.l.wrap.b32 	%r14167, %r14152, %r14152, 30;
	shf.l.wrap.b32 	%r14168, %r14152, %r14152, 19;
	xor.b32  	%r14169, %r14167, %r14168;
	shf.l.wrap.b32 	%r14170, %r14152, %r14152, 10;
	xor.b32  	%r14171, %r14169, %r14170;
	xor.b32  	%r14172, %r14126, %r14100;
	and.b32  	%r14173, %r14152, %r14172;
	and.b32  	%r14174, %r14126, %r14100;
	xor.b32  	%r14175, %r14173, %r14174;
	add.s32 	%r14176, %r14171, %r14175;
	add.s32 	%r14177, %r14176, %r14166;
	add.s32 	%r14178, %r14177, 1779033703;
	shr.u32 	%r14179, %r14178, 24;
	cvt.u16.u32 	%rs295, %r14179;
	ld.local.u8 	%rs296, [%rd2+32];
	setp.ne.s16 	%p94, %rs296, %rs295;
	st.local.u16 	[%rd332+46], %rs24;
	@%p94 bra 	$L__BB0_224;
	ld.shared.u16 	%rs297, [_ZZ24test_combinations_kernelPKtS0_S0_S0_S0_S0_S0_iPbPtE9s_targets+12];
	st.local.u16 	[%rd332+42], %rs297;
	mov.b64 	%rd329, 0;
$L__BB0_170:
	add.s64 	%rd264, %rd2, %rd329;
	mov.b16 	%rs298, 0;
	st.local.u8 	[%rd264], %rs298;
	add.s64 	%rd37, %rd329, 1;
	setp.lt.u64 	%p95, %rd329, 32;
	mov.u64 	%rd329, %rd37;
	@%p95 bra 	$L__BB0_170;
	mov.b32 	%r18878, 5;
	mov.u64 	%rd330, %rd332;
$L__BB0_172:
	ld.local.u16 	%r57, [%rd330];
	and.b32  	%r14181, %r57, 1024;
	setp.eq.s32 	%p96, %r14181, 0;
	@%p96 bra 	$L__BB0_174;
	add.s32 	%r14182, %r18878, -5;
	shr.s32 	%r14183, %r14182, 31;
	shr.u32 	%r14184, %r14183, 29;
	add.s32 	%r14185, %r14182, %r14184;
	and.b32  	%r14186, %r14185, -8;
	sub.s32 	%r14187, %r14186, %r14182;
	add.s32 	%r14188, %r14187, 7;
	shr.s32 	%r14189, %r14185, 3;
	mov.b32 	%r14190, 1;
	shl.b32 	%r14191, %r14190, %r14188;
	cvt.s64.s32 	%rd265, %r14189;
	add.s64 	%rd266, %rd2, %rd265;
	ld.local.u8 	%rs299, [%rd266];
	cvt.u16.u32 	%rs300, %r14191;
	or.b16  	%rs301, %rs299, %rs300;
	st.local.u8 	[%rd266], %rs301;
$L__BB0_174:
	and.b32  	%r14192, %r57, 512;
	setp.eq.s32 	%p97, %r14192, 0;
	@%p97 bra 	$L__BB0_176;
	add.s32 	%r14193, %r18878, -4;
	shr.s32 	%r14194, %r14193, 31;
	shr.u32 	%r14195, %r14194, 29;
	add.s32 	%r14196, %r14193, %r14195;
	and.b32  	%r14197, %r14196, -8;
	sub.s32 	%r14198, %r14197, %r14193;
	add.s32 	%r14199, %r14198, 7;
	shr.s32 	%r14200, %r14196, 3;
	mov.b32 	%r14201, 1;
	shl.b32 	%r14202, %r14201, %r14199;
	cvt.s64.s32 	%rd267, %r14200;
	add.s64 	%rd268, %rd2, %rd267;
	ld.local.u8 	%rs302, [%rd268];
	cvt.u16.u32 	%rs303, %r14202;
	or.b16  	%rs304, %rs302, %rs303;
	st.local.u8 	[%rd268], %rs304;
$L__BB0_176:
	and.b32  	%r14203, %r57, 256;
	setp.eq.s32 	%p98, %r14203, 0;
	@%p98 bra 	$L__BB0_178;
	add.s32 	%r14204, %r18878, -3;
	shr.s32 	%r14205, %r14204, 31;
	shr.u32 	%r14206, %r14205, 29;
	add.s32 	%r14207, %r14204, %r14206;
	and.b32  	%r14208, %r14207, -8;
	sub.s32 	%r14209, %r14208, %r14204;
	add.s32 	%r14210, %r14209, 7;
	shr.s32 	%r14211, %r14207, 3;
	mov.b32 	%r14212, 1;
	shl.b32 	%r14213, %r14212, %r14210;
	cvt.s64.s32 	%rd269, %r14211;
	add.s64 	%rd270, %rd2, %rd269;
	ld.local.u8 	%rs305, [%rd270];
	cvt.u16.u32 	%rs306, %r14213;
	or.b16  	%rs307, %rs305, %rs306;
	st.local.u8 	[%rd270], %rs307;
$L__BB0_178:
	and.b32  	%r14214, %r57, 128;
	setp.eq.s32 	%p99, %r14214, 0;
	@%p99 bra 	$L__BB0_180;
	add.s32 	%r14215, %r18878, -2;
	shr.s32 	%r14216, %r14215, 31;
	shr.u32 	%r14217, %r14216, 29;
	add.s32 	%r14218, %r14215, %r14217;
	and.b32  	%r14219, %r14218, -8;
	sub.s32 	%r14220, %r14219, %r14215;
	add.s32 	%r14221, %r14220, 7;
	shr.s32 	%r14222, %r14218, 3;
	mov.b32 	%r14223, 1;
	shl.b32 	%r14224, %r14223, %r14221;
	cvt.s64.s32 	%rd271, %r14222;
	add.s64 	%rd272, %rd2, %rd271;
	ld.local.u8 	%rs308, [%rd272];
	cvt.u16.u32 	%rs309, %r14224;
	or.b16  	%rs310, %rs308, %rs309;
	st.local.u8 	[%rd272], %rs310;
$L__BB0_180:
	and.b32  	%r14225, %r57, 64;
	setp.eq.s32 	%p100, %r14225, 0;
	@%p100 bra 	$L__BB0_182;
	add.s32 	%r14226, %r18878, -1;
	shr.s32 	%r14227, %r14226, 31;
	shr.u32 	%r14228, %r14227, 29;
	add.s32 	%r14229, %r14226, %r14228;
	and.b32  	%r14230, %r14229, -8;
	sub.s32 	%r14231, %r14230, %r14226;
	add.s32 	%r14232, %r14231, 7;
	shr.s32 	%r14233, %r14229, 3;
	mov.b32 	%r14234, 1;
	shl.b32 	%r14235, %r14234, %r14232;
	cvt.s64.s32 	%rd273, %r14233;
	add.s64 	%rd274, %rd2, %rd273;
	ld.local.u8 	%rs311, [%rd274];
	cvt.u16.u32 	%rs312, %r14235;
	or.b16  	%rs313, %rs311, %rs312;
	st.local.u8 	[%rd274], %rs313;
$L__BB0_182:
	and.b32  	%r14236, %r57, 32;
	setp.eq.s32 	%p101, %r14236, 0;
	@%p101 bra 	$L__BB0_184;
	shr.s32 	%r14237, %r18878, 31;
	shr.u32 	%r14238, %r14237, 29;
	add.s32 	%r14239, %r18878, %r14238;
	and.b32  	%r14240, %r14239, -8;
	sub.s32 	%r14241, %r14240, %r18878;
	add.s32 	%r14242, %r14241, 7;
	shr.s32 	%r14243, %r14239, 3;
	mov.b32 	%r14244, 1;
	shl.b32 	%r14245, %r14244, %r14242;
	cvt.s64.s32 	%rd275, %r14243;
	add.s64 	%rd276, %rd2, %rd275;
	ld.local.u8 	%rs314, [%rd276];
	cvt.u16.u32 	%rs315, %r14245;
	or.b16  	%rs316, %rs314, %rs315;
	st.local.u8 	[%rd276], %rs316;
$L__BB0_184:
	and.b32  	%r14246, %r57, 16;
	setp.eq.s32 	%p102, %r14246, 0;
	@%p102 bra 	$L__BB0_186;
	add.s32 	%r14247, %r18878, 1;
	shr.s32 	%r14248, %r14247, 31;
	shr.u32 	%r14249, %r14248, 29;
	add.s32 	%r14250, %r14247, %r14249;
	and.b32  	%r14251, %r14250, -8;
	sub.s32 	%r14252, %r14251, %r14247;
	add.s32 	%r14253, %r14252, 7;
	shr.s32 	%r14254, %r14250, 3;
	mov.b32 	%r14255, 1;
	shl.b32 	%r14256, %r14255, %r14253;
	cvt.s64.s32 	%rd277, %r14254;
	add.s64 	%rd278, %rd2, %rd277;
	ld.local.u8 	%rs317, [%rd278];
	cvt.u16.u32 	%rs318, %r14256;
	or.b16  	%rs319, %rs317, %rs318;
	st.local.u8 	[%rd278], %rs319;
$L__BB0_186:
	and.b32  	%r14257, %r57, 8;
	setp.eq.s32 	%p103, %r14257, 0;
	@%p103 bra 	$L__BB0_188;
	add.s32 	%r14258, %r18878, 2;
	shr.s32 	%r14259, %r14258, 31;
	shr.u32 	%r14260, %r14259, 29;
	add.s32 	%r14261, %r14258, %r14260;
	and.b32  	%r14262, %r14261, -8;
	sub.s32 	%r14263, %r14262, %r14258;
	add.s32 	%r14264, %r14263, 7;
	shr.s32 	%r14265, %r14261, 3;
	mov.b32 	%r14266, 1;
	shl.b32 	%r14267, %r14266, %r14264;
	cvt.s64.s32 	%rd279, %r14265;
	add.s64 	%rd280, %rd2, %rd279;
	ld.local.u8 	%rs320, [%rd280];
	cvt.u16.u32 	%rs321, %r14267;
	or.b16  	%rs322, %rs320, %rs321;
	st.local.u8 	[%rd280], %rs322;
$L__BB0_188:
	and.b32  	%r14268, %r57, 4;
	setp.eq.s32 	%p104, %r14268, 0;
	@%p104 bra 	$L__BB0_190;
	add.s32 	%r14269, %r18878, 3;
	shr.s32 	%r14270, %r14269, 31;
	shr.u32 	%r14271, %r14270, 29;
	add.s32 	%r14272, %r14269, %r14271;
	and.b32  	%r14273, %r14272, -8;
	sub.s32 	%r14274, %r14273, %r14269;
	add.s32 	%r14275, %r14274, 7;
	shr.s32 	%r14276, %r14272, 3;
	mov.b32 	%r14277, 1;
	shl.b32 	%r14278, %r14277, %r14275;
	cvt.s64.s32 	%rd281, %r14276;
	add.s64 	%rd282, %rd2, %rd281;
	ld.local.u8 	%rs323, [%rd282];
	cvt.u16.u32 	%rs324, %r14278;
	or.b16  	%rs325, %rs323, %rs324;
	st.local.u8 	[%rd282], %rs325;
$L__BB0_190:
	and.b32  	%r14279, %r57, 2;
	setp.eq.s32 	%p105, %r14279, 0;
	@%p105 bra 	$L__BB0_192;
	add.s32 	%r14280, %r18878, 4;
	shr.s32 	%r14281, %r14280, 31;
	shr.u32 	%r14282, %r14281, 29;
	add.s32 	%r14283, %r14280, %r14282;
	and.b32  	%r14284, %r14283, -8;
	sub.s32 	%r14285, %r14284, %r14280;
	add.s32 	%r14286, %r14285, 7;
	shr.s32 	%r14287, %r14283, 3;
	mov.b32 	%r14288, 1;
	shl.b32 	%r14289, %r14288, %r14286;
	cvt.s64.s32 	%rd283, %r14287;
	add.s64 	%rd284, %rd2, %rd283;
	ld.local.u8 	%rs326, [%rd284];
	cvt.u16.u32 	%rs327, %r14289;
	or.b16  	%rs328, %rs326, %rs327;
	st.local.u8 	[%rd284], %rs328;
$L__BB0_192:
	and.b32  	%r14290, %r57, 1;
	setp.eq.b32 	%p106, %r14290, 1;
	not.pred 	%p107, %p106;
	@%p107 bra 	$L__BB0_194;
	add.s32 	%r14291, %r18878, 5;
	shr.s32 	%r14292, %r14291, 31;
	shr.u32 	%r14293, %r14292, 29;
	add.s32 	%r14294, %r14291, %r14293;
	and.b32  	%r14295, %r14294, -8;
	sub.s32 	%r14296, %r14295, %r14291;
	add.s32 	%r14297, %r14296, 7;
	shr.s32 	%r14298, %r14294, 3;
	mov.b32 	%r14299, 1;
	shl.b32 	%r14300, %r14299, %r14297;
	cvt.s64.s32 	%rd285, %r14298;
	add.s64 	%rd286, %rd2, %rd285;
	ld.local.u8 	%rs329, [%rd286];
	cvt.u16.u32 	%rs330, %r14300;
	or.b16  	%rs331, %rs329, %rs330;
	st.local.u8 	[%rd286], %rs331;
$L__BB0_194:
	add.s32 	%r18878, %r18878, 11;
	add.s64 	%rd330, %rd330, 2;
	setp.ne.s32 	%p108, %r18878, 269;
	@%p108 bra 	$L__BB0_172;
	ld.local.u8 	%r14301, [%rd2+1];
	ld.local.u8 	%rs332, [%rd2+2];
	ld.local.u8 	%r14302, [%rd2+3];
	ld.local.u8 	%r14303, [%rd2+5];
	ld.local.u8 	%rs333, [%rd2+6];
	ld.local.u8 	%r14304, [%rd2+7];
	ld.local.u8 	%r14305, [%rd2+9];
	ld.local.u8 	%rs334, [%rd2+10];
	ld.local.u8 	%r14306, [%rd2+11];
	ld.local.u8 	%r14307, [%rd2+13];
	ld.local.u8 	%rs335, [%rd2+14];
	ld.local.u8 	%r14308, [%rd2+15];
	ld.local.u8 	%r14309, [%rd2+17];
	ld.local.u8 	%rs336, [%rd2+18];
	ld.local.u8 	%r14310, [%rd2+19];
	ld.local.u8 	%r14311, [%rd2+21];
	ld.local.u8 	%rs337, [%rd2+22];
	ld.local.u8 	%r14312, [%rd2+23];
	ld.local.u8 	%r14313, [%rd2+25];
	ld.local.u8 	%rs338, [%rd2+26];
	ld.local.u8 	%r14314, [%rd2+27];
	ld.local.u8 	%r14315, [%rd2+29];
	ld.local.u8 	%rs339, [%rd2+30];
	ld.local.u8 	%r14316, [%rd2+31];
	ld.local.u8 	%r14317, [%rd2];
	shl.b32 	%r14318, %r14317, 24;
	shl.b32 	%r14319, %r14301, 16;
	or.b32  	%r14320, %r14319, %r14318;
	mul.wide.u16 	%r14321, %rs332, 256;
	or.b32  	%r14322, %r14320, %r14321;
	or.b32  	%r14323, %r14322, %r14302;
	ld.local.u8 	%r14324, [%rd2+4];
	shl.b32 	%r14325, %r14324, 24;
	shl.b32 	%r14326, %r14303, 16;
	or.b32  	%r14327, %r14326, %r14325;
	mul.wide.u16 	%r14328, %rs333, 256;
	or.b32  	%r14329, %r14327, %r14328;
	or.b32  	%r14330, %r14329, %r14304;
	ld.local.u8 	%r14331, [%rd2+8];
	shl.b32 	%r14332, %r14331, 24;
	shl.b32 	%r14333, %r14305, 16;
	or.b32  	%r14334, %r14333, %r14332;
	mul.wide.u16 	%r14335, %rs334, 256;
	or.b32  	%r14336, %r14334, %r14335;
	or.b32  	%r14337, %r14336, %r14306;
	ld.local.u8 	%r14338, [%rd2+12];
	shl.b32 	%r14339, %r14338, 24;
	shl.b32 	%r14340, %r14307, 16;
	or.b32  	%r14341, %r14340, %r14339;
	mul.wide.u16 	%r14342, %rs335, 256;
	or.b32  	%r14343, %r14341, %r14342;
	or.b32  	%r14344, %r14343, %r14308;
	ld.local.u8 	%r14345, [%rd2+16];
	shl.b32 	%r14346, %r14345, 24;
	shl.b32 	%r14347, %r14309, 16;
	or.b32  	%r14348, %r14347, %r14346;
	mul.wide.u16 	%r14349, %rs336, 256;
	or.b32  	%r14350, %r14348, %r14349;
	or.b32  	%r14351, %r14350, %r14310;
	ld.local.u8 	%r14352, [%rd2+20];
	shl.b32 	%r14353, %r14352, 24;
	shl.b32 	%r14354, %r14311, 16;
	or.b32  	%r14355, %r14354, %r14353;
	mul.wide.u16 	%r14356, %rs337, 256;
	or.b32  	%r14357, %r14355, %r14356;
	or.b32  	%r14358, %r14357, %r14312;
	ld.local.u8 	%r14359, [%rd2+24];
	shl.b32 	%r14360, %r14359, 24;
	shl.b32 	%r14361, %r14313, 16;
	or.b32  	%r14362, %r14361, %r14360;
	mul.wide.u16 	%r14363, %rs338, 256;
	or.b32  	%r14364, %r14362, %r14363;
	or.b32  	%r14365, %r14364, %r14314;
	ld.local.u8 	%r14366, [%rd2+28];
	shl.b32 	%r14367, %r14366, 24;
	shl.b32 	%r14368, %r14315, 16;
	or.b32  	%r14369, %r14368, %r14367;
	mul.wide.u16 	%r14370, %rs339, 256;
	or.b32  	%r14371, %r14369, %r14370;
	or.b32  	%r14372, %r14371, %r14316;
	shf.l.wrap.b32 	%r14373, %r14330, %r14330, 25;
	shf.l.wrap.b32 	%r14374, %r14329, %r14330, 14;
	xor.b32  	%r14375, %r14373, %r14374;
	shr.u32 	%r14376, %r14330, 3;
	xor.b32  	%r14377, %r14375, %r14376;
	add.s32 	%r14378, %r14323, %r14377;
	shf.l.wrap.b32 	%r14379, %r14337, %r14337, 25;
	shf.l.wrap.b32 	%r14380, %r14336, %r14337, 14;
	xor.b32  	%r14381, %r14379, %r14380;
	shr.u32 	%r14382, %r14337, 3;
	xor.b32  	%r14383, %r14381, %r14382;
	add.s32 	%r14384, %r14330, %r14383;
	add.s32 	%r14385, %r14384, 10485760;
	shf.l.wrap.b32 	%r14386, %r14378, %r14378, 15;
	shf.l.wrap.b32 	%r14387, %r14378, %r14378, 13;
	xor.b32  	%r14388, %r14386, %r14387;
	shr.u32 	%r14389, %r14378, 10;
	xor.b32  	%r14390, %r14388, %r14389;
	shf.l.wrap.b32 	%r14391, %r14344, %r14344, 25;
	shf.l.wrap.b32 	%r14392, %r14343, %r14344, 14;
	xor.b32  	%r14393, %r14391, %r14392;
	shr.u32 	%r14394, %r14344, 3;
	xor.b32  	%r14395, %r14393, %r14394;
	add.s32 	%r14396, %r14390, %r14337;
	add.s32 	%r14397, %r14396, %r14395;
	shf.l.wrap.b32 	%r14398, %r14385, %r14385, 15;
	shf.l.wrap.b32 	%r14399, %r14385, %r14385, 13;
	xor.b32  	%r14400, %r14398, %r14399;
	shr.u32 	%r14401, %r14385, 10;
	xor.b32  	%r14402, %r14400, %r14401;
	shf.l.wrap.b32 	%r14403, %r14351, %r14351, 25;
	shf.l.wrap.b32 	%r14404, %r14350, %r14351, 14;
	xor.b32  	%r14405, %r14403, %r14404;
	shr.u32 	%r14406, %r14351, 3;
	xor.b32  	%r14407, %r14405, %r14406;
	add.s32 	%r14408, %r14402, %r14344;
	add.s32 	%r14409, %r14408, %r14407;
	shf.l.wrap.b32 	%r14410, %r14397, %r14397, 15;
	shf.l.wrap.b32 	%r14411, %r14397, %r14397, 13;
	xor.b32  	%r14412, %r14410, %r14411;
	shr.u32 	%r14413, %r14397, 10;
	xor.b32  	%r14414, %r14412, %r14413;
	shf.l.wrap.b32 	%r14415, %r14358, %r14358, 25;
	shf.l.wrap.b32 	%r14416, %r14357, %r14358, 14;
	xor.b32  	%r14417, %r14415, %r14416;
	shr.u32 	%r14418, %r14358, 3;
	xor.b32  	%r14419, %r14417, %r14418;
	add.s32 	%r14420, %r14414, %r14351;
	add.s32 	%r14421, %r14420, %r14419;
	shf.l.wrap.b32 	%r14422, %r14409, %r14409, 15;
	shf.l.wrap.b32 	%r14423, %r14409, %r14409, 13;
	xor.b32  	%r14424, %r14422, %r14423;
	shr.u32 	%r14425, %r14409, 10;
	xor.b32  	%r14426, %r14424, %r14425;
	shf.l.wrap.b32 	%r14427, %r14365, %r14365, 25;
	shf.l.wrap.b32 	%r14428, %r14364, %r14365, 14;
	xor.b32  	%r14429, %r14427, %r14428;
	shr.u32 	%r14430, %r14365, 3;
	xor.b32  	%r14431, %r14429, %r14430;
	add.s32 	%r14432, %r14426, %r14358;
	add.s32 	%r14433, %r14432, %r14431;
	shf.l.wrap.b32 	%r14434, %r14421, %r14421, 15;
	shf.l.wrap.b32 	%r14435, %r14421, %r14421, 13;
	xor.b32  	%r14436, %r14434, %r14435;
	shr.u32 	%r14437, %r14421, 10;
	xor.b32  	%r14438, %r14436, %r14437;
	add.s32 	%r14439, %r14438, %r14365;
	shf.l.wrap.b32 	%r14440, %r14372, %r14372, 25;
	shf.l.wrap.b32 	%r14441, %r14371, %r14372, 14;
	xor.b32  	%r14442, %r14440, %r14441;
	shr.u32 	%r14443, %r14372, 3;
	xor.b32  	%r14444, %r14442, %r14443;
	add.s32 	%r14445, %r14439, %r14444;
	add.s32 	%r14446, %r14445, 256;
	shf.l.wrap.b32 	%r14447, %r14433, %r14433, 15;
	shf.l.wrap.b32 	%r14448, %r14433, %r14433, 13;
	xor.b32  	%r14449, %r14447, %r14448;
	shr.u32 	%r14450, %r14433, 10;
	xor.b32  	%r14451, %r14449, %r14450;
	add.s32 	%r14452, %r14451, %r14378;
	add.s32 	%r14453, %r14452, %r14372;
	add.s32 	%r14454, %r14453, 285220864;
	shf.l.wrap.b32 	%r14455, %r14446, %r14446, 15;
	shf.l.wrap.b32 	%r14456, %r14446, %r14446, 13;
	xor.b32  	%r14457, %r14455, %r14456;
	shr.u32 	%r14458, %r14446, 10;
	xor.b32  	%r14459, %r14457, %r14458;
	add.s32 	%r14460, %r14459, %r14385;
	xor.b32  	%r14461, %r14460, -2147483648;
	shf.l.wrap.b32 	%r14462, %r14454, %r14454, 15;
	shf.l.wrap.b32 	%r14463, %r14454, %r14454, 13;
	xor.b32  	%r14464, %r14462, %r14463;
	shr.u32 	%r14465, %r14454, 10;
	xor.b32  	%r14466, %r14464, %r14465;
	add.s32 	%r14467, %r14466, %r14397;
	shf.l.wrap.b32 	%r14468, %r14461, %r14460, 15;
	shf.l.wrap.b32 	%r14469, %r14461, %r14460, 13;
	xor.b32  	%r14470, %r14468, %r14469;
	shr.u32 	%r14471, %r14461, 10;
	xor.b32  	%r14472, %r14470, %r14471;
	add.s32 	%r14473, %r14472, %r14409;
	shf.l.wrap.b32 	%r14474, %r14467, %r14467, 15;
	shf.l.wrap.b32 	%r14475, %r14467, %r14467, 13;
	xor.b32  	%r14476, %r14474, %r14475;
	shr.u32 	%r14477, %r14467, 10;
	xor.b32  	%r14478, %r14476, %r14477;
	add.s32 	%r14479, %r14478, %r14421;
	shf.l.wrap.b32 	%r14480, %r14473, %r14473, 15;
	shf.l.wrap.b32 	%r14481, %r14473, %r14473, 13;
	xor.b32  	%r14482, %r14480, %r14481;
	shr.u32 	%r14483, %r14473, 10;
	xor.b32  	%r14484, %r14482, %r14483;
	add.s32 	%r14485, %r14484, %r14433;
	shf.l.wrap.b32 	%r14486, %r14479, %r14479, 15;
	shf.l.wrap.b32 	%r14487, %r14479, %r14479, 13;
	xor.b32  	%r14488, %r14486, %r14487;
	shr.u32 	%r14489, %r14479, 10;
	xor.b32  	%r14490, %r14488, %r14489;
	add.s32 	%r14491, %r14490, %r14446;
	shf.l.wrap.b32 	%r14492, %r14485, %r14485, 15;
	shf.l.wrap.b32 	%r14493, %r14485, %r14485, 13;
	xor.b32  	%r14494, %r14492, %r14493;
	shr.u32 	%r14495, %r14485, 10;
	xor.b32  	%r14496, %r14494, %r14495;
	add.s32 	%r14497, %r14496, %r14454;
	add.s32 	%r14498, %r14497, 4194338;
	shf.l.wrap.b32 	%r14499, %r14491, %r14491, 15;
	shf.l.wrap.b32 	%r14500, %r14491, %r14491, 13;
	xor.b32  	%r14501, %r14499, %r14500;
	shr.u32 	%r14502, %r14491, 10;
	xor.b32  	%r14503, %r14501, %r14502;
	add.s32 	%r14504, %r14503, %r14461;
	shf.l.wrap.b32 	%r14505, %r14378, %r14378, 25;
	shf.l.wrap.b32 	%r14506, %r14378, %r14378, 14;
	xor.b32  	%r14507, %r14505, %r14506;
	shr.u32 	%r14508, %r14378, 3;
	xor.b32  	%r14509, %r14507, %r14508;
	add.s32 	%r14510, %r14504, %r14509;
	add.s32 	%r14511, %r14510, 256;
	shf.l.wrap.b32 	%r14512, %r14498, %r14498, 15;
	shf.l.wrap.b32 	%r14513, %r14498, %r14498, 13;
	xor.b32  	%r14514, %r14512, %r14513;
	shr.u32 	%r14515, %r14498, 10;
	xor.b32  	%r14516, %r14514, %r14515;
	add.s32 	%r14517, %r14516, %r14467;
	shf.l.wrap.b32 	%r14518, %r14385, %r14385, 25;
	shf.l.wrap.b32 	%r14519, %r14385, %r14385, 14;
	xor.b32  	%r14520, %r14518, %r14519;
	shr.u32 	%r14521, %r14385, 3;
	xor.b32  	%r14522, %r14520, %r14521;
	add.s32 	%r14523, %r14517, %r14378;
	add.s32 	%r14524, %r14523, %r14522;
	shf.l.wrap.b32 	%r14525, %r14511, %r14511, 15;
	shf.l.wrap.b32 	%r14526, %r14511, %r14511, 13;
	xor.b32  	%r14527, %r14525, %r14526;
	shr.u32 	%r14528, %r14511, 10;
	xor.b32  	%r14529, %r14527, %r14528;
	add.s32 	%r14530, %r14529, %r14473;
	shf.l.wrap.b32 	%r14531, %r14397, %r14397, 25;
	shf.l.wrap.b32 	%r14532, %r14397, %r14397, 14;
	xor.b32  	%r14533, %r14531, %r14532;
	shr.u32 	%r14534, %r14397, 3;
	xor.b32  	%r14535, %r14533, %r14534;
	add.s32 	%r14536, %r14530, %r14385;
	add.s32 	%r14537, %r14536, %r14535;
	shf.l.wrap.b32 	%r14538, %r14524, %r14524, 15;
	shf.l.wrap.b32 	%r14539, %r14524, %r14524, 13;
	xor.b32  	%r14540, %r14538, %r14539;
	shr.u32 	%r14541, %r14524, 10;
	xor.b32  	%r14542, %r14540, %r14541;
	add.s32 	%r14543, %r14542, %r14479;
	shf.l.wrap.b32 	%r14544, %r14409, %r14409, 25;
	shf.l.wrap.b32 	%r14545, %r14409, %r14409, 14;
	xor.b32  	%r14546, %r14544, %r14545;
	shr.u32 	%r14547, %r14409, 3;
	xor.b32  	%r14548, %r14546, %r14547;
	add.s32 	%r14549, %r14543, %r14397;
	add.s32 	%r14550, %r14549, %r14548;
	shf.l.wrap.b32 	%r14551, %r14537, %r14537, 15;
	shf.l.wrap.b32 	%r14552, %r14537, %r14537, 13;
	xor.b32  	%r14553, %r14551, %r14552;
	shr.u32 	%r14554, %r14537, 10;
	xor.b32  	%r14555, %r14553, %r14554;
	add.s32 	%r14556, %r14555, %r14485;
	shf.l.wrap.b32 	%r14557, %r14421, %r14421, 25;
	shf.l.wrap.b32 	%r14558, %r14421, %r14421, 14;
	xor.b32  	%r14559, %r14557, %r14558;
	shr.u32 	%r14560, %r14421, 3;
	xor.b32  	%r14561, %r14559, %r14560;
	add.s32 	%r14562, %r14556, %r14409;
	add.s32 	%r14563, %r14562, %r14561;
	shf.l.wrap.b32 	%r14564, %r14550, %r14550, 15;
	shf.l.wrap.b32 	%r14565, %r14550, %r14550, 13;
	xor.b32  	%r14566, %r14564, %r14565;
	shr.u32 	%r14567, %r14550, 10;
	xor.b32  	%r14568, %r14566, %r14567;
	add.s32 	%r14569, %r14568, %r14491;
	shf.l.wrap.b32 	%r14570, %r14433, %r14433, 25;
	shf.l.wrap.b32 	%r14571, %r14433, %r14433, 14;
	xor.b32  	%r14572, %r14570, %r14571;
	shr.u32 	%r14573, %r14433, 3;
	xor.b32  	%r14574, %r14572, %r14573;
	add.s32 	%r14575, %r14569, %r14421;
	add.s32 	%r14576, %r14575, %r14574;
	shf.l.wrap.b32 	%r14577, %r14563, %r14563, 15;
	shf.l.wrap.b32 	%r14578, %r14563, %r14563, 13;
	xor.b32  	%r14579, %r14577, %r14578;
	shr.u32 	%r14580, %r14563, 10;
	xor.b32  	%r14581, %r14579, %r14580;
	add.s32 	%r14582, %r14581, %r14498;
	shf.l.wrap.b32 	%r14583, %r14446, %r14446, 25;
	shf.l.wrap.b32 	%r14584, %r14446, %r14446, 14;
	xor.b32  	%r14585, %r14583, %r14584;
	shr.u32 	%r14586, %r14446, 3;
	xor.b32  	%r14587, %r14585, %r14586;
	add.s32 	%r14588, %r14582, %r14433;
	add.s32 	%r14589, %r14588, %r14587;
	shf.l.wrap.b32 	%r14590, %r14576, %r14576, 15;
	shf.l.wrap.b32 	%r14591, %r14576, %r14576, 13;
	xor.b32  	%r14592, %r14590, %r14591;
	shr.u32 	%r14593, %r14576, 10;
	xor.b32  	%r14594, %r14592, %r14593;
	add.s32 	%r14595, %r14594, %r14511;
	shf.l.wrap.b32 	%r14596, %r14454, %r14454, 25;
	shf.l.wrap.b32 	%r14597, %r14454, %r14454, 14;
	xor.b32  	%r14598, %r14596, %r14597;
	shr.u32 	%r14599, %r14454, 3;
	xor.b32  	%r14600, %r14598, %r14599;
	add.s32 	%r14601, %r14595, %r14446;
	add.s32 	%r14602, %r14601, %r14600;
	shf.l.wrap.b32 	%r14603, %r14589, %r14589, 15;
	shf.l.wrap.b32 	%r14604, %r14589, %r14589, 13;
	xor.b32  	%r14605, %r14603, %r14604;
	shr.u32 	%r14606, %r14589, 10;
	xor.b32  	%r14607, %r14605, %r14606;
	add.s32 	%r14608, %r14607, %r14524;
	shf.l.wrap.b32 	%r14609, %r14461, %r14460, 25;
	shf.l.wrap.b32 	%r14610, %r14461, %r14460, 14;
	xor.b32  	%r14611, %r14609, %r14610;
	shr.u32 	%r14612, %r14461, 3;
	xor.b32  	%r14613, %r14611, %r14612;
	add.s32 	%r14614, %r14608, %r14454;
	add.s32 	%r14615, %r14614, %r14613;
	shf.l.wrap.b32 	%r14616, %r14602, %r14602, 15;
	shf.l.wrap.b32 	%r14617, %r14602, %r14602, 13;
	xor.b32  	%r14618, %r14616, %r14617;
	shr.u32 	%r14619, %r14602, 10;
	xor.b32  	%r14620, %r14618, %r14619;
	add.s32 	%r14621, %r14620, %r14537;
	shf.l.wrap.b32 	%r14622, %r14467, %r14467, 25;
	shf.l.wrap.b32 	%r14623, %r14467, %r14467, 14;
	xor.b32  	%r14624, %r14622, %r14623;
	shr.u32 	%r14625, %r14467, 3;
	xor.b32  	%r14626, %r14624, %r14625;
	add.s32 	%r14627, %r14621, %r14461;
	add.s32 	%r14628, %r14627, %r14626;
	shf.l.wrap.b32 	%r14629, %r14615, %r14615, 15;
	shf.l.wrap.b32 	%r14630, %r14615, %r14615, 13;
	xor.b32  	%r14631, %r14629, %r14630;
	shr.u32 	%r14632, %r14615, 10;
	xor.b32  	%r14633, %r14631, %r14632;
	add.s32 	%r14634, %r14633, %r14550;
	shf.l.wrap.b32 	%r14635, %r14473, %r14473, 25;
	shf.l.wrap.b32 	%r14636, %r14473, %r14473, 14;
	xor.b32  	%r14637, %r14635, %r14636;
	shr.u32 	%r14638, %r14473, 3;
	xor.b32  	%r14639, %r14637, %r14638;
	add.s32 	%r14640, %r14634, %r14467;
	add.s32 	%r14641, %r14640, %r14639;
	shf.l.wrap.b32 	%r14642, %r14628, %r14628, 15;
	shf.l.wrap.b32 	%r14643, %r14628, %r14628, 13;
	xor.b32  	%r14644, %r14642, %r14643;
	shr.u32 	%r14645, %r14628, 10;
	xor.b32  	%r14646, %r14644, %r14645;
	add.s32 	%r14647, %r14646, %r14563;
	shf.l.wrap.b32 	%r14648, %r14479, %r14479, 25;
	shf.l.wrap.b32 	%r14649, %r14479, %r14479, 14;
	xor.b32  	%r14650, %r14648, %r14649;
	shr.u32 	%r14651, %r14479, 3;
	xor.b32  	%r14652, %r14650, %r14651;
	add.s32 	%r14653, %r14647, %r14473;
	add.s32 	%r14654, %r14653, %r14652;
	shf.l.wrap.b32 	%r14655, %r14641, %r14641, 15;
	shf.l.wrap.b32 	%r14656, %r14641, %r14641, 13;
	xor.b32  	%r14657, %r14655, %r14656;
	shr.u32 	%r14658, %r14641, 10;
	xor.b32  	%r14659, %r14657, %r14658;
	add.s32 	%r14660, %r14659, %r14576;
	shf.l.wrap.b32 	%r14661, %r14485, %r14485, 25;
	shf.l.wrap.b32 	%r14662, %r14485, %r14485, 14;
	xor.b32  	%r14663, %r14661, %r14662;
	shr.u32 	%r14664, %r14485, 3;
	xor.b32  	%r14665, %r14663, %r14664;
	add.s32 	%r14666, %r14660, %r14479;
	add.s32 	%r14667, %r14666, %r14665;
	shf.l.wrap.b32 	%r14668, %r14654, %r14654, 15;
	shf.l.wrap.b32 	%r14669, %r14654, %r14654, 13;
	xor.b32  	%r14670, %r14668, %r14669;
	shr.u32 	%r14671, %r14654, 10;
	xor.b32  	%r14672, %r14670, %r14671;
	add.s32 	%r14673, %r14672, %r14589;
	shf.l.wrap.b32 	%r14674, %r14491, %r14491, 25;
	shf.l.wrap.b32 	%r14675, %r14491, %r14491, 14;
	xor.b32  	%r14676, %r14674, %r14675;
	shr.u32 	%r14677, %r14491, 3;
	xor.b32  	%r14678, %r14676, %r14677;
	add.s32 	%r14679, %r14673, %r14485;
	add.s32 	%r14680, %r14679, %r14678;
	shf.l.wrap.b32 	%r14681, %r14667, %r14667, 15;
	shf.l.wrap.b32 	%r14682, %r14667, %r14667, 13;
	xor.b32  	%r14683, %r14681, %r14682;
	shr.u32 	%r14684, %r14667, 10;
	xor.b32  	%r14685, %r14683, %r14684;
	add.s32 	%r14686, %r14685, %r14602;
	shf.l.wrap.b32 	%r14687, %r14498, %r14498, 25;
	shf.l.wrap.b32 	%r14688, %r14498, %r14498, 14;
	xor.b32  	%r14689, %r14687, %r14688;
	shr.u32 	%r14690, %r14498, 3;
	xor.b32  	%r14691, %r14689, %r14690;
	add.s32 	%r14692, %r14686, %r14491;
	add.s32 	%r14693, %r14692, %r14691;
	shf.l.wrap.b32 	%r14694, %r14680, %r14680, 15;
	shf.l.wrap.b32 	%r14695, %r14680, %r14680, 13;
	xor.b32  	%r14696, %r14694, %r14695;
	shr.u32 	%r14697, %r14680, 10;
	xor.b32  	%r14698, %r14696, %r14697;
	add.s32 	%r14699, %r14698, %r14615;
	shf.l.wrap.b32 	%r14700, %r14511, %r14511, 25;
	shf.l.wrap.b32 	%r14701, %r14511, %r14511, 14;
	xor.b32  	%r14702, %r14700, %r14701;
	shr.u32 	%r14703, %r14511, 3;
	xor.b32  	%r14704, %r14702, %r14703;
	add.s32 	%r14705, %r14699, %r14498;
	add.s32 	%r14706, %r14705, %r14704;
	shf.l.wrap.b32 	%r14707, %r14693, %r14693, 15;
	shf.l.wrap.b32 	%r14708, %r14693, %r14693, 13;
	xor.b32  	%r14709, %r14707, %r14708;
	shr.u32 	%r14710, %r14693, 10;
	xor.b32  	%r14711, %r14709, %r14710;
	add.s32 	%r14712, %r14711, %r14628;
	shf.l.wrap.b32 	%r14713, %r14524, %r14524, 25;
	shf.l.wrap.b32 	%r14714, %r14524, %r14524, 14;
	xor.b32  	%r14715, %r14713, %r14714;
	shr.u32 	%r14716, %r14524, 3;
	xor.b32  	%r14717, %r14715, %r14716;
	add.s32 	%r14718, %r14712, %r14511;
	add.s32 	%r14719, %r14718, %r14717;
	shf.l.wrap.b32 	%r14720, %r14706, %r14706, 15;
	shf.l.wrap.b32 	%r14721, %r14706, %r14706, 13;
	xor.b32  	%r14722, %r14720, %r14721;
	shr.u32 	%r14723, %r14706, 10;
	xor.b32  	%r14724, %r14722, %r14723;
	add.s32 	%r14725, %r14724, %r14641;
	shf.l.wrap.b32 	%r14726, %r14537, %r14537, 25;
	shf.l.wrap.b32 	%r14727, %r14537, %r14537, 14;
	xor.b32  	%r14728, %r14726, %r14727;
	shr.u32 	%r14729, %r14537, 3;
	xor.b32  	%r14730, %r14728, %r14729;
	add.s32 	%r14731, %r14725, %r14524;
	add.s32 	%r14732, %r14731, %r14730;
	shf.l.wrap.b32 	%r14733, %r14719, %r14719, 15;
	shf.l.wrap.b32 	%r14734, %r14719, %r14719, 13;
	xor.b32  	%r14735, %r14733, %r14734;
	shr.u32 	%r14736, %r14719, 10;
	xor.b32  	%r14737, %r14735, %r14736;
	add.s32 	%r14738, %r14737, %r14654;
	shf.l.wrap.b32 	%r14739, %r14550, %r14550, 25;
	shf.l.wrap.b32 	%r14740, %r14550, %r14550, 14;
	xor.b32  	%r14741, %r14739, %r14740;
	shr.u32 	%r14742, %r14550, 3;
	xor.b32  	%r14743, %r14741, %r14742;
	add.s32 	%r14744, %r14738, %r14537;
	add.s32 	%r14745, %r14744, %r14743;
	shf.l.wrap.b32 	%r14746, %r14732, %r14732, 15;
	shf.l.wrap.b32 	%r14747, %r14732, %r14732, 13;
	xor.b32  	%r14748, %r14746, %r14747;
	shr.u32 	%r14749, %r14732, 10;
	xor.b32  	%r14750, %r14748, %r14749;
	add.s32 	%r14751, %r14750, %r14667;
	shf.l.wrap.b32 	%r14752, %r14563, %r14563, 25;
	shf.l.wrap.b32 	%r14753, %r14563, %r14563, 14;
	xor.b32  	%r14754, %r14752, %r14753;
	shr.u32 	%r14755, %r14563, 3;
	xor.b32  	%r14756, %r14754, %r14755;
	add.s32 	%r14757, %r14751, %r14550;
	add.s32 	%r14758, %r14757, %r14756;
	shf.l.wrap.b32 	%r14759, %r14745, %r14745, 15;
	shf.l.wrap.b32 	%r14760, %r14745, %r14745, 13;
	xor.b32  	%r14761, %r14759, %r14760;
	shr.u32 	%r14762, %r14745, 10;
	xor.b32  	%r14763, %r14761, %r14762;
	add.s32 	%r14764, %r14763, %r14680;
	shf.l.wrap.b32 	%r14765, %r14576, %r14576, 25;
	shf.l.wrap.b32 	%r14766, %r14576, %r14576, 14;
	xor.b32  	%r14767, %r14765, %r14766;
	shr.u32 	%r14768, %r14576, 3;
	xor.b32  	%r14769, %r14767, %r14768;
	add.s32 	%r14770, %r14764, %r14563;
	add.s32 	%r14771, %r14770, %r14769;
	shf.l.wrap.b32 	%r14772, %r14758, %r14758, 15;
	shf.l.wrap.b32 	%r14773, %r14758, %r14758, 13;
	xor.b32  	%r14774, %r14772, %r14773;
	shr.u32 	%r14775, %r14758, 10;
	xor.b32  	%r14776, %r14774, %r14775;
	add.s32 	%r14777, %r14776, %r14693;
	shf.l.wrap.b32 	%r14778, %r14589, %r14589, 25;
	shf.l.wrap.b32 	%r14779, %r14589, %r14589, 14;
	xor.b32  	%r14780, %r14778, %r14779;
	shr.u32 	%r14781, %r14589, 3;
	xor.b32  	%r14782, %r14780, %r14781;
	add.s32 	%r14783, %r14777, %r14576;
	add.s32 	%r14784, %r14783, %r14782;
	shf.l.wrap.b32 	%r14785, %r14771, %r14771, 15;
	shf.l.wrap.b32 	%r14786, %r14771, %r14771, 13;
	xor.b32  	%r14787, %r14785, %r14786;
	shr.u32 	%r14788, %r14771, 10;
	xor.b32  	%r14789, %r14787, %r14788;
	add.s32 	%r14790, %r14789, %r14706;
	shf.l.wrap.b32 	%r14791, %r14602, %r14602, 25;
	shf.l.wrap.b32 	%r14792, %r14602, %r14602, 14;
	xor.b32  	%r14793, %r14791, %r14792;
	shr.u32 	%r14794, %r14602, 3;
	xor.b32  	%r14795, %r14793, %r14794;
	add.s32 	%r14796, %r14790, %r14589;
	add.s32 	%r14797, %r14796, %r14795;
	shf.l.wrap.b32 	%r14798, %r14784, %r14784, 15;
	shf.l.wrap.b32 	%r14799, %r14784, %r14784, 13;
	xor.b32  	%r14800, %r14798, %r14799;
	shr.u32 	%r14801, %r14784, 10;
	xor.b32  	%r14802, %r14800, %r14801;
	add.s32 	%r14803, %r14802, %r14719;
	shf.l.wrap.b32 	%r14804, %r14615, %r14615, 25;
	shf.l.wrap.b32 	%r14805, %r14615, %r14615, 14;
	xor.b32  	%r14806, %r14804, %r14805;
	shr.u32 	%r14807, %r14615, 3;
	xor.b32  	%r14808, %r14806, %r14807;
	add.s32 	%r14809, %r14803, %r14602;
	add.s32 	%r14810, %r14809, %r14808;
	shf.l.wrap.b32 	%r14811, %r14797, %r14797, 15;
	shf.l.wrap.b32 	%r14812, %r14797, %r14797, 13;
	xor.b32  	%r14813, %r14811, %r14812;
	shr.u32 	%r14814, %r14797, 10;
	xor.b32  	%r14815, %r14813, %r14814;
	add.s32 	%r14816, %r14815, %r14732;
	shf.l.wrap.b32 	%r14817, %r14628, %r14628, 25;
	shf.l.wrap.b32 	%r14818, %r14628, %r14628, 14;
	xor.b32  	%r14819, %r14817, %r14818;
	shr.u32 	%r14820, %r14628, 3;
	xor.b32  	%r14821, %r14819, %r14820;
	add.s32 	%r14822, %r14816, %r14615;
	add.s32 	%r14823, %r14822, %r14821;
	shf.l.wrap.b32 	%r14824, %r14810, %r14810, 15;
	shf.l.wrap.b32 	%r14825, %r14810, %r14810, 13;
	xor.b32  	%r14826, %r14824, %r14825;
	shr.u32 	%r14827, %r14810, 10;
	xor.b32  	%r14828, %r14826, %r14827;
	add.s32 	%r14829, %r14828, %r14745;
	shf.l.wrap.b32 	%r14830, %r14641, %r14641, 25;
	shf.l.wrap.b32 	%r14831, %r14641, %r14641, 14;
	xor.b32  	%r14832, %r14830, %r14831;
	shr.u32 	%r14833, %r14641, 3;
	xor.b32  	%r14834, %r14832, %r14833;
	add.s32 	%r14835, %r14829, %r14628;
	add.s32 	%r14836, %r14835, %r14834;
	shf.l.wrap.b32 	%r14837, %r14823, %r14823, 15;
	shf.l.wrap.b32 	%r14838, %r14823, %r14823, 13;
	xor.b32  	%r14839, %r14837, %r14838;
	shr.u32 	%r14840, %r14823, 10;
	xor.b32  	%r14841, %r14839, %r14840;
	add.s32 	%r14842, %r14841, %r14758;
	shf.l.wrap.b32 	%r14843, %r14654, %r14654, 25;
	shf.l.wrap.b32 	%r14844, %r14654, %r14654, 14;
	xor.b32  	%r14845, %r14843, %r14844;
	shr.u32 	%r14846, %r14654, 3;
	xor.b32  	%r14847, %r14845, %r14846;
	add.s32 	%r14848, %r14842, %r14641;
	add.s32 	%r14849, %r14848, %r14847;
	shf.l.wrap.b32 	%r14850, %r14836, %r14836, 15;
	shf.l.wrap.b32 	%r14851, %r14836, %r14836, 13;
	xor.b32  	%r14852, %r14850, %r14851;
	shr.u32 	%r14853, %r14836, 10;
	xor.b32  	%r14854, %r14852, %r14853;
	add.s32 	%r14855, %r14854, %r14771;
	shf.l.wrap.b32 	%r14856, %r14667, %r14667, 25;
	shf.l.wrap.b32 	%r14857, %r14667, %r14667, 14;
	xor.b32  	%r14858, %r14856, %r14857;
	shr.u32 	%r14859, %r14667, 3;
	xor.b32  	%r14860, %r14858, %r14859;
	add.s32 	%r14861, %r14855, %r14654;
	add.s32 	%r14862, %r14861, %r14860;
	shf.l.wrap.b32 	%r14863, %r14849, %r14849, 15;
	shf.l.wrap.b32 	%r14864, %r14849, %r14849, 13;
	xor.b32  	%r14865, %r14863, %r14864;
	shr.u32 	%r14866, %r14849, 10;
	xor.b32  	%r14867, %r14865, %r14866;
	add.s32 	%r14868, %r14867, %r14784;
	shf.l.wrap.b32 	%r14869, %r14680, %r14680, 25;
	shf.l.wrap.b32 	%r14870, %r14680, %r14680, 14;
	xor.b32  	%r14871, %r14869, %r14870;
	shr.u32 	%r14872, %r14680, 3;
	xor.b32  	%r14873, %r14871, %r14872;
	add.s32 	%r14874, %r14868, %r14667;
	add.s32 	%r14875, %r14874, %r14873;
	shf.l.wrap.b32 	%r14876, %r14862, %r14862, 15;
	shf.l.wrap.b32 	%r14877, %r14862, %r14862, 13;
	xor.b32  	%r14878, %r14876, %r14877;
	shr.u32 	%r14879, %r14862, 10;
	xor.b32  	%r14880, %r14878, %r14879;
	add.s32 	%r14881, %r14880, %r14797;
	shf.l.wrap.b32 	%r14882, %r14693, %r14693, 25;
	shf.l.wrap.b32 	%r14883, %r14693, %r14693, 14;
	xor.b32  	%r14884, %r14882, %r14883;
	shr.u32 	%r14885, %r14693, 3;
	xor.b32  	%r14886, %r14884, %r14885;
	add.s32 	%r14887, %r14881, %r14680;
	add.s32 	%r14888, %r14887, %r14886;
	shf.l.wrap.b32 	%r14889, %r14875, %r14875, 15;
	shf.l.wrap.b32 	%r14890, %r14875, %r14875, 13;
	xor.b32  	%r14891, %r14889, %r14890;
	shr.u32 	%r14892, %r14875, 10;
	xor.b32  	%r14893, %r14891, %r14892;
	add.s32 	%r14894, %r14893, %r14810;
	shf.l.wrap.b32 	%r14895, %r14706, %r14706, 25;
	shf.l.wrap.b32 	%r14896, %r14706, %r14706, 14;
	xor.b32  	%r14897, %r14895, %r14896;
	shr.u32 	%r14898, %r14706, 3;
	xor.b32  	%r14899, %r14897, %r14898;
	add.s32 	%r14900, %r14894, %r14693;
	add.s32 	%r14901, %r14900, %r14899;
	shf.l.wrap.b32 	%r14902, %r14888, %r14888, 15;
	shf.l.wrap.b32 	%r14903, %r14888, %r14888, 13;
	xor.b32  	%r14904, %r14902, %r14903;
	shr.u32 	%r14905, %r14888, 10;
	xor.b32  	%r14906, %r14904, %r14905;
	add.s32 	%r14907, %r14906, %r14823;
	shf.l.wrap.b32 	%r14908, %r14719, %r14719, 25;
	shf.l.wrap.b32 	%r14909, %r14719, %r14719, 14;
	xor.b32  	%r14910, %r14908, %r14909;
	shr.u32 	%r14911, %r14719, 3;
	xor.b32  	%r14912, %r14910, %r14911;
	add.s32 	%r14913, %r14907, %r14706;
	add.s32 	%r14914, %r14913, %r14912;
	shf.l.wrap.b32 	%r14915, %r14901, %r14901, 15;
	shf.l.wrap.b32 	%r14916, %r14901, %r14901, 13;
	xor.b32  	%r14917, %r14915, %r14916;
	shr.u32 	%r14918, %r14901, 10;
	xor.b32  	%r14919, %r14917, %r14918;
	add.s32 	%r14920, %r14919, %r14836;
	shf.l.wrap.b32 	%r14921, %r14732, %r14732, 25;
	shf.l.wrap.b32 	%r14922, %r14732, %r14732, 14;
	xor.b32  	%r14923, %r14921, %r14922;
	shr.u32 	%r14924, %r14732, 3;
	xor.b32  	%r14925, %r14923, %r14924;
	add.s32 	%r14926, %r14920, %r14719;
	add.s32 	%r14927, %r14926, %r14925;
	add.s32 	%r14928, %r5, %r14323;
	add.s32 	%r14929, %r14928, -1521486534;
	add.s32 	%r14930, %r14928, 143694565;
	shf.l.wrap.b32 	%r14931, %r14929, %r14929, 26;
	shf.l.wrap.b32 	%r14932, %r14929, %r14929, 21;
	xor.b32  	%r14933, %r14931, %r14932;
	shf.l.wrap.b32 	%r14934, %r14929, %r14929, 7;
	xor.b32  	%r14935, %r14933, %r14934;
	and.b32  	%r14936, %r14929, 1359893119;
	sub.s32 	%r14937, 1521486533, %r14928;
	and.b32  	%r14938, %r14937, -1694144372;
	or.b32  	%r14939, %r14936, %r14938;
	add.s32 	%r14940, %r14939, %r14935;
	add.s32 	%r14941, %r14940, %r6;
	add.s32 	%r14942, %r14941, %r14330;
	shf.l.wrap.b32 	%r14943, %r14930, %r14930, 30;
	shf.l.wrap.b32 	%r14944, %r14930, %r14930, 19;
	xor.b32  	%r14945, %r14943, %r14944;
	shf.l.wrap.b32 	%r14946, %r14930, %r14930, 10;
	xor.b32  	%r14947, %r14945, %r14946;
	and.b32  	%r14948, %r14930, -781301534;
	add.s32 	%r14949, %r14947, %r14948;
	add.s32 	%r14950, %r14942, %r14949;
	add.s32 	%r14951, %r14942, 1542638877;
	add.s32 	%r14952, %r14950, 1233485744;
	shf.l.wrap.b32 	%r14953, %r14951, %r14951, 26;
	shf.l.wrap.b32 	%r14954, %r14951, %r14951, 21;
	xor.b32  	%r14955, %r14953, %r14954;
	shf.l.wrap.b32 	%r14956, %r14951, %r14951, 7;
	xor.b32  	%r14957, %r14955, %r14956;
	and.b32  	%r14958, %r14951, %r14929;
	sub.s32 	%r14959, 604844770, %r14942;
	and.b32  	%r14960, %r14959, 1359893119;
	or.b32  	%r14961, %r14958, %r14960;
	add.s32 	%r14962, %r14961, %r14957;
	ld.const.u32 	%r14963, [K+8];
	add.s32 	%r14964, %r14962, %r14963;
	add.s32 	%r14965, %r14964, %r14337;
	shf.l.wrap.b32 	%r14966, %r14952, %r14952, 30;
	shf.l.wrap.b32 	%r14967, %r14952, %r14952, 19;
	xor.b32  	%r14968, %r14966, %r14967;
	shf.l.wrap.b32 	%r14969, %r14952, %r14952, 10;
	xor.b32  	%r14970, %r14968, %r14969;
	xor.b32  	%r14971, %r14930, 1779033703;
	and.b32  	%r14972, %r14952, %r14971;
	and.b32  	%r14973, %r14930, 1779033703;
	xor.b32  	%r14974, %r14972, %r14973;
	add.s32 	%r14975, %r14970, %r14974;
	add.s32 	%r14976, %r14965, %r14975;
	add.s32 	%r14977, %r14965, 1449989905;
	add.s32 	%r14978, %r14976, -1694144372;
	shf.l.wrap.b32 	%r14979, %r14977, %r14977, 26;
	shf.l.wrap.b32 	%r14980, %r14977, %r14977, 21;
	xor.b32  	%r14981, %r14979, %r14980;
	shf.l.wrap.b32 	%r14982, %r14977, %r14977, 7;
	xor.b32  	%r14983, %r14981, %r14982;
	and.b32  	%r14984, %r14977, %r14951;
	sub.s32 	%r14985, -1449989906, %r14965;
	and.b32  	%r14986, %r14929, %r14985;
	or.b32  	%r14987, %r14984, %r14986;
	add.s32 	%r14988, %r14987, %r14983;
	add.s32 	%r14989, %r14988, %r7;
	add.s32 	%r14990, %r14989, %r14344;
	shf.l.wrap.b32 	%r14991, %r14978, %r14978, 30;
	shf.l.wrap.b32 	%r14992, %r14978, %r14978, 19;
	xor.b32  	%r14993, %r14991, %r14992;
	shf.l.wrap.b32 	%r14994, %r14978, %r14978, 10;
	xor.b32  	%r14995, %r14993, %r14994;
	xor.b32  	%r14996, %r14952, %r14930;
	and.b32  	%r14997, %r14978, %r14996;
	and.b32  	%r14998, %r14952, %r14930;
	xor.b32  	%r14999, %r14997, %r14998;
	add.s32 	%r15000, %r14995, %r14999;
	add.s32 	%r15001, %r14990, %r15000;
	add.s32 	%r15002, %r14990, -1156040474;
	add.s32 	%r15003, %r15001, 1359893119;
	shf.l.wrap.b32 	%r15004, %r15002, %r15002, 26;
	shf.l.wrap.b32 	%r15005, %r15002, %r15002, 21;
	xor.b32  	%r15006, %r15004, %r15005;
	shf.l.wrap.b32 	%r15007, %r15002, %r15002, 7;
	xor.b32  	%r15008, %r15006, %r15007;
	and.b32  	%r15009, %r15002, %r14977;
	sub.s32 	%r15010, 1156040473, %r14990;
	and.b32  	%r15011, %r14951, %r15010;
	or.b32  	%r15012, %r15009, %r15011;
	add.s32 	%r15013, %r15012, %r14929;
	add.s32 	%r15014, %r15013, %r15008;
	add.s32 	%r15015, %r15014, %r8;
	add.s32 	%r15016, %r15015, %r14351;
	shf.l.wrap.b32 	%r15017, %r15003, %r15003, 30;
	shf.l.wrap.b32 	%r15018, %r15003, %r15003, 19;
	xor.b32  	%r15019, %r15017, %r15018;
	shf.l.wrap.b32 	%r15020, %r15003, %r15003, 10;
	xor.b32  	%r15021, %r15019, %r15020;
	xor.b32  	%r15022, %r14978, %r14952;
	and.b32  	%r15023, %r15003, %r15022;
	and.b32  	%r15024, %r14978, %r14952;
	xor.b32  	%r15025, %r15023, %r15024;
	add.s32 	%r15026, %r15021, %r15025;
	add.s32 	%r15027, %r15016, %r14930;
	add.s32 	%r15028, %r15026, %r15016;
	shf.l.wrap.b32 	%r15029, %r15027, %r15027, 26;
	shf.l.wrap.b32 	%r15030, %r15027, %r15027, 21;
	xor.b32  	%r15031, %r15029, %r15030;
	shf.l.wrap.b32 	%r15032, %r15027, %r15027, 7;
	xor.b32  	%r15033, %r15031, %r15032;
	and.b32  	%r15034, %r15027, %r15002;
	not.b32 	%r15035, %r15027;
	and.b32  	%r15036, %r14977, %r15035;
	or.b32  	%r15037, %r15034, %r15036;
	add.s32 	%r15038, %r15037, %r14951;
	add.s32 	%r15039, %r15038, %r15033;
	add.s32 	%r15040, %r15039, %r9;
	add.s32 	%r15041, %r15040, %r14358;
	shf.l.wrap.b32 	%r15042, %r15028, %r15028, 30;
	shf.l.wrap.b32 	%r15043, %r15028, %r15028, 19;
	xor.b32  	%r15044, %r15042, %r15043;
	shf.l.wrap.b32 	%r15045, %r15028, %r15028, 10;
	xor.b32  	%r15046, %r15044, %r15045;
	xor.b32  	%r15047, %r15003, %r14978;
	and.b32  	%r15048, %r15028, %r15047;
	and.b32  	%r15049, %r15003, %r14978;
	xor.b32  	%r15050, %r15048, %r15049;
	add.s32 	%r15051, %r15046, %r15050;
	add.s32 	%r15052, %r15041, %r14952;
	add.s32 	%r15053, %r15051, %r15041;
	shf.l.wrap.b32 	%r15054, %r15052, %r15052, 26;
	shf.l.wrap.b32 	%r15055, %r15052, %r15052, 21;
	xor.b32  	%r15056, %r15054, %r15055;
	shf.l.wrap.b32 	%r15057, %r15052, %r15052, 7;
	xor.b32  	%r15058, %r15056, %r15057;
	and.b32  	%r15059, %r15052, %r15027;
	not.b32 	%r15060, %r15052;
	and.b32  	%r15061, %r15002, %r15060;
	or.b32  	%r15062, %r15059, %r15061;
	add.s32 	%r15063, %r15062, %r14977;
	add.s32 	%r15064, %r15063, %r15058;
	add.s32 	%r15065, %r15064, %r10;
	add.s32 	%r15066, %r15065, %r14365;
	shf.l.wrap.b32 	%r15067, %r15053, %r15053, 30;
	shf.l.wrap.b32 	%r15068, %r15053, %r15053, 19;
	xor.b32  	%r15069, %r15067, %r15068;
	shf.l.wrap.b32 	%r15070, %r15053, %r15053, 10;
	xor.b32  	%r15071, %r15069, %r15070;
	xor.b32  	%r15072, %r15028, %r15003;
	and.b32  	%r15073, %r15053, %r15072;
	and.b32  	%r15074, %r15028, %r15003;
	xor.b32  	%r15075, %r15073, %r15074;
	add.s32 	%r15076, %r15071, %r15075;
	add.s32 	%r15077, %r15066, %r14978;
	add.s32 	%r15078, %r15076, %r15066;
	shf.l.wrap.b32 	%r15079, %r15077, %r15077, 26;
	shf.l.wrap.b32 	%r15080, %r15077, %r15077, 21;
	xor.b32  	%r15081, %r15079, %r15080;
	shf.l.wrap.b32 	%r15082, %r15077, %r15077, 7;
	xor.b32  	%r15083, %r15081, %r15082;
	and.b32  	%r15084, %r15077, %r15052;
	not.b32 	%r15085, %r15077;
	and.b32  	%r15086, %r15027, %r15085;
	or.b32  	%r15087, %r15084, %r15086;
	add.s32 	%r15088, %r15087, %r15002;
	add.s32 	%r15089, %r15088, %r15083;
	add.s32 	%r15090, %r15089, %r11;
	add.s32 	%r15091, %r15090, %r14372;
	shf.l.wrap.b32 	%r15092, %r15078, %r15078, 30;
	shf.l.wrap.b32 	%r15093, %r15078, %r15078, 19;
	xor.b32  	%r15094, %r15092, %r15093;
	shf.l.wrap.b32 	%r15095, %r15078, %r15078, 10;
	xor.b32  	%r15096, %r15094, %r15095;
	xor.b32  	%r15097, %r15053, %r15028;
	and.b32  	%r15098, %r15078, %r15097;
	and.b32  	%r15099, %r15053, %r15028;
	xor.b32  	%r15100, %r15098, %r15099;
	add.s32 	%r15101, %r15096, %r15100;
	add.s32 	%r15102, %r15091, %r15003;
	add.s32 	%r15103, %r15101, %r15091;
	shf.l.wrap.b32 	%r15104, %r15102, %r15102, 26;
	shf.l.wrap.b32 	%r15105, %r15102, %r15102, 21;
	xor.b32  	%r15106, %r15104, %r15105;
	shf.l.wrap.b32 	%r15107, %r15102, %r15102, 7;
	xor.b32  	%r15108, %r15106, %r15107;
	and.b32  	%r15109, %r15102, %r15077;
	not.b32 	%r15110, %r15102;
	and.b32  	%r15111, %r15052, %r15110;
	or.b32  	%r15112, %r15109, %r15111;
	add.s32 	%r15113, %r15112, %r15027;
	add.s32 	%r15114, %r15113, %r15108;
	add.s32 	%r15115, %r15114, %r12;
	xor.b32  	%r15116, %r15115, -2147483648;
	shf.l.wrap.b32 	%r15117, %r15103, %r15103, 30;
	shf.l.wrap.b32 	%r15118, %r15103, %r15103, 19;
	xor.b32  	%r15119, %r15117, %r15118;
	shf.l.wrap.b32 	%r15120, %r15103, %r15103, 10;
	xor.b32  	%r15121, %r15119, %r15120;
	xor.b32  	%r15122, %r15078, %r15053;
	and.b32  	%r15123, %r15103, %r15122;
	and.b32  	%r15124, %r15078, %r15053;
	xor.b32  	%r15125, %r15123, %r15124;
	add.s32 	%r15126, %r15121, %r15125;
	add.s32 	%r15127, %r15116, %r15028;
	add.s32 	%r15128, %r15126, %r15116;
	shf.l.wrap.b32 	%r15129, %r15127, %r15127, 26;
	shf.l.wrap.b32 	%r15130, %r15127, %r15127, 21;
	xor.b32  	%r15131, %r15129, %r15130;
	shf.l.wrap.b32 	%r15132, %r15127, %r15127, 7;
	xor.b32  	%r15133, %r15131, %r15132;
	and.b32  	%r15134, %r15127, %r15102;
	not.b32 	%r15135, %r15127;
	and.b32  	%r15136, %r15077, %r15135;
	or.b32  	%r15137, %r15134, %r15136;
	add.s32 	%r15138, %r15137, %r15052;
	add.s32 	%r15139, %r15138, %r15133;
	add.s32 	%r15140, %r15139, %r13;
	shf.l.wrap.b32 	%r15141, %r15128, %r15128, 30;
	shf.l.wrap.b32 	%r15142, %r15128, %r15128, 19;
	xor.b32  	%r15143, %r15141, %r15142;
	shf.l.wrap.b32 	%r15144, %r15128, %r15128, 10;
	xor.b32  	%r15145, %r15143, %r15144;
	xor.b32  	%r15146, %r15103, %r15078;
	and.b32  	%r15147, %r15128, %r15146;
	and.b32  	%r15148, %r15103, %r15078;
	xor.b32  	%r15149, %r15147, %r15148;
	add.s32 	%r15150, %r15145, %r15149;
	add.s32 	%r15151, %r15140, %r15053;
	add.s32 	%r15152, %r15150, %r15140;
	shf.l.wrap.b32 	%r15153, %r15151, %r15151, 26;
	shf.l.wrap.b32 	%r15154, %r15151, %r15151, 21;
	xor.b32  	%r15155, %r15153, %r15154;
	shf.l.wrap.b32 	%r15156, %r15151, %r15151, 7;
	xor.b32  	%r15157, %r15155, %r15156;
	and.b32  	%r15158, %r15151, %r15127;
	not.b32 	%r15159, %r15151;
	and.b32  	%r15160, %r15102, %r15159;
	or.b32  	%r15161, %r15158, %r15160;
	add.s32 	%r15162, %r15161, %r15077;
	add.s32 	%r15163, %r15162, %r15157;
	ld.const.u32 	%r15164, [K+40];
	add.s32 	%r15165, %r15163, %r15164;
	shf.l.wrap.b32 	%r15166, %r15152, %r15152, 30;
	shf.l.wrap.b32 	%r15167, %r15152, %r15152, 19;
	xor.b32  	%r15168, %r15166, %r15167;
	shf.l.wrap.b32 	%r15169, %r15152, %r15152, 10;
	xor.b32  	%r15170, %r15168, %r15169;
	xor.b32  	%r15171, %r15128, %r15103;
	and.b32  	%r15172, %r15152, %r15171;
	and.b32  	%r15173, %r15128, %r15103;
	xor.b32  	%r15174, %r15172, %r15173;
	add.s32 	%r15175, %r15170, %r15174;
	add.s32 	%r15176, %r15165, %r15078;
	add.s32 	%r15177, %r15175, %r15165;
	shf.l.wrap.b32 	%r15178, %r15176, %r15176, 26;
	shf.l.wrap.b32 	%r15179, %r15176, %r15176, 21;
	xor.b32  	%r15180, %r15178, %r15179;
	shf.l.wrap.b32 	%r15181, %r15176, %r15176, 7;
	xor.b32  	%r15182, %r15180, %r15181;
	and.b32  	%r15183, %r15176, %r15151;
	not.b32 	%r15184, %r15176;
	and.b32  	%r15185, %r15127, %r15184;
	or.b32  	%r15186, %r15183, %r15185;
	add.s32 	%r15187, %r15186, %r15102;
	add.s32 	%r15188, %r15187, %r15182;
	add.s32 	%r15189, %r15188, %r14;
	shf.l.wrap.b32 	%r15190, %r15177, %r15177, 30;
	shf.l.wrap.b32 	%r15191, %r15177, %r15177, 19;
	xor.b32  	%r15192, %r15190, %r15191;
	shf.l.wrap.b32 	%r15193, %r15177, %r15177, 10;
	xor.b32  	%r15194, %r15192, %r15193;
	xor.b32  	%r15195, %r15152, %r15128;
	and.b32  	%r15196, %r15177, %r15195;
	and.b32  	%r15197, %r15152, %r15128;
	xor.b32  	%r15198, %r15196, %r15197;
	add.s32 	%r15199, %r15194, %r15198;
	add.s32 	%r15200, %r15189, %r15103;
	add.s32 	%r15201, %r15199, %r15189;
	shf.l.wrap.b32 	%r15202, %r15200, %r15200, 26;
	shf.l.wrap.b32 	%r15203, %r15200, %r15200, 21;
	xor.b32  	%r15204, %r15202, %r15203;
	shf.l.wrap.b32 	%r15205, %r15200, %r15200, 7;
	xor.b32  	%r15206, %r15204, %r15205;
	and.b32  	%r15207, %r15200, %r15176;
	not.b32 	%r15208, %r15200;
	and.b32  	%r15209, %r15151, %r15208;
	or.b32  	%r15210, %r15207, %r15209;
	add.s32 	%r15211, %r15210, %r15127;
	add.s32 	%r15212, %r15211, %r15206;
	add.s32 	%r15213, %r15212, %r15;
	shf.l.wrap.b32 	%r15214, %r15201, %r15201, 30;
	shf.l.wrap.b32 	%r15215, %r15201, %r15201, 19;
	xor.b32  	%r15216, %r15214, %r15215;
	shf.l.wrap.b32 	%r15217, %r15201, %r15201, 10;
	xor.b32  	%r15218, %r15216, %r15217;
	xor.b32  	%r15219, %r15177, %r15152;
	and.b32  	%r15220, %r15201, %r15219;
	and.b32  	%r15221, %r15177, %r15152;
	xor.b32  	%r15222, %r15220, %r15221;
	add.s32 	%r15223, %r15218, %r15222;
	add.s32 	%r15224, %r15213, %r15128;
	add.s32 	%r15225, %r15223, %r15213;
	shf.l.wrap.b32 	%r15226, %r15224, %r15224, 26;
	shf.l.wrap.b32 	%r15227, %r15224, %r15224, 21;
	xor.b32  	%r15228, %r15226, %r15227;
	shf.l.wrap.b32 	%r15229, %r15224, %r15224, 7;
	xor.b32  	%r15230, %r15228, %r15229;
	and.b32  	%r15231, %r15224, %r15200;
	not.b32 	%r15232, %r15224;
	and.b32  	%r15233, %r15176, %r15232;
	or.b32  	%r15234, %r15231, %r15233;
	add.s32 	%r15235, %r15234, %r15151;
	add.s32 	%r15236, %r15235, %r15230;
	add.s32 	%r15237, %r15236, %r16;
	shf.l.wrap.b32 	%r15238, %r15225, %r15225, 30;
	shf.l.wrap.b32 	%r15239, %r15225, %r15225, 19;
	xor.b32  	%r15240, %r15238, %r15239;
	shf.l.wrap.b32 	%r15241, %r15225, %r15225, 10;
	xor.b32  	%r15242, %r15240, %r15241;
	xor.b32  	%r15243, %r15201, %r15177;
	and.b32  	%r15244, %r15225, %r15243;
	and.b32  	%r15245, %r15201, %r15177;
	xor.b32  	%r15246, %r15244, %r15245;
	add.s32 	%r15247, %r15242, %r15246;
	add.s32 	%r15248, %r15237, %r15152;
	add.s32 	%r15249, %r15247, %r15237;
	shf.l.wrap.b32 	%r15250, %r15248, %r15248, 26;
	shf.l.wrap.b32 	%r15251, %r15248, %r15248, 21;
	xor.b32  	%r15252, %r15250, %r15251;
	shf.l.wrap.b32 	%r15253, %r15248, %r15248, 7;
	xor.b32  	%r15254, %r15252, %r15253;
	and.b32  	%r15255, %r15248, %r15224;
	not.b32 	%r15256, %r15248;
	and.b32  	%r15257, %r15200, %r15256;
	or.b32  	%r15258, %r15255, %r15257;
	add.s32 	%r15259, %r15258, %r15176;
	add.s32 	%r15260, %r15259, %r15254;
	add.s32 	%r15261, %r15260, %r17;
	shf.l.wrap.b32 	%r15262, %r15249, %r15249, 30;
	shf.l.wrap.b32 	%r15263, %r15249, %r15249, 19;
	xor.b32  	%r15264, %r15262, %r15263;
	shf.l.wrap.b32 	%r15265, %r15249, %r15249, 10;
	xor.b32  	%r15266, %r15264, %r15265;
	xor.b32  	%r15267, %r15225, %r15201;
	and.b32  	%r15268, %r15249, %r15267;
	and.b32  	%r15269, %r15225, %r15201;
	xor.b32  	%r15270, %r15268, %r15269;
	add.s32 	%r15271, %r15266, %r15270;
	add.s32 	%r15272, %r15261, %r15177;
	add.s32 	%r15273, %r15271, %r15261;
	shf.l.wrap.b32 	%r15274, %r15272, %r15272, 26;
	shf.l.wrap.b32 	%r15275, %r15272, %r15272, 21;
	xor.b32  	%r15276, %r15274, %r15275;
	shf.l.wrap.b32 	%r15277, %r15272, %r15272, 7;
	xor.b32  	%r15278, %r15276, %r15277;
	and.b32  	%r15279, %r15272, %r15248;
	not.b32 	%r15280, %r15272;
	and.b32  	%r15281, %r15224, %r15280;
	or.b32  	%r15282, %r15279, %r15281;
	add.s32 	%r15283, %r15282, %r15200;
	add.s32 	%r15284, %r15283, %r15278;
	add.s32 	%r15285, %r15284, %r18;
	add.s32 	%r15286, %r15285, 256;
	shf.l.wrap.b32 	%r15287, %r15273, %r15273, 30;
	shf.l.wrap.b32 	%r15288, %r15273, %r15273, 19;
	xor.b32  	%r15289, %r15287, %r15288;
	shf.l.wrap.b32 	%r15290, %r15273, %r15273, 10;
	xor.b32  	%r15291, %r15289, %r15290;
	xor.b32  	%r15292, %r15249, %r15225;
	and.b32  	%r15293, %r15273, %r15292;
	and.b32  	%r15294, %r15249, %r15225;
	xor.b32  	%r15295, %r15293, %r15294;
	add.s32 	%r15296, %r15291, %r15295;
	add.s32 	%r15297, %r15286, %r15201;
	add.s32 	%r15298, %r15296, %r15286;
	shf.l.wrap.b32 	%r15299, %r15297, %r15297, 26;
	shf.l.wrap.b32 	%r15300, %r15297, %r15297, 21;
	xor.b32  	%r15301, %r15299, %r15300;
	shf.l.wrap.b32 	%r15302, %r15297, %r15297, 7;
	xor.b32  	%r15303, %r15301, %r15302;
	and.b32  	%r15304, %r15297, %r15272;
	not.b32 	%r15305, %r15297;
	and.b32  	%r15306, %r15248, %r15305;
	or.b32  	%r15307, %r15304, %r15306;
	add.s32 	%r15308, %r15307, %r15224;
	add.s32 	%r15309, %r15308, %r15303;
	add.s32 	%r15310, %r15309, %r19;
	add.s32 	%r15311, %r15310, %r14378;
	shf.l.wrap.b32 	%r15312, %r15298, %r15298, 30;
	shf.l.wrap.b32 	%r15313, %r15298, %r15298, 19;
	xor.b32  	%r15314, %r15312, %r15313;
	shf.l.wrap.b32 	%r15315, %r15298, %r15298, 10;
	xor.b32  	%r15316, %r15314, %r15315;
	xor.b32  	%r15317, %r15273, %r15249;
	and.b32  	%r15318, %r15298, %r15317;
	and.b32  	%r15319, %r15273, %r15249;
	xor.b32  	%r15320, %r15318, %r15319;
	add.s32 	%r15321, %r15316, %r15320;
	add.s32 	%r15322, %r15311, %r15225;
	add.s32 	%r15323, %r15321, %r15311;
	shf.l.wrap.b32 	%r15324, %r15322, %r15322, 26;
	shf.l.wrap.b32 	%r15325, %r15322, %r15322, 21;
	xor.b32  	%r15326, %r15324, %r15325;
	shf.l.wrap.b32 	%r15327, %r15322, %r15322, 7;
	xor.b32  	%r15328, %r15326, %r15327;
	and.b32  	%r15329, %r15322, %r15297;
	not.b32 	%r15330, %r15322;
	and.b32  	%r15331, %r15272, %r15330;
	or.b32  	%r15332, %r15329, %r15331;
	add.s32 	%r15333, %r15332, %r15248;
	add.s32 	%r15334, %r15333, %r15328;
	add.s32 	%r15335, %r15334, %r20;
	add.s32 	%r15336, %r15335, %r14385;
	shf.l.wrap.b32 	%r15337, %r15323, %r15323, 30;
	shf.l.wrap.b32 	%r15338, %r15323, %r15323, 19;
	xor.b32  	%r15339, %r15337, %r15338;
	shf.l.wrap.b32 	%r15340, %r15323, %r15323, 10;
	xor.b32  	%r15341, %r15339, %r15340;
	xor.b32  	%r15342, %r15298, %r15273;
	and.b32  	%r15343, %r15323, %r15342;
	and.b32  	%r15344, %r15298, %r15273;
	xor.b32  	%r15345, %r15343, %r15344;
	add.s32 	%r15346, %r15341, %r15345;
	add.s32 	%r15347, %r15336, %r15249;
	add.s32 	%r15348, %r15346, %r15336;
	shf.l.wrap.b32 	%r15349, %r15347, %r15347, 26;
	shf.l.wrap.b32 	%r15350, %r15347, %r15347, 21;
	xor.b32  	%r15351, %r15349, %r15350;
	shf.l.wrap.b32 	%r15352, %r15347, %r15347, 7;
	xor.b32  	%r15353, %r15351, %r15352;
	and.b32  	%r15354, %r15347, %r15322;
	not.b32 	%r15355, %r15347;
	and.b32  	%r15356, %r15297, %r15355;
	or.b32  	%r15357, %r15354, %r15356;
	add.s32 	%r15358, %r15357, %r15272;
	add.s32 	%r15359, %r15358, %r15353;
	add.s32 	%r15360, %r15359, %r21;
	add.s32 	%r15361, %r15360, %r14397;
	shf.l.wrap.b32 	%r15362, %r15348, %r15348, 30;
	shf.l.wrap.b32 	%r15363, %r15348, %r15348, 19;
	xor.b32  	%r15364, %r15362, %r15363;
	shf.l.wrap.b32 	%r15365, %r15348, %r15348, 10;
	xor.b32  	%r15366, %r15364, %r15365;
	xor.b32  	%r15367, %r15323, %r15298;
	and.b32  	%r15368, %r15348, %r15367;
	and.b32  	%r15369, %r15323, %r15298;
	xor.b32  	%r15370, %r15368, %r15369;
	add.s32 	%r15371, %r15366, %r15370;
	add.s32 	%r15372, %r15361, %r15273;
	add.s32 	%r15373, %r15371, %r15361;
	shf.l.wrap.b32 	%r15374, %r15372, %r15372, 26;
	shf.l.wrap.b32 	%r15375, %r15372, %r15372, 21;
	xor.b32  	%r15376, %r15374, %r15375;
	shf.l.wrap.b32 	%r15377, %r15372, %r15372, 7;
	xor.b32  	%r15378, %r15376, %r15377;
	and.b32  	%r15379, %r15372, %r15347;
	not.b32 	%r15380, %r15372;
	and.b32  	%r15381, %r15322, %r15380;
	or.b32  	%r15382, %r15379, %r15381;
	add.s32 	%r15383, %r15382, %r15297;
	add.s32 	%r15384, %r15383, %r15378;
	add.s32 	%r15385, %r15384, %r22;
	add.s32 	%r15386, %r15385, %r14409;
	shf.l.wrap.b32 	%r15387, %r15373, %r15373, 30;
	shf.l.wrap.b32 	%r15388, %r15373, %r15373, 19;
	xor.b32  	%r15389, %r15387, %r15388;
	shf.l.wrap.b32 	%r15390, %r15373, %r15373, 10;
	xor.b32  	%r15391, %r15389, %r15390;
	xor.b32  	%r15392, %r15348, %r15323;
	and.b32  	%r15393, %r15373, %r15392;
	and.b32  	%r15394, %r15348, %r15323;
	xor.b32  	%r15395, %r15393, %r15394;
	add.s32 	%r15396, %r15391, %r15395;
	add.s32 	%r15397, %r15386, %r15298;
	add.s32 	%r15398, %r15396, %r15386;
	shf.l.wrap.b32 	%r15399, %r15397, %r15397, 26;
	shf.l.wrap.b32 	%r15400, %r15397, %r15397, 21;
	xor.b32  	%r15401, %r15399, %r15400;
	shf.l.wrap.b32 	%r15402, %r15397, %r15397, 7;
	xor.b32  	%r15403, %r15401, %r15402;
	and.b32  	%r15404, %r15397, %r15372;
	not.b32 	%r15405, %r15397;
	and.b32  	%r15406, %r15347, %r15405;
	or.b32  	%r15407, %r15404, %r15406;
	add.s32 	%r15408, %r15407, %r15322;
	add.s32 	%r15409, %r15408, %r15403;
	add.s32 	%r15410, %r15409, %r23;
	add.s32 	%r15411, %r15410, %r14421;
	shf.l.wrap.b32 	%r15412, %r15398, %r15398, 30;
	shf.l.wrap.b32 	%r15413, %r15398, %r15398, 19;
	xor.b32  	%r15414, %r15412, %r15413;
	shf.l.wrap.b32 	%r15415, %r15398, %r15398, 10;
	xor.b32  	%r15416, %r15414, %r15415;
	xor.b32  	%r15417, %r15373, %r15348;
	and.b32  	%r15418, %r15398, %r15417;
	and.b32  	%r15419, %r15373, %r15348;
	xor.b32  	%r15420, %r15418, %r15419;
	add.s32 	%r15421, %r15416, %r15420;
	add.s32 	%r15422, %r15411, %r15323;
	add.s32 	%r15423, %r15421, %r15411;
	shf.l.wrap.b32 	%r15424, %r15422, %r15422, 26;
	shf.l.wrap.b32 	%r15425, %r15422, %r15422, 21;
	xor.b32  	%r15426, %r15424, %r15425;
	shf.l.wrap.b32 	%r15427, %r15422, %r15422, 7;
	xor.b32  	%r15428, %r15426, %r15427;
	and.b32  	%r15429, %r15422, %r15397;
	not.b32 	%r15430, %r15422;
	and.b32  	%r15431, %r15372, %r15430;
	or.b32  	%r15432, %r15429, %r15431;
	add.s32 	%r15433, %r15432, %r15347;
	add.s32 	%r15434, %r15433, %r15428;
	add.s32 	%r15435, %r15434, %r24;
	add.s32 	%r15436, %r15435, %r14433;
	shf.l.wrap.b32 	%r15437, %r15423, %r15423, 30;
	shf.l.wrap.b32 	%r15438, %r15423, %r15423, 19;
	xor.b32  	%r15439, %r15437, %r15438;
	shf.l.wrap.b32 	%r15440, %r15423, %r15423, 10;
	xor.b32  	%r15441, %r15439, %r15440;
	xor.b32  	%r15442, %r15398, %r15373;
	and.b32  	%r15443, %r15423, %r15442;
	and.b32  	%r15444, %r15398, %r15373;
	xor.b32  	%r15445, %r15443, %r15444;
	add.s32 	%r15446, %r15441, %r15445;
	add.s32 	%r15447, %r15436, %r15348;
	add.s32 	%r15448, %r15446, %r15436;
	shf.l.wrap.b32 	%r15449, %r15447, %r15447, 26;
	shf.l.wrap.b32 	%r15450, %r15447, %r15447, 21;
	xor.b32  	%r15451, %r15449, %r15450;
	shf.l.wrap.b32 	%r15452, %r15447, %r15447, 7;
	xor.b32  	%r15453, %r15451, %r15452;
	and.b32  	%r15454, %r15447, %r15422;
	not.b32 	%r15455, %r15447;
	and.b32  	%r15456, %r15397, %r15455;
	or.b32  	%r15457, %r15454, %r15456;
	add.s32 	%r15458, %r15457, %r15372;
	add.s32 	%r15459, %r15458, %r15453;
	add.s32 	%r15460, %r15459, %r25;
	add.s32 	%r15461, %r15460, %r14446;
	shf.l.wrap.b32 	%r15462, %r15448, %r15448, 30;
	shf.l.wrap.b32 	%r15463, %r15448, %r15448, 19;
	xor.b32  	%r15464, %r15462, %r15463;
	shf.l.wrap.b32 	%r15465, %r15448, %r15448, 10;
	xor.b32  	%r15466, %r15464, %r15465;
	xor.b32  	%r15467, %r15423, %r15398;
	and.b32  	%r15468, %r15448, %r15467;
	and.b32  	%r15469, %r15423, %r15398;
	xor.b32  	%r15470, %r15468, %r15469;
	add.s32 	%r15471, %r15466, %r15470;
	add.s32 	%r15472, %r15461, %r15373;
	add.s32 	%r15473, %r15471, %r15461;
	shf.l.wrap.b32 	%r15474, %r15472, %r15472, 26;
	shf.l.wrap.b32 	%r15475, %r15472, %r15472, 21;
	xor.b32  	%r15476, %r15474, %r15475;
	shf.l.wrap.b32 	%r15477, %r15472, %r15472, 7;
	xor.b32  	%r15478, %r15476, %r15477;
	and.b32  	%r15479, %r15472, %r15447;
	not.b32 	%r15480, %r15472;
	and.b32  	%r15481, %r15422, %r15480;
	or.b32  	%r15482, %r15479, %r15481;
	add.s32 	%r15483, %r15482, %r15397;
	add.s32 	%r15484, %r15483, %r15478;
	add.s32 	%r15485, %r15484, %r26;
	add.s32 	%r15486, %r15485, %r14454;
	shf.l.wrap.b32 	%r15487, %r15473, %r15473, 30;
	shf.l.wrap.b32 	%r15488, %r15473, %r15473, 19;
	xor.b32  	%r15489, %r15487, %r15488;
	shf.l.wrap.b32 	%r15490, %r15473, %r15473, 10;
	xor.b32  	%r15491, %r15489, %r15490;
	xor.b32  	%r15492, %r15448, %r15423;
	and.b32  	%r15493, %r15473, %r15492;
	and.b32  	%r15494, %r15448, %r15423;
	xor.b32  	%r15495, %r15493, %r15494;
	add.s32 	%r15496, %r15491, %r15495;
	add.s32 	%r15497, %r15486, %r15398;
	add.s32 	%r15498, %r15496, %r15486;
	shf.l.wrap.b32 	%r15499, %r15497, %r15497, 26;
	shf.l.wrap.b32 	%r15500, %r15497, %r15497, 21;
	xor.b32  	%r15501, %r15499, %r15500;
	shf.l.wrap.b32 	%r15502, %r15497, %r15497, 7;
	xor.b32  	%r15503, %r15501, %r15502;
	and.b32  	%r15504, %r15497, %r15472;
	not.b32 	%r15505, %r15497;
	and.b32  	%r15506, %r15447, %r15505;
	or.b32  	%r15507, %r15504, %r15506;
	add.s32 	%r15508, %r15507, %r15422;
	add.s32 	%r15509, %r15508, %r15503;
	add.s32 	%r15510, %r15509, %r27;
	add.s32 	%r15511, %r15510, %r14461;
	shf.l.wrap.b32 	%r15512, %r15498, %r15498, 30;
	shf.l.wrap.b32 	%r15513, %r15498, %r15498, 19;
	xor.b32  	%r15514, %r15512, %r15513;
	shf.l.wrap.b32 	%r15515, %r15498, %r15498, 10;
	xor.b32  	%r15516, %r15514, %r15515;
	xor.b32  	%r15517, %r15473, %r15448;
	and.b32  	%r15518, %r15498, %r15517;
	and.b32  	%r15519, %r15473, %r15448;
	xor.b32  	%r15520, %r15518, %r15519;
	add.s32 	%r15521, %r15516, %r15520;
	add.s32 	%r15522, %r15511, %r15423;
	add.s32 	%r15523, %r15521, %r15511;
	shf.l.wrap.b32 	%r15524, %r15522, %r15522, 26;
	shf.l.wrap.b32 	%r15525, %r15522, %r15522, 21;
	xor.b32  	%r15526, %r15524, %r15525;
	shf.l.wrap.b32 	%r15527, %r15522, %r15522, 7;
	xor.b32  	%r15528, %r15526, %r15527;
	and.b32  	%r15529, %r15522, %r15497;
	not.b32 	%r15530, %r15522;
	and.b32  	%r15531, %r15472, %r15530;
	or.b32  	%r15532, %r15529, %r15531;
	add.s32 	%r15533, %r15532, %r15447;
	add.s32 	%r15534, %r15533, %r15528;
	ld.const.u32 	%r15535, [K+100];
	add.s32 	%r15536, %r15534, %r15535;
	add.s32 	%r15537, %r15536, %r14467;
	shf.l.wrap.b32 	%r15538, %r15523, %r15523, 30;
	shf.l.wrap.b32 	%r15539, %r15523, %r15523, 19;
	xor.b32  	%r15540, %r15538, %r15539;
	shf.l.wrap.b32 	%r15541, %r15523, %r15523, 10;
	xor.b32  	%r15542, %r15540, %r15541;
	xor.b32  	%r15543, %r15498, %r15473;
	and.b32  	%r15544, %r15523, %r15543;
	and.b32  	%r15545, %r15498, %r15473;
	xor.b32  	%r15546, %r15544, %r15545;
	add.s32 	%r15547, %r15542, %r15546;
	add.s32 	%r15548, %r15537, %r15448;
	add.s32 	%r15549, %r15547, %r15537;
	shf.l.wrap.b32 	%r15550, %r15548, %r15548, 26;
	shf.l.wrap.b32 	%r15551, %r15548, %r15548, 21;
	xor.b32  	%r15552, %r15550, %r15551;
	shf.l.wrap.b32 	%r15553, %r15548, %r15548, 7;
	xor.b32  	%r15554, %r15552, %r15553;
	and.b32  	%r15555, %r15548, %r15522;
	not.b32 	%r15556, %r15548;
	and.b32  	%r15557, %r15497, %r15556;
	or.b32  	%r15558, %r15555, %r15557;
	add.s32 	%r15559, %r15558, %r15472;
	add.s32 	%r15560, %r15559, %r15554;
	ld.const.u32 	%r15561, [K+104];
	add.s32 	%r15562, %r15560, %r15561;
	add.s32 	%r15563, %r15562, %r14473;
	shf.l.wrap.b32 	%r15564, %r15549, %r15549, 30;
	shf.l.wrap.b32 	%r15565, %r15549, %r15549, 19;
	xor.b32  	%r15566, %r15564, %r15565;
	shf.l.wrap.b32 	%r15567, %r15549, %r15549, 10;
	xor.b32  	%r15568, %r15566, %r15567;
	xor.b32  	%r15569, %r15523, %r15498;
	and.b32  	%r15570, %r15549, %r15569;
	and.b32  	%r15571, %r15523, %r15498;
	xor.b32  	%r15572, %r15570, %r15571;
	add.s32 	%r15573, %r15568, %r15572;
	add.s32 	%r15574, %r15563, %r15473;
	add.s32 	%r15575, %r15573, %r15563;
	shf.l.wrap.b32 	%r15576, %r15574, %r15574, 26;
	shf.l.wrap.b32 	%r15577, %r15574, %r15574, 21;
	xor.b32  	%r15578, %r15576, %r15577;
	shf.l.wrap.b32 	%r15579, %r15574, %r15574, 7;
	xor.b32  	%r15580, %r15578, %r15579;
	and.b32  	%r15581, %r15574, %r15548;
	not.b32 	%r15582, %r15574;
	and.b32  	%r15583, %r15522, %r15582;
	or.b32  	%r15584, %r15581, %r15583;
	add.s32 	%r15585, %r15584, %r15497;
	add.s32 	%r15586, %r15585, %r15580;
	add.s32 	%r15587, %r15586, %r28;
	add.s32 	%r15588, %r15587, %r14479;
	shf.l.wrap.b32 	%r15589, %r15575, %r15575, 30;
	shf.l.wrap.b32 	%r15590, %r15575, %r15575, 19;
	xor.b32  	%r15591, %r15589, %r15590;
	shf.l.wrap.b32 	%r15592, %r15575, %r15575, 10;
	xor.b32  	%r15593, %r15591, %r15592;
	xor.b32  	%r15594, %r15549, %r15523;
	and.b32  	%r15595, %r15575, %r15594;
	and.b32  	%r15596, %r15549, %r15523;
	xor.b32  	%r15597, %r15595, %r15596;
	add.s32 	%r15598, %r15593, %r15597;
	add.s32 	%r15599, %r15588, %r15498;
	add.s32 	%r15600, %r15598, %r15588;
	shf.l.wrap.b32 	%r15601, %r15599, %r15599, 26;
	shf.l.wrap.b32 	%r15602, %r15599, %r15599, 21;
	xor.b32  	%r15603, %r15601, %r15602;
	shf.l.wrap.b32 	%r15604, %r15599, %r15599, 7;
	xor.b32  	%r15605, %r15603, %r15604;
	and.b32  	%r15606, %r15599, %r15574;
	not.b32 	%r15607, %r15599;
	and.b32  	%r15608, %r15548, %r15607;
	or.b32  	%r15609, %r15606, %r15608;
	add.s32 	%r15610, %r15609, %r15522;
	add.s32 	%r15611, %r15610, %r15605;
	add.s32 	%r15612, %r15611, %r29;
	add.s32 	%r15613, %r15612, %r14485;
	shf.l.wrap.b32 	%r15614, %r15600, %r15600, 30;
	shf.l.wrap.b32 	%r15615, %r15600, %r15600, 19;
	xor.b32  	%r15616, %r15614, %r15615;
	shf.l.wrap.b32 	%r15617, %r15600, %r15600, 10;
	xor.b32  	%r15618, %r15616, %r15617;
	xor.b32  	%r15619, %r15575, %r15549;
	and.b32  	%r15620, %r15600, %r15619;
	and.b32  	%r15621, %r15575, %r15549;
	xor.b32  	%r15622, %r15620, %r15621;
	add.s32 	%r15623, %r15618, %r15622;
	add.s32 	%r15624, %r15613, %r15523;
	add.s32 	%r15625, %r15623, %r15613;
	shf.l.wrap.b32 	%r15626, %r15624, %r15624, 26;
	shf.l.wrap.b32 	%r15627, %r15624, %r15624, 21;
	xor.b32  	%r15628, %r15626, %r15627;
	shf.l.wrap.b32 	%r15629, %r15624, %r15624, 7;
	xor.b32  	%r15630, %r15628, %r15629;
	and.b32  	%r15631, %r15624, %r15599;
	not.b32 	%r15632, %r15624;
	and.b32  	%r15633, %r15574, %r15632;
	or.b32  	%r15634, %r15631, %r15633;
	add.s32 	%r15635, %r15634, %r15548;
	add.s32 	%r15636, %r15635, %r15630;
	add.s32 	%r15637, %r15636, %r30;
	add.s32 	%r15638, %r15637, %r14491;
	shf.l.wrap.b32 	%r15639, %r15625, %r15625, 30;
	shf.l.wrap.b32 	%r15640, %r15625, %r15625, 19;
	xor.b32  	%r15641, %r15639, %r15640;
	shf.l.wrap.b32 	%r15642, %r15625, %r15625, 10;
	xor.b32  	%r15643, %r15641, %r15642;
	xor.b32  	%r15644, %r15600, %r15575;
	and.b32  	%r15645, %r15625, %r15644;
	and.b32  	%r15646, %r15600, %r15575;
	xor.b32  	%r15647, %r15645, %r15646;
	add.s32 	%r15648, %r15643, %r15647;
	add.s32 	%r15649, %r15638, %r15549;
	add.s32 	%r15650, %r15648, %r15638;
	shf.l.wrap.b32 	%r15651, %r15649, %r15649, 26;
	shf.l.wrap.b32 	%r15652, %r15649, %r15649, 21;
	xor.b32  	%r15653, %r15651, %r15652;
	shf.l.wrap.b32 	%r15654, %r15649, %r15649, 7;
	xor.b32  	%r15655, %r15653, %r15654;
	and.b32  	%r15656, %r15649, %r15624;
	not.b32 	%r15657, %r15649;
	and.b32  	%r15658, %r15599, %r15657;
	or.b32  	%r15659, %r15656, %r15658;
	add.s32 	%r15660, %r15659, %r15574;
	add.s32 	%r15661, %r15660, %r15655;
	add.s32 	%r15662, %r15661, %r31;
	add.s32 	%r15663, %r15662, %r14498;
	shf.l.wrap.b32 	%r15664, %r15650, %r15650, 30;
	shf.l.wrap.b32 	%r15665, %r15650, %r15650, 19;
	xor.b32  	%r15666, %r15664, %r15665;
	shf.l.wrap.b32 	%r15667, %r15650, %r15650, 10;
	xor.b32  	%r15668, %r15666, %r15667;
	xor.b32  	%r15669, %r15625, %r15600;
	and.b32  	%r15670, %r15650, %r15669;
	and.b32  	%r15671, %r15625, %r15600;
	xor.b32  	%r15672, %r15670, %r15671;
	add.s32 	%r15673, %r15668, %r15672;
	add.s32 	%r15674, %r15663, %r15575;
	add.s32 	%r15675, %r15673, %r15663;
	shf.l.wrap.b32 	%r15676, %r15674, %r15674, 26;
	shf.l.wrap.b32 	%r15677, %r15674, %r15674, 21;
	xor.b32  	%r15678, %r15676, %r15677;
	shf.l.wrap.b32 	%r15679, %r15674, %r15674, 7;
	xor.b32  	%r15680, %r15678, %r15679;
	and.b32  	%r15681, %r15674, %r15649;
	not.b32 	%r15682, %r15674;
	and.b32  	%r15683, %r15624, %r15682;
	or.b32  	%r15684, %r15681, %r15683;
	add.s32 	%r15685, %r15684, %r15599;
	add.s32 	%r15686, %r15685, %r15680;
	add.s32 	%r15687, %r15686, %r32;
	add.s32 	%r15688, %r15687, %r14511;
	shf.l.wrap.b32 	%r15689, %r15675, %r15675, 30;
	shf.l.wrap.b32 	%r15690, %r15675, %r15675, 19;
	xor.b32  	%r15691, %r15689, %r15690;
	shf.l.wrap.b32 	%r15692, %r15675, %r15675, 10;
	xor.b32  	%r15693, %r15691, %r15692;
	xor.b32  	%r15694, %r15650, %r15625;
	and.b32  	%r15695, %r15675, %r15694;
	and.b32  	%r15696, %r15650, %r15625;
	xor.b32  	%r15697, %r15695, %r15696;
	add.s32 	%r15698, %r15693, %r15697;
	add.s32 	%r15699, %r15688, %r15600;
	add.s32 	%r15700, %r15698, %r15688;
	shf.l.wrap.b32 	%r15701, %r15699, %r15699, 26;
	shf.l.wrap.b32 	%r15702, %r15699, %r15699, 21;
	xor.b32  	%r15703, %r15701, %r15702;
	shf.l.wrap.b32 	%r15704, %r15699, %r15699, 7;
	xor.b32  	%r15705, %r15703, %r15704;
	and.b32  	%r15706, %r15699, %r15674;
	not.b32 	%r15707, %r15699;
	and.b32  	%r15708, %r15649, %r15707;
	or.b32  	%r15709, %r15706, %r15708;
	add.s32 	%r15710, %r15709, %r15624;
	add.s32 	%r15711, %r15710, %r15705;
	add.s32 	%r15712, %r15711, %r33;
	add.s32 	%r15713, %r15712, %r14524;
	shf.l.wrap.b32 	%r15714, %r15700, %r15700, 30;
	shf.l.wrap.b32 	%r15715, %r15700, %r15700, 19;
	xor.b32  	%r15716, %r15714, %r15715;
	shf.l.wrap.b32 	%r15717, %r15700, %r15700, 10;
	xor.b32  	%r15718, %r15716, %r15717;
	xor.b32  	%r15719, %r15675, %r15650;
	and.b32  	%r15720, %r15700, %r15719;
	and.b32  	%r15721, %r15675, %r15650;
	xor.b32  	%r15722, %r15720, %r15721;
	add.s32 	%r15723, %r15718, %r15722;
	add.s32 	%r15724, %r15713, %r15625;
	add.s32 	%r15725, %r15723, %r15713;
	shf.l.wrap.b32 	%r15726, %r15724, %r15724, 26;
	shf.l.wrap.b32 	%r15727, %r15724, %r15724, 21;
	xor.b32  	%r15728, %r15726, %r15727;
	shf.l.wrap.b32 	%r15729, %r15724, %r15724, 7;
	xor.b32  	%r15730, %r15728, %r15729;
	and.b32  	%r15731, %r15724, %r15699;
	not.b32 	%r15732, %r15724;
	and.b32  	%r15733, %r15674, %r15732;
	or.b32  	%r15734, %r15731, %r15733;
	add.s32 	%r15735, %r15734, %r15649;
	add.s32 	%r15736, %r15735, %r15730;
	add.s32 	%r15737, %r15736, %r34;
	add.s32 	%r15738, %r15737, %r14537;
	shf.l.wrap.b32 	%r15739, %r15725, %r15725, 30;
	shf.l.wrap.b32 	%r15740, %r15725, %r15725, 19;
	xor.b32  	%r15741, %r15739, %r15740;
	shf.l.wrap.b32 	%r15742, %r15725, %r15725, 10;
	xor.b32  	%r15743, %r15741, %r15742;
	xor.b32  	%r15744, %r15700, %r15675;
	and.b32  	%r15745, %r15725, %r15744;
	and.b32  	%r15746, %r15700, %r15675;
	xor.b32  	%r15747, %r15745, %r15746;
	add.s32 	%r15748, %r15743, %r15747;
	add.s32 	%r15749, %r15738, %r15650;
	add.s32 	%r15750, %r15748, %r15738;
	shf.l.wrap.b32 	%r15751, %r15749, %r15749, 26;
	shf.l.wrap.b32 	%r15752, %r15749, %r15749, 21;
	xor.b32  	%r15753, %r15751, %r15752;
	shf.l.wrap.b32 	%r15754, %r15749, %r15749, 7;
	xor.b32  	%r15755, %r15753, %r15754;
	and.b32  	%r15756, %r15749, %r15724;
	not.b32 	%r15757, %r15749;
	and.b32  	%r15758, %r15699, %r15757;
	or.b32  	%r15759, %r15756, %r15758;
	add.s32 	%r15760, %r15759, %r15674;
	add.s32 	%r15761, %r15760, %r15755;
	add.s32 	%r15762, %r15761, %r35;
	add.s32 	%r15763, %r15762, %r14550;
	shf.l.wrap.b32 	%r15764, %r15750, %r15750, 30;
	shf.l.wrap.b32 	%r15765, %r15750, %r15750, 19;
	xor.b32  	%r15766, %r15764, %r15765;
	shf.l.wrap.b32 	%r15767, %r15750, %r15750, 10;
	xor.b32  	%r15768, %r15766, %r15767;
	xor.b32  	%r15769, %r15725, %r15700;
	and.b32  	%r15770, %r15750, %r15769;
	and.b32  	%r15771, %r15725, %r15700;
	xor.b32  	%r15772, %r15770, %r15771;
	add.s32 	%r15773, %r15768, %r15772;
	add.s32 	%r15774, %r15763, %r15675;
	add.s32 	%r15775, %r15773, %r15763;
	shf.l.wrap.b32 	%r15776, %r15774, %r15774, 26;
	shf.l.wrap.b32 	%r15777, %r15774, %r15774, 21;
	xor.b32  	%r15778, %r15776, %r15777;
	shf.l.wrap.b32 	%r15779, %r15774, %r15774, 7;
	xor.b32  	%r15780, %r15778, %r15779;
	and.b32  	%r15781, %r15774, %r15749;
	not.b32 	%r15782, %r15774;
	and.b32  	%r15783, %r15724, %r15782;
	or.b32  	%r15784, %r15781, %r15783;
	add.s32 	%r15785, %r15784, %r15699;
	add.s32 	%r15786, %r15785, %r15780;
	add.s32 	%r15787, %r15786, %r36;
	add.s32 	%r15788, %r15787, %r14563;
	shf.l.wrap.b32 	%r15789, %r15775, %r15775, 30;
	shf.l.wrap.b32 	%r15790, %r15775, %r15775, 19;
	xor.b32  	%r15791, %r15789, %r15790;
	shf.l.wrap.b32 	%r15792, %r15775, %r15775, 10;
	xor.b32  	%r15793, %r15791, %r15792;
	xor.b32  	%r15794, %r15750, %r15725;
	and.b32  	%r15795, %r15775, %r15794;
	and.b32  	%r15796, %r15750, %r15725;
	xor.b32  	%r15797, %r15795, %r15796;
	add.s32 	%r15798, %r15793, %r15797;
	add.s32 	%r15799, %r15788, %r15700;
	add.s32 	%r15800, %r15798, %r15788;
	shf.l.wrap.b32 	%r15801, %r15799, %r15799, 26;
	shf.l.wrap.b32 	%r15802, %r15799, %r15799, 21;
	xor.b32  	%r15803, %r15801, %r15802;
	shf.l.wrap.b32 	%r15804, %r15799, %r15799, 7;
	xor.b32  	%r15805, %r15803, %r15804;
	and.b32  	%r15806, %r15799, %r15774;
	not.b32 	%r15807, %r15799;
	and.b32  	%r15808, %r15749, %r15807;
	or.b32  	%r15809, %r15806, %r15808;
	add.s32 	%r15810, %r15809, %r15724;
	add.s32 	%r15811, %r15810, %r15805;
	add.s32 	%r15812, %r15811, %r37;
	add.s32 	%r15813, %r15812, %r14576;
	shf.l.wrap.b32 	%r15814, %r15800, %r15800, 30;
	shf.l.wrap.b32 	%r15815, %r15800, %r15800, 19;
	xor.b32  	%r15816, %r15814, %r15815;
	shf.l.wrap.b32 	%r15817, %r15800, %r15800, 10;
	xor.b32  	%r15818, %r15816, %r15817;
	xor.b32  	%r15819, %r15775, %r15750;
	and.b32  	%r15820, %r15800, %r15819;
	and.b32  	%r15821, %r15775, %r15750;
	xor.b32  	%r15822, %r15820, %r15821;
	add.s32 	%r15823, %r15818, %r15822;
	add.s32 	%r15824, %r15813, %r15725;
	add.s32 	%r15825, %r15823, %r15813;
	shf.l.wrap.b32 	%r15826, %r15824, %r15824, 26;
	shf.l.wrap.b32 	%r15827, %r15824, %r15824, 21;
	xor.b32  	%r15828, %r15826, %r15827;
	shf.l.wrap.b32 	%r15829, %r15824, %r15824, 7;
	xor.b32  	%r15830, %r15828, %r15829;
	and.b32  	%r15831, %r15824, %r15799;
	not.b32 	%r15832, %r15824;
	and.b32  	%r15833, %r15774, %r15832;
	or.b32  	%r15834, %r15831, %r15833;
	add.s32 	%r15835, %r15834, %r15749;
	add.s32 	%r15836, %r15835, %r15830;
	add.s32 	%r15837, %r15836, %r38;
	add.s32 	%r15838, %r15837, %r14589;
	shf.l.wrap.b32 	%r15839, %r15825, %r15825, 30;
	shf.l.wrap.b32 	%r15840, %r15825, %r15825, 19;
	xor.b32  	%r15841, %r15839, %r15840;
	shf.l.wrap.b32 	%r15842, %r15825, %r15825, 10;
	xor.b32  	%r15843, %r15841, %r15842;
	xor.b32  	%r15844, %r15800, %r15775;
	and.b32  	%r15845, %r15825, %r15844;
	and.b32  	%r15846, %r15800, %r15775;
	xor.b32  	%r15847, %r15845, %r15846;
	add.s32 	%r15848, %r15843, %r15847;
	add.s32 	%r15849, %r15838, %r15750;
	add.s32 	%r15850, %r15848, %r15838;
	shf.l.wrap.b32 	%r15851, %r15849, %r15849, 26;
	shf.l.wrap.b32 	%r15852, %r15849, %r15849, 21;
	xor.b32  	%r15853, %r15851, %r15852;
	shf.l.wrap.b32 	%r15854, %r15849, %r15849, 7;
	xor.b32  	%r15855, %r15853, %r15854;
	and.b32  	%r15856, %r15849, %r15824;
	not.b32 	%r15857, %r15849;
	and.b32  	%r15858, %r15799, %r15857;
	or.b32  	%r15859, %r15856, %r15858;
	add.s32 	%r15860, %r15859, %r15774;
	add.s32 	%r15861, %r15860, %r15855;
	ld.const.u32 	%r15862, [K+152];
	add.s32 	%r15863, %r15861, %r15862;
	add.s32 	%r15864, %r15863, %r14602;
	shf.l.wrap.b32 	%r15865, %r15850, %r15850, 30;
	shf.l.wrap.b32 	%r15866, %r15850, %r15850, 19;
	xor.b32  	%r15867, %r15865, %r15866;
	shf.l.wrap.b32 	%r15868, %r15850, %r15850, 10;
	xor.b32  	%r15869, %r15867, %r15868;
	xor.b32  	%r15870, %r15825, %r15800;
	and.b32  	%r15871, %r15850, %r15870;
	and.b32  	%r15872, %r15825, %r15800;
	xor.b32  	%r15873, %r15871, %r15872;
	add.s32 	%r15874, %r15869, %r15873;
	add.s32 	%r15875, %r15864, %r15775;
	add.s32 	%r15876, %r15874, %r15864;
	shf.l.wrap.b32 	%r15877, %r15875, %r15875, 26;
	shf.l.wrap.b32 	%r15878, %r15875, %r15875, 21;
	xor.b32  	%r15879, %r15877, %r15878;
	shf.l.wrap.b32 	%r15880, %r15875, %r15875, 7;
	xor.b32  	%r15881, %r15879, %r15880;
	and.b32  	%r15882, %r15875, %r15849;
	not.b32 	%r15883, %r15875;
	and.b32  	%r15884, %r15824, %r15883;
	or.b32  	%r15885, %r15882, %r15884;
	add.s32 	%r15886, %r15885, %r15799;
	add.s32 	%r15887, %r15886, %r15881;
	ld.const.u32 	%r15888, [K+156];
	add.s32 	%r15889, %r15887, %r15888;
	add.s32 	%r15890, %r15889, %r14615;
	shf.l.wrap.b32 	%r15891, %r15876, %r15876, 30;
	shf.l.wrap.b32 	%r15892, %r15876, %r15876, 19;
	xor.b32  	%r15893, %r15891, %r15892;
	shf.l.wrap.b32 	%r15894, %r15876, %r15876, 10;
	xor.b32  	%r15895, %r15893, %r15894;
	xor.b32  	%r15896, %r15850, %r15825;
	and.b32  	%r15897, %r15876, %r15896;
	and.b32  	%r15898, %r15850, %r15825;
	xor.b32  	%r15899, %r15897, %r15898;
	add.s32 	%r15900, %r15895, %r15899;
	add.s32 	%r15901, %r15890, %r15800;
	add.s32 	%r15902, %r15900, %r15890;
	shf.l.wrap.b32 	%r15903, %r15901, %r15901, 26;
	shf.l.wrap.b32 	%r15904, %r15901, %r15901, 21;
	xor.b32  	%r15905, %r15903, %r15904;
	shf.l.wrap.b32 	%r15906, %r15901, %r15901, 7;
	xor.b32  	%r15907, %r15905, %r15906;
	and.b32  	%r15908, %r15901, %r15875;
	not.b32 	%r15909, %r15901;
	and.b32  	%r15910, %r15849, %r15909;
	or.b32  	%r15911, %r15908, %r15910;
	add.s32 	%r15912, %r15911, %r15824;
	add.s32 	%r15913, %r15912, %r15907;
	ld.const.u32 	%r15914, [K+160];
	add.s32 	%r15915, %r15913, %r15914;
	add.s32 	%r15916, %r15915, %r14628;
	shf.l.wrap.b32 	%r15917, %r15902, %r15902, 30;
	shf.l.wrap.b32 	%r15918, %r15902, %r15902, 19;
	xor.b32  	%r15919, %r15917, %r15918;
	shf.l.wrap.b32 	%r15920, %r15902, %r15902, 10;
	xor.b32  	%r15921, %r15919, %r15920;
	xor.b32  	%r15922, %r15876, %r15850;
	and.b32  	%r15923, %r15902, %r15922;
	and.b32  	%r15924, %r15876, %r15850;
	xor.b32  	%r15925, %r15923, %r15924;
	add.s32 	%r15926, %r15921, %r15925;
	add.s32 	%r15927, %r15916, %r15825;
	add.s32 	%r15928, %r15926, %r15916;
	shf.l.wrap.b32 	%r15929, %r15927, %r15927, 26;
	shf.l.wrap.b32 	%r15930, %r15927, %r15927, 21;
	xor.b32  	%r15931, %r15929, %r15930;
	shf.l.wrap.b32 	%r15932, %r15927, %r15927, 7;
	xor.b32  	%r15933, %r15931, %r15932;
	and.b32  	%r15934, %r15927, %r15901;
	not.b32 	%r15935, %r15927;
	and.b32  	%r15936, %r15875, %r15935;
	or.b32  	%r15937, %r15934, %r15936;
	add.s32 	%r15938, %r15937, %r15849;
	add.s32 	%r15939, %r15938, %r15933;
	ld.const.u32 	%r15940, [K+164];
	add.s32 	%r15941, %r15939, %r15940;
	add.s32 	%r15942, %r15941, %r14641;
	shf.l.wrap.b32 	%r15943, %r15928, %r15928, 30;
	shf.l.wrap.b32 	%r15944, %r15928, %r15928, 19;
	xor.b32  	%r15945, %r15943, %r15944;
	shf.l.wrap.b32 	%r15946, %r15928, %r15928, 10;
	xor.b32  	%r15947, %r15945, %r15946;
	xor.b32  	%r15948, %r15902, %r15876;
	and.b32  	%r15949, %r15928, %r15948;
	and.b32  	%r15950, %r15902, %r15876;
	xor.b32  	%r15951, %r15949, %r15950;
	add.s32 	%r15952, %r15947, %r15951;
	add.s32 	%r15953, %r15942, %r15850;
	add.s32 	%r15954, %r15952, %r15942;
	shf.l.wrap.b32 	%r15955, %r15953, %r15953, 26;
	shf.l.wrap.b32 	%r15956, %r15953, %r15953, 21;
	xor.b32  	%r15957, %r15955, %r15956;
	shf.l.wrap.b32 	%r15958, %r15953, %r15953, 7;
	xor.b32  	%r15959, %r15957, %r15958;
	and.b32  	%r15960, %r15953, %r15927;
	not.b32 	%r15961, %r15953;
	and.b32  	%r15962, %r15901, %r15961;
	or.b32  	%r15963, %r15960, %r15962;
	add.s32 	%r15964, %r15963, %r15875;
	add.s32 	%r15965, %r15964, %r15959;
	add.s32 	%r15966, %r15965, %r39;
	add.s32 	%r15967, %r15966, %r14654;
	shf.l.wrap.b32 	%r15968, %r15954, %r15954, 30;
	shf.l.wrap.b32 	%r15969, %r15954, %r15954, 19;
	xor.b32  	%r15970, %r15968, %r15969;
	shf.l.wrap.b32 	%r15971, %r15954, %r15954, 10;
	xor.b32  	%r15972, %r15970, %r15971;
	xor.b32  	%r15973, %r15928, %r15902;
	and.b32  	%r15974, %r15954, %r15973;
	and.b32  	%r15975, %r15928, %r15902;
	xor.b32  	%r15976, %r15974, %r15975;
	add.s32 	%r15977, %r15972, %r15976;
	add.s32 	%r15978, %r15967, %r15876;
	add.s32 	%r15979, %r15977, %r15967;
	shf.l.wrap.b32 	%r15980, %r15978, %r15978, 26;
	shf.l.wrap.b32 	%r15981, %r15978, %r15978, 21;
	xor.b32  	%r15982, %r15980, %r15981;
	shf.l.wrap.b32 	%r15983, %r15978, %r15978, 7;
	xor.b32  	%r15984, %r15982, %r15983;
	and.b32  	%r15985, %r15978, %r15953;
	not.b32 	%r15986, %r15978;
	and.b32  	%r15987, %r15927, %r15986;
	or.b32  	%r15988, %r15985, %r15987;
	add.s32 	%r15989, %r15988, %r15901;
	add.s32 	%r15990, %r15989, %r15984;
	ld.const.u32 	%r15991, [K+172];
	add.s32 	%r15992, %r15990, %r15991;
	add.s32 	%r15993, %r15992, %r14667;
	shf.l.wrap.b32 	%r15994, %r15979, %r15979, 30;
	shf.l.wrap.b32 	%r15995, %r15979, %r15979, 19;
	xor.b32  	%r15996, %r15994, %r15995;
	shf.l.wrap.b32 	%r15997, %r15979, %r15979, 10;
	xor.b32  	%r15998, %r15996, %r15997;
	xor.b32  	%r15999, %r15954, %r15928;
	and.b32  	%r16000, %r15979, %r15999;
	and.b32  	%r16001, %r15954, %r15928;
	xor.b32  	%r16002, %r16000, %r16001;
	add.s32 	%r16003, %r15998, %r16002;
	add.s32 	%r16004, %r15993, %r15902;
	add.s32 	%r16005, %r16003, %r15993;
	shf.l.wrap.b32 	%r16006, %r16004, %r16004, 26;
	shf.l.wrap.b32 	%r16007, %r16004, %r16004, 21;
	xor.b32  	%r16008, %r16006, %r16007;
	shf.l.wrap.b32 	%r16009, %r16004, %r16004, 7;
	xor.b32  	%r16010, %r16008, %r16009;
	and.b32  	%r16011, %r16004, %r15978;
	not.b32 	%r16012, %r16004;
	and.b32  	%r16013, %r15953, %r16012;
	or.b32  	%r16014, %r16011, %r16013;
	add.s32 	%r16015, %r16014, %r15927;
	add.s32 	%r16016, %r16015, %r16010;
	ld.const.u32 	%r16017, [K+176];
	add.s32 	%r16018, %r16016, %r16017;
	add.s32 	%r16019, %r16018, %r14680;
	shf.l.wrap.b32 	%r16020, %r16005, %r16005, 30;
	shf.l.wrap.b32 	%r16021, %r16005, %r16005, 19;
	xor.b32  	%r16022, %r16020, %r16021;
	shf.l.wrap.b32 	%r16023, %r16005, %r16005, 10;
	xor.b32  	%r16024, %r16022, %r16023;
	xor.b32  	%r16025, %r15979, %r15954;
	and.b32  	%r16026, %r16005, %r16025;
	and.b32  	%r16027, %r15979, %r15954;
	xor.b32  	%r16028, %r16026, %r16027;
	add.s32 	%r16029, %r16024, %r16028;
	add.s32 	%r16030, %r16019, %r15928;
	add.s32 	%r16031, %r16029, %r16019;
	shf.l.wrap.b32 	%r16032, %r16030, %r16030, 26;
	shf.l.wrap.b32 	%r16033, %r16030, %r16030, 21;
	xor.b32  	%r16034, %r16032, %r16033;
	shf.l.wrap.b32 	%r16035, %r16030, %r16030, 7;
	xor.b32  	%r16036, %r16034, %r16035;
	and.b32  	%r16037, %r16030, %r16004;
	not.b32 	%r16038, %r16030;
	and.b32  	%r16039, %r15978, %r16038;
	or.b32  	%r16040, %r16037, %r16039;
	add.s32 	%r16041, %r16040, %r15953;
	add.s32 	%r16042, %r16041, %r16036;
	ld.const.u32 	%r16043, [K+180];
	add.s32 	%r16044, %r16042, %r16043;
	add.s32 	%r16045, %r16044, %r14693;
	shf.l.wrap.b32 	%r16046, %r16031, %r16031, 30;
	shf.l.wrap.b32 	%r16047, %r16031, %r16031, 19;
	xor.b32  	%r16048, %r16046, %r16047;
	shf.l.wrap.b32 	%r16049, %r16031, %r16031, 10;
	xor.b32  	%r16050, %r16048, %r16049;
	xor.b32  	%r16051, %r16005, %r15979;
	and.b32  	%r16052, %r16031, %r16051;
	and.b32  	%r16053, %r16005, %r15979;
	xor.b32  	%r16054, %r16052, %r16053;
	add.s32 	%r16055, %r16050, %r16054;
	add.s32 	%r16056, %r16045, %r15954;
	add.s32 	%r16057, %r16055, %r16045;
	shf.l.wrap.b32 	%r16058, %r16056, %r16056, 26;
	shf.l.wrap.b32 	%r16059, %r16056, %r16056, 21;
	xor.b32  	%r16060, %r16058, %r16059;
	shf.l.wrap.b32 	%r16061, %r16056, %r16056, 7;
	xor.b32  	%r16062, %r16060, %r16061;
	and.b32  	%r16063, %r16056, %r16030;
	not.b32 	%r16064, %r16056;
	and.b32  	%r16065, %r16004, %r16064;
	or.b32  	%r16066, %r16063, %r16065;
	add.s32 	%r16067, %r16066, %r15978;
	add.s32 	%r16068, %r16067, %r16062;
	ld.const.u32 	%r16069, [K+184];
	add.s32 	%r16070, %r16068, %r16069;
	add.s32 	%r16071, %r16070, %r14706;
	shf.l.wrap.b32 	%r16072, %r16057, %r16057, 30;
	shf.l.wrap.b32 	%r16073, %r16057, %r16057, 19;
	xor.b32  	%r16074, %r16072, %r16073;
	shf.l.wrap.b32 	%r16075, %r16057, %r16057, 10;
	xor.b32  	%r16076, %r16074, %r16075;
	xor.b32  	%r16077, %r16031, %r16005;
	and.b32  	%r16078, %r16057, %r16077;
	and.b32  	%r16079, %r16031, %r16005;
	xor.b32  	%r16080, %r16078, %r16079;
	add.s32 	%r16081, %r16076, %r16080;
	add.s32 	%r16082, %r16071, %r15979;
	add.s32 	%r16083, %r16081, %r16071;
	shf.l.wrap.b32 	%r16084, %r16082, %r16082, 26;
	shf.l.wrap.b32 	%r16085, %r16082, %r16082, 21;
	xor.b32  	%r16086, %r16084, %r16085;
	shf.l.wrap.b32 	%r16087, %r16082, %r16082, 7;
	xor.b32  	%r16088, %r16086, %r16087;
	and.b32  	%r16089, %r16082, %r16056;
	not.b32 	%r16090, %r16082;
	and.b32  	%r16091, %r16030, %r16090;
	or.b32  	%r16092, %r16089, %r16091;
	add.s32 	%r16093, %r16092, %r16004;
	add.s32 	%r16094, %r16093, %r16088;
	ld.const.u32 	%r16095, [K+188];
	add.s32 	%r16096, %r16094, %r16095;
	add.s32 	%r16097, %r16096, %r14719;
	shf.l.wrap.b32 	%r16098, %r16083, %r16083, 30;
	shf.l.wrap.b32 	%r16099, %r16083, %r16083, 19;
	xor.b32  	%r16100, %r16098, %r16099;
	shf.l.wrap.b32 	%r16101, %r16083, %r16083, 10;
	xor.b32  	%r16102, %r16100, %r16101;
	xor.b32  	%r16103, %r16057, %r16031;
	and.b32  	%r16104, %r16083, %r16103;
	and.b32  	%r16105, %r16057, %r16031;
	xor.b32  	%r16106, %r16104, %r16105;
	add.s32 	%r16107, %r16102, %r16106;
	add.s32 	%r16108, %r16097, %r16005;
	add.s32 	%r16109, %r16107, %r16097;
	shf.l.wrap.b32 	%r16110, %r16108, %r16108, 26;
	shf.l.wrap.b32 	%r16111, %r16108, %r16108, 21;
	xor.b32  	%r16112, %r16110, %r16111;
	shf.l.wrap.b32 	%r16113, %r16108, %r16108, 7;
	xor.b32  	%r16114, %r16112, %r16113;
	and.b32  	%r16115, %r16108, %r16082;
	not.b32 	%r16116, %r16108;
	and.b32  	%r16117, %r16056, %r16116;
	or.b32  	%r16118, %r16115, %r16117;
	add.s32 	%r16119, %r16118, %r16030;
	add.s32 	%r16120, %r16119, %r16114;
	ld.const.u32 	%r16121, [K+192];
	add.s32 	%r16122, %r16120, %r16121;
	add.s32 	%r16123, %r16122, %r14732;
	shf.l.wrap.b32 	%r16124, %r16109, %r16109, 30;
	shf.l.wrap.b32 	%r16125, %r16109, %r16109, 19;
	xor.b32  	%r16126, %r16124, %r16125;
	shf.l.wrap.b32 	%r16127, %r16109, %r16109, 10;
	xor.b32  	%r16128, %r16126, %r16127;
	xor.b32  	%r16129, %r16083, %r16057;
	and.b32  	%r16130, %r16109, %r16129;
	and.b32  	%r16131, %r16083, %r16057;
	xor.b32  	%r16132, %r16130, %r16131;
	add.s32 	%r16133, %r16128, %r16132;
	add.s32 	%r16134, %r16123, %r16031;
	add.s32 	%r16135, %r16133, %r16123;
	shf.l.wrap.b32 	%r16136, %r16134, %r16134, 26;
	shf.l.wrap.b32 	%r16137, %r16134, %r16134, 21;
	xor.b32  	%r16138, %r16136, %r16137;
	shf.l.wrap.b32 	%r16139, %r16134, %r16134, 7;
	xor.b32  	%r16140, %r16138, %r16139;
	and.b32  	%r16141, %r16134, %r16108;
	not.b32 	%r16142, %r16134;
	and.b32  	%r16143, %r16082, %r16142;
	or.b32  	%r16144, %r16141, %r16143;
	add.s32 	%r16145, %r16144, %r16056;
	add.s32 	%r16146, %r16145, %r16140;
	ld.const.u32 	%r16147, [K+196];
	add.s32 	%r16148, %r16146, %r16147;
	add.s32 	%r16149, %r16148, %r14745;
	shf.l.wrap.b32 	%r16150, %r16135, %r16135, 30;
	shf.l.wrap.b32 	%r16151, %r16135, %r16135, 19;
	xor.b32  	%r16152, %r16150, %r16151;
	shf.l.wrap.b32 	%r16153, %r16135, %r16135, 10;
	xor.b32  	%r16154, %r16152, %r16153;
	xor.b32  	%r16155, %r16109, %r16083;
	and.b32  	%r16156, %r16135, %r16155;
	and.b32  	%r16157, %r16109, %r16083;
	xor.b32  	%r16158, %r16156, %r16157;
	add.s32 	%r16159, %r16154, %r16158;
	add.s32 	%r16160, %r16149, %r16057;
	add.s32 	%r16161, %r16159, %r16149;
	shf.l.wrap.b32 	%r16162, %r16160, %r16160, 26;
	shf.l.wrap.b32 	%r16163, %r16160, %r16160, 21;
	xor.b32  	%r16164, %r16162, %r16163;
	shf.l.wrap.b32 	%r16165, %r16160, %r16160, 7;
	xor.b32  	%r16166, %r16164, %r16165;
	and.b32  	%r16167, %r16160, %r16134;
	not.b32 	%r16168, %r16160;
	and.b32  	%r16169, %r16108, %r16168;
	or.b32  	%r16170, %r16167, %r16169;
	add.s32 	%r16171, %r16170, %r16082;
	add.s32 	%r16172, %r16171, %r16166;
	ld.const.u32 	%r16173, [K+200];
	add.s32 	%r16174, %r16172, %r16173;
	add.s32 	%r16175, %r16174, %r14758;
	shf.l.wrap.b32 	%r16176, %r16161, %r16161, 30;
	shf.l.wrap.b32 	%r16177, %r16161, %r16161, 19;
	xor.b32  	%r16178, %r16176, %r16177;
	shf.l.wrap.b32 	%r16179, %r16161, %r16161, 10;
	xor.b32  	%r16180, %r16178, %r16179;
	xor.b32  	%r16181, %r16135, %r16109;
	and.b32  	%r16182, %r16161, %r16181;
	and.b32  	%r16183, %r16135, %r16109;
	xor.b32  	%r16184, %r16182, %r16183;
	add.s32 	%r16185, %r16180, %r16184;
	add.s32 	%r16186, %r16175, %r16083;
	add.s32 	%r16187, %r16185, %r16175;
	shf.l.wrap.b32 	%r16188, %r16186, %r16186, 26;
	shf.l.wrap.b32 	%r16189, %r16186, %r16186, 21;
	xor.b32  	%r16190, %r16188, %r16189;
	shf.l.wrap.b32 	%r16191, %r16186, %r16186, 7;
	xor.b32  	%r16192, %r16190, %r16191;
	and.b32  	%r16193, %r16186, %r16160;
	not.b32 	%r16194, %r16186;
	and.b32  	%r16195, %r16134, %r16194;
	or.b32  	%r16196, %r16193, %r16195;
	add.s32 	%r16197, %r16196, %r16108;
	add.s32 	%r16198, %r16197, %r16192;
	ld.const.u32 	%r16199, [K+204];
	add.s32 	%r16200, %r16198, %r16199;
	add.s32 	%r16201, %r16200, %r14771;
	shf.l.wrap.b32 	%r16202, %r16187, %r16187, 30;
	shf.l.wrap.b32 	%r16203, %r16187, %r16187, 19;
	xor.b32  	%r16204, %r16202, %r16203;
	shf.l.wrap.b32 	%r16205, %r16187, %r16187, 10;
	xor.b32  	%r16206, %r16204, %r16205;
	xor.b32  	%r16207, %r16161, %r16135;
	and.b32  	%r16208, %r16187, %r16207;
	and.b32  	%r16209, %r16161, %r16135;
	xor.b32  	%r16210, %r16208, %r16209;
	add.s32 	%r16211, %r16206, %r16210;
	add.s32 	%r16212, %r16201, %r16109;
	add.s32 	%r16213, %r16211, %r16201;
	shf.l.wrap.b32 	%r16214, %r16212, %r16212, 26;
	shf.l.wrap.b32 	%r16215, %r16212, %r16212, 21;
	xor.b32  	%r16216, %r16214, %r16215;
	shf.l.wrap.b32 	%r16217, %r16212, %r16212, 7;
	xor.b32  	%r16218, %r16216, %r16217;
	and.b32  	%r16219, %r16212, %r16186;
	not.b32 	%r16220, %r16212;
	and.b32  	%r16221, %r16160, %r16220;
	or.b32  	%r16222, %r16219, %r16221;
	add.s32 	%r16223, %r16222, %r16134;
	add.s32 	%r16224, %r16223, %r16218;
	ld.const.u32 	%r16225, [K+208];
	add.s32 	%r16226, %r16224, %r16225;
	add.s32 	%r16227, %r16226, %r14784;
	shf.l.wrap.b32 	%r16228, %r16213, %r16213, 30;
	shf.l.wrap.b32 	%r16229, %r16213, %r16213, 19;
	xor.b32  	%r16230, %r16228, %r16229;
	shf.l.wrap.b32 	%r16231, %r16213, %r16213, 10;
	xor.b32  	%r16232, %r16230, %r16231;
	xor.b32  	%r16233, %r16187, %r16161;
	and.b32  	%r16234, %r16213, %r16233;
	and.b32  	%r16235, %r16187, %r16161;
	xor.b32  	%r16236, %r16234, %r16235;
	add.s32 	%r16237, %r16232, %r16236;
	add.s32 	%r16238, %r16227, %r16135;
	add.s32 	%r16239, %r16237, %r16227;
	shf.l.wrap.b32 	%r16240, %r16238, %r16238, 26;
	shf.l.wrap.b32 	%r16241, %r16238, %r16238, 21;
	xor.b32  	%r16242, %r16240, %r16241;
	shf.l.wrap.b32 	%r16243, %r16238, %r16238, 7;
	xor.b32  	%r16244, %r16242, %r16243;
	and.b32  	%r16245, %r16238, %r16212;
	not.b32 	%r16246, %r16238;
	and.b32  	%r16247, %r16186, %r16246;
	or.b32  	%r16248, %r16245, %r16247;
	add.s32 	%r16249, %r16248, %r16160;
	add.s32 	%r16250, %r16249, %r16244;
	ld.const.u32 	%r16251, [K+212];
	add.s32 	%r16252, %r16250, %r16251;
	add.s32 	%r16253, %r16252, %r14797;
	shf.l.wrap.b32 	%r16254, %r16239, %r16239, 30;
	shf.l.wrap.b32 	%r16255, %r16239, %r16239, 19;
	xor.b32  	%r16256, %r16254, %r16255;
	shf.l.wrap.b32 	%r16257, %r16239, %r16239, 10;
	xor.b32  	%r16258, %r16256, %r16257;
	xor.b32  	%r16259, %r16213, %r16187;
	and.b32  	%r16260, %r16239, %r16259;
	and.b32  	%r16261, %r16213, %r16187;
	xor.b32  	%r16262, %r16260, %r16261;
	add.s32 	%r16263, %r16258, %r16262;
	add.s32 	%r16264, %r16253, %r16161;
	add.s32 	%r16265, %r16263, %r16253;
	shf.l.wrap.b32 	%r16266, %r16264, %r16264, 26;
	shf.l.wrap.b32 	%r16267, %r16264, %r16264, 21;
	xor.b32  	%r16268, %r16266, %r16267;
	shf.l.wrap.b32 	%r16269, %r16264, %r16264, 7;
	xor.b32  	%r16270, %r16268, %r16269;
	and.b32  	%r16271, %r16264, %r16238;
	not.b32 	%r16272, %r16264;
	and.b32  	%r16273, %r16212, %r16272;
	or.b32  	%r16274, %r16271, %r16273;
	add.s32 	%r16275, %r16274, %r16186;
	add.s32 	%r16276, %r16275, %r16270;
	ld.const.u32 	%r16277, [K+216];
	add.s32 	%r16278, %r16276, %r16277;
	add.s32 	%r16279, %r16278, %r14810;
	shf.l.wrap.b32 	%r16280, %r16265, %r16265, 30;
	shf.l.wrap.b32 	%r16281, %r16265, %r16265, 19;
	xor.b32  	%r16282, %r16280, %r16281;
	shf.l.wrap.b32 	%r16283, %r16265, %r16265, 10;
	xor.b32  	%r16284, %r16282, %r16283;
	xor.b32  	%r16285, %r16239, %r16213;
	and.b32  	%r16286, %r16265, %r16285;
	and.b32  	%r16287, %r16239, %r16213;
	xor.b32  	%r16288, %r16286, %r16287;
	add.s32 	%r16289, %r16284, %r16288;
	add.s32 	%r16290, %r16279, %r16187;
	add.s32 	%r16291, %r16289, %r16279;
	shf.l.wrap.b32 	%r16292, %r16290, %r16290, 26;
	shf.l.wrap.b32 	%r16293, %r16290, %r16290, 21;
	xor.b32  	%r16294, %r16292, %r16293;
	shf.l.wrap.b32 	%r16295, %r16290, %r16290, 7;
	xor.b32  	%r16296, %r16294, %r16295;
	and.b32  	%r16297, %r16290, %r16264;
	not.b32 	%r16298, %r16290;
	and.b32  	%r16299, %r16238, %r16298;
	or.b32  	%r16300, %r16297, %r16299;
	add.s32 	%r16301, %r16300, %r16212;
	add.s32 	%r16302, %r16301, %r16296;
	ld.const.u32 	%r16303, [K+220];
	add.s32 	%r16304, %r16302, %r16303;
	add.s32 	%r16305, %r16304, %r14823;
	shf.l.wrap.b32 	%r16306, %r16291, %r16291, 30;
	shf.l.wrap.b32 	%r16307, %r16291, %r16291, 19;
	xor.b32  	%r16308, %r16306, %r16307;
	shf.l.wrap.b32 	%r16309, %r16291, %r16291, 10;
	xor.b32  	%r16310, %r16308, %r16309;
	xor.b32  	%r16311, %r16265, %r16239;
	and.b32  	%r16312, %r16291, %r16311;
	and.b32  	%r16313, %r16265, %r16239;
	xor.b32  	%r16314, %r16312, %r16313;
	add.s32 	%r16315, %r16310, %r16314;
	add.s32 	%r16316, %r16305, %r16213;
	add.s32 	%r16317, %r16315, %r16305;
	shf.l.wrap.b32 	%r16318, %r16316, %r16316, 26;
	shf.l.wrap.b32 	%r16319, %r16316, %r16316, 21;
	xor.b32  	%r16320, %r16318, %r16319;
	shf.l.wrap.b32 	%r16321, %r16316, %r16316, 7;
	xor.b32  	%r16322, %r16320, %r16321;
	and.b32  	%r16323, %r16316, %r16290;
	not.b32 	%r16324, %r16316;
	and.b32  	%r16325, %r16264, %r16324;
	or.b32  	%r16326, %r16323, %r16325;
	add.s32 	%r16327, %r16326, %r16238;
	add.s32 	%r16328, %r16327, %r16322;
	ld.const.u32 	%r16329, [K+224];
	add.s32 	%r16330, %r16328, %r16329;
	add.s32 	%r16331, %r16330, %r14836;
	shf.l.wrap.b32 	%r16332, %r16317, %r16317, 30;
	shf.l.wrap.b32 	%r16333, %r16317, %r16317, 19;
	xor.b32  	%r16334, %r16332, %r16333;
	shf.l.wrap.b32 	%r16335, %r16317, %r16317, 10;
	xor.b32  	%r16336, %r16334, %r16335;
	xor.b32  	%r16337, %r16291, %r16265;
	and.b32  	%r16338, %r16317, %r16337;
	and.b32  	%r16339, %r16291, %r16265;
	xor.b32  	%r16340, %r16338, %r16339;
	add.s32 	%r16341, %r16336, %r16340;
	add.s32 	%r16342, %r16331, %r16239;
	add.s32 	%r16343, %r16341, %r16331;
	shf.l.wrap.b32 	%r16344, %r16342, %r16342, 26;
	shf.l.wrap.b32 	%r16345, %r16342, %r16342, 21;
	xor.b32  	%r16346, %r16344, %r16345;
	shf.l.wrap.b32 	%r16347, %r16342, %r16342, 7;
	xor.b32  	%r16348, %r16346, %r16347;
	and.b32  	%r16349, %r16342, %r16316;
	not.b32 	%r16350, %r16342;
	and.b32  	%r16351, %r16290, %r16350;
	or.b32  	%r16352, %r16349, %r16351;
	add.s32 	%r16353, %r16352, %r16264;
	add.s32 	%r16354, %r16353, %r16348;
	ld.const.u32 	%r16355, [K+228];
	add.s32 	%r16356, %r16354, %r16355;
	add.s32 	%r16357, %r16356, %r14849;
	shf.l.wrap.b32 	%r16358, %r16343, %r16343, 30;
	shf.l.wrap.b32 	%r16359, %r16343, %r16343, 19;
	xor.b32  	%r16360, %r16358, %r16359;
	shf.l.wrap.b32 	%r16361, %r16343, %r16343, 10;
	xor.b32  	%r16362, %r16360, %r16361;
	xor.b32  	%r16363, %r16317, %r16291;
	and.b32  	%r16364, %r16343, %r16363;
	and.b32  	%r16365, %r16317, %r16291;
	xor.b32  	%r16366, %r16364, %r16365;
	add.s32 	%r16367, %r16362, %r16366;
	add.s32 	%r16368, %r16357, %r16265;
	add.s32 	%r16369, %r16367, %r16357;
	shf.l.wrap.b32 	%r16370, %r16368, %r16368, 26;
	shf.l.wrap.b32 	%r16371, %r16368, %r16368, 21;
	xor.b32  	%r16372, %r16370, %r16371;
	shf.l.wrap.b32 	%r16373, %r16368, %r16368, 7;
	xor.b32  	%r16374, %r16372, %r16373;
	and.b32  	%r16375, %r16368, %r16342;
	not.b32 	%r16376, %r16368;
	and.b32  	%r16377, %r16316, %r16376;
	or.b32  	%r16378, %r16375, %r16377;
	add.s32 	%r16379, %r16378, %r16290;
	add.s32 	%r16380, %r16379, %r16374;
	ld.const.u32 	%r16381, [K+232];
	add.s32 	%r16382, %r16380, %r16381;
	add.s32 	%r16383, %r16382, %r14862;
	shf.l.wrap.b32 	%r16384, %r16369, %r16369, 30;
	shf.l.wrap.b32 	%r16385, %r16369, %r16369, 19;
	xor.b32  	%r16386, %r16384, %r16385;
	shf.l.wrap.b32 	%r16387, %r16369, %r16369, 10;
	xor.b32  	%r16388, %r16386, %r16387;
	xor.b32  	%r16389, %r16343, %r16317;
	and.b32  	%r16390, %r16369, %r16389;
	and.b32  	%r16391, %r16343, %r16317;
	xor.b32  	%r16392, %r16390, %r16391;
	add.s32 	%r16393, %r16388, %r16392;
	add.s32 	%r16394, %r16383, %r16291;
	add.s32 	%r16395, %r16393, %r16383;
	shf.l.wrap.b32 	%r16396, %r16394, %r16394, 26;
	shf.l.wrap.b32 	%r16397, %r16394, %r16394, 21;
	xor.b32  	%r16398, %r16396, %r16397;
	shf.l.wrap.b32 	%r16399, %r16394, %r16394, 7;
	xor.b32  	%r16400, %r16398, %r16399;
	and.b32  	%r16401, %r16394, %r16368;
	not.b32 	%r16402, %r16394;
	and.b32  	%r16403, %r16342, %r16402;
	or.b32  	%r16404, %r16401, %r16403;
	add.s32 	%r16405, %r16404, %r16316;
	add.s32 	%r16406, %r16405, %r16400;
	add.s32 	%r16407, %r16406, %r40;
	add.s32 	%r16408, %r16407, %r14875;
	shf.l.wrap.b32 	%r16409, %r16395, %r16395, 30;
	shf.l.wrap.b32 	%r16410, %r16395, %r16395, 19;
	xor.b32  	%r16411, %r16409, %r16410;
	shf.l.wrap.b32 	%r16412, %r16395, %r16395, 10;
	xor.b32  	%r16413, %r16411, %r16412;
	xor.b32  	%r16414, %r16369, %r16343;
	and.b32  	%r16415, %r16395, %r16414;
	and.b32  	%r16416, %r16369, %r16343;
	xor.b32  	%r16417, %r16415, %r16416;
	add.s32 	%r16418, %r16413, %r16417;
	add.s32 	%r16419, %r16408, %r16317;
	add.s32 	%r16420, %r16418, %r16408;
	shf.l.wrap.b32 	%r16421, %r16419, %r16419, 26;
	shf.l.wrap.b32 	%r16422, %r16419, %r16419, 21;
	xor.b32  	%r16423, %r16421, %r16422;
	shf.l.wrap.b32 	%r16424, %r16419, %r16419, 7;
	xor.b32  	%r16425, %r16423, %r16424;
	and.b32  	%r16426, %r16419, %r16394;
	not.b32 	%r16427, %r16419;
	and.b32  	%r16428, %r16368, %r16427;
	or.b32  	%r16429, %r16426, %r16428;
	add.s32 	%r16430, %r16429, %r16342;
	add.s32 	%r16431, %r16430, %r16425;
	ld.const.u32 	%r16432, [K+240];
	add.s32 	%r16433, %r16431, %r16432;
	add.s32 	%r16434, %r16433, %r14888;
	shf.l.wrap.b32 	%r16435, %r16420, %r16420, 30;
	shf.l.wrap.b32 	%r16436, %r16420, %r16420, 19;
	xor.b32  	%r16437, %r16435, %r16436;
	shf.l.wrap.b32 	%r16438, %r16420, %r16420, 10;
	xor.b32  	%r16439, %r16437, %r16438;
	xor.b32  	%r16440, %r16395, %r16369;
	and.b32  	%r16441, %r16420, %r16440;
	and.b32  	%r16442, %r16395, %r16369;
	xor.b32  	%r16443, %r16441, %r16442;
	add.s32 	%r16444, %r16439, %r16443;
	add.s32 	%r16445, %r16434, %r16343;
	add.s32 	%r16446, %r16444, %r16434;
	shf.l.wrap.b32 	%r16447, %r16445, %r16445, 26;
	shf.l.wrap.b32 	%r16448, %r16445, %r16445, 21;
	xor.b32  	%r16449, %r16447, %r16448;
	shf.l.wrap.b32 	%r16450, %r16445, %r16445, 7;
	xor.b32  	%r16451, %r16449, %r16450;
	and.b32  	%r16452, %r16445, %r16419;
	not.b32 	%r16453, %r16445;
	and.b32  	%r16454, %r16394, %r16453;
	or.b32  	%r16455, %r16452, %r16454;
	add.s32 	%r16456, %r16455, %r16368;
	add.s32 	%r16457, %r16456, %r16451;
	ld.const.u32 	%r16458, [K+244];
	add.s32 	%r16459, %r16457, %r16458;
	add.s32 	%r16460, %r16459, %r14901;
	shf.l.wrap.b32 	%r16461, %r16446, %r16446, 30;
	shf.l.wrap.b32 	%r16462, %r16446, %r16446, 19;
	xor.b32  	%r16463, %r16461, %r16462;
	shf.l.wrap.b32 	%r16464, %r16446, %r16446, 10;
	xor.b32  	%r16465, %r16463, %r16464;
	xor.b32  	%r16466, %r16420, %r16395;
	and.b32  	%r16467, %r16446, %r16466;
	and.b32  	%r16468, %r16420, %r16395;
	xor.b32  	%r16469, %r16467, %r16468;
	add.s32 	%r16470, %r16465, %r16469;
	add.s32 	%r16471, %r16460, %r16369;
	add.s32 	%r16472, %r16470, %r16460;
	shf.l.wrap.b32 	%r16473, %r16471, %r16471, 26;
	shf.l.wrap.b32 	%r16474, %r16471, %r16471, 21;
	xor.b32  	%r16475, %r16473, %r16474;
	shf.l.wrap.b32 	%r16476, %r16471, %r16471, 7;
	xor.b32  	%r16477, %r16475, %r16476;
	and.b32  	%r16478, %r16471, %r16445;
	not.b32 	%r16479, %r16471;
	and.b32  	%r16480, %r16419, %r16479;
	or.b32  	%r16481, %r16478, %r16480;
	add.s32 	%r16482, %r16481, %r16394;
	add.s32 	%r16483, %r16482, %r16477;
	ld.const.u32 	%r16484, [K+248];
	add.s32 	%r16485, %r16483, %r16484;
	add.s32 	%r16486, %r16485, %r14914;
	shf.l.wrap.b32 	%r16487, %r16472, %r16472, 30;
	shf.l.wrap.b32 	%r16488, %r16472, %r16472, 19;
	xor.b32  	%r16489, %r16487, %r16488;
	shf.l.wrap.b32 	%r16490, %r16472, %r16472, 10;
	xor.b32  	%r16491, %r16489, %r16490;
	xor.b32  	%r16492, %r16446, %r16420;
	and.b32  	%r16493, %r16472, %r16492;
	and.b32  	%r16494, %r16446, %r16420;
	xor.b32  	%r16495, %r16493, %r16494;
	add.s32 	%r16496, %r16491, %r16495;
	add.s32 	%r16497, %r16486, %r16395;
	add.s32 	%r16498, %r16496, %r16486;
	shf.l.wrap.b32 	%r16499, %r16497, %r16497, 26;
	shf.l.wrap.b32 	%r16500, %r16497, %r16497, 21;
	xor.b32  	%r16501, %r16499, %r16500;
	shf.l.wrap.b32 	%r16502, %r16497, %r16497, 7;
	xor.b32  	%r16503, %r16501, %r16502;
	and.b32  	%r16504, %r16497, %r16471;
	not.b32 	%r16505, %r16497;
	and.b32  	%r16506, %r16445, %r16505;
	or.b32  	%r16507, %r16504, %r16506;
	add.s32 	%r16508, %r16507, %r16419;
	add.s32 	%r16509, %r16508, %r16503;
	ld.const.u32 	%r16510, [K+252];
	add.s32 	%r16511, %r16509, %r16510;
	add.s32 	%r16512, %r16511, %r14927;
	shf.l.wrap.b32 	%r16513, %r16498, %r16498, 30;
	shf.l.wrap.b32 	%r16514, %r16498, %r16498, 19;
	xor.b32  	%r16515, %r16513, %r16514;
	shf.l.wrap.b32 	%r16516, %r16498, %r16498, 10;
	xor.b32  	%r16517, %r16515, %r16516;
	xor.b32  	%r16518, %r16472, %r16446;
	and.b32  	%r16519, %r16498, %r16518;
	and.b32  	%r16520, %r16472, %r16446;
	xor.b32  	%r16521, %r16519, %r16520;
	add.s32 	%r16522, %r16517, %r16521;
	add.s32 	%r16523, %r16522, %r16512;
	add.s32 	%r16524, %r16523, 1779033703;
	shr.u32 	%r16525, %r16524, 24;
	cvt.u16.u32 	%rs340, %r16525;
	ld.local.u8 	%rs341, [%rd2+32];
	setp.ne.s16 	%p109, %rs341, %rs340;
	st.local.u16 	[%rd332+42], %rs22;
	@%p109 bra 	$L__BB0_224;
	ld.shared.u16 	%rs342, [_ZZ24test_combinations_kernelPKtS0_S0_S0_S0_S0_S0_iPbPtE9s_targets+14];
	st.local.u16 	[%rd332+44], %rs342;
	mov.b64 	%rd331, 0;
$L__BB0_197:
	add.s64 	%rd288, %rd2, %rd331;
	mov.b16 	%rs343, 0;
	st.local.u8 	[%rd288], %rs343;
	add.s64 	%rd41, %rd331, 1;
	setp.lt.u64 	%p110, %rd331, 32;
	mov.u64 	%rd331, %rd41;
	@%p110 bra 	$L__BB0_197;
	mov.b32 	%r18879, 5;
$L__BB0_199:
	ld.local.u16 	%r60, [%rd332];
	and.b32  	%r16527, %r60, 1024;
	setp.eq.s32 	%p111, %r16527, 0;
	@%p111 bra 	$L__BB0_201;
	add.s32 	%r16528, %r18879, -5;
	shr.s32 	%r16529, %r16528, 31;
	shr.u32 	%r16530, %r16529, 29;
	add.s32 	%r16531, %r16528, %r16530;
	and.b32  	%r16532, %r16531, -8;
	sub.s32 	%r16533, %r16532, %r16528;
	add.s32 	%r16534, %r16533, 7;
	shr.s32 	%r16535, %r16531, 3;
	mov.b32 	%r16536, 1;
	shl.b32 	%r16537, %r16536, %r16534;
	cvt.s64.s32 	%rd289, %r16535;
	add.s64 	%rd290, %rd2, %rd289;
	ld.local.u8 	%rs344, [%rd290];
	cvt.u16.u32 	%rs345, %r16537;
	or.b16  	%rs346, %rs344, %rs345;
	st.local.u8 	[%rd290], %rs346;
$L__BB0_201:
	and.b32  	%r16538, %r60, 512;
	setp.eq.s32 	%p112, %r16538, 0;
	@%p112 bra 	$L__BB0_203;
	add.s32 	%r16539, %r18879, -4;
	shr.s32 	%r16540, %r16539, 31;
	shr.u32 	%r16541, %r16540, 29;
	add.s32 	%r16542, %r16539, %r16541;
	and.b32  	%r16543, %r16542, -8;
	sub.s32 	%r16544, %r16543, %r16539;
	add.s32 	%r16545, %r16544, 7;
	shr.s32 	%r16546, %r16542, 3;
	mov.b32 	%r16547, 1;
	shl.b32 	%r16548, %r16547, %r16545;
	cvt.s64.s32 	%rd291, %r16546;
	add.s64 	%rd292, %rd2, %rd291;
	ld.local.u8 	%rs347, [%rd292];
	cvt.u16.u32 	%rs348, %r16548;
	or.b16  	%rs349, %rs347, %rs348;
	st.local.u8 	[%rd292], %rs349;
$L__BB0_203:
	and.b32  	%r16549, %r60, 256;
	setp.eq.s32 	%p113, %r16549, 0;
	@%p113 bra 	$L__BB0_205;
	add.s32 	%r16550, %r18879, -3;
	shr.s32 	%r16551, %r16550, 31;
	shr.u32 	%r16552, %r16551, 29;
	add.s32 	%r16553, %r16550, %r16552;
	and.b32  	%r16554, %r16553, -8;
	sub.s32 	%r16555, %r16554, %r16550;
	add.s32 	%r16556, %r16555, 7;
	shr.s32 	%r16557, %r16553, 3;
	mov.b32 	%r16558, 1;
	shl.b32 	%r16559, %r16558, %r16556;
	cvt.s64.s32 	%rd293, %r16557;
	add.s64 	%rd294, %rd2, %rd293;
	ld.local.u8 	%rs350, [%rd294];
	cvt.u16.u32 	%rs351, %r16559;
	or.b16  	%rs352, %rs350, %rs351;
	st.local.u8 	[%rd294], %rs352;
$L__BB0_205:
	and.b32  	%r16560, %r60, 128;
	setp.eq.s32 	%p114, %r16560, 0;
	@%p114 bra 	$L__BB0_207;
	add.s32 	%r16561, %r18879, -2;
	shr.s32 	%r16562, %r16561, 31;
	shr.u32 	%r16563, %r16562, 29;
	add.s32 	%r16564, %r16561, %r16563;
	and.b32  	%r16565, %r16564, -8;
	sub.s32 	%r16566, %r16565, %r16561;
	add.s32 	%r16567, %r16566, 7;
	shr.s32 	%r16568, %r16564, 3;
	mov.b32 	%r16569, 1;
	shl.b32 	%r16570, %r16569, %r16567;
	cvt.s64.s32 	%rd295, %r16568;
	add.s64 	%rd296, %rd2, %rd295;
	ld.local.u8 	%rs353, [%rd296];
	cvt.u16.u32 	%rs354, %r16570;
	or.b16  	%rs355, %rs353, %rs354;
	st.local.u8 	[%rd296], %rs355;
$L__BB0_207:
	and.b32  	%r16571, %r60, 64;
	setp.eq.s32 	%p115, %r16571, 0;
	@%p115 bra 	$L__BB0_209;
	add.s32 	%r16572, %r18879, -1;
	shr.s32 	%r16573, %r16572, 31;
	shr.u32 	%r16574, %r16573, 29;
	add.s32 	%r16575, %r16572, %r16574;
	and.b32  	%r16576, %r16575, -8;
	sub.s32 	%r16577, %r16576, %r16572;
	add.s32 	%r16578, %r16577, 7;
	shr.s32 	%r16579, %r16575, 3;
	mov.b32 	%r16580, 1;
	shl.b32 	%r16581, %r16580, %r16578;
	cvt.s64.s32 	%rd297, %r16579;
	add.s64 	%rd298, %rd2, %rd297;
	ld.local.u8 	%rs356, [%rd298];
	cvt.u16.u32 	%rs357, %r16581;
	or.b16  	%rs358, %rs356, %rs357;
	st.local.u8 	[%rd298], %rs358;
$L__BB0_209:
	and.b32  	%r16582, %r60, 32;
	setp.eq.s32 	%p116, %r16582, 0;
	@%p116 bra 	$L__BB0_211;
	shr.s32 	%r16583, %r18879, 31;
	shr.u32 	%r16584, %r16583, 29;
	add.s32 	%r16585, %r18879, %r16584;
	and.b32  	%r16586, %r16585, -8;
	sub.s32 	%r16587, %r16586, %r18879;
	add.s32 	%r16588, %r16587, 7;
	shr.s32 	%r16589, %r16585, 3;
	mov.b32 	%r16590, 1;
	shl.b32 	%r16591, %r16590, %r16588;
	cvt.s64.s32 	%rd299, %r16589;
	add.s64 	%rd300, %rd2, %rd299;
	ld.local.u8 	%rs359, [%rd300];
	cvt.u16.u32 	%rs360, %r16591;
	or.b16  	%rs361, %rs359, %rs360;
	st.local.u8 	[%rd300], %rs361;
$L__BB0_211:
	and.b32  	%r16592, %r60, 16;
	setp.eq.s32 	%p117, %r16592, 0;
	@%p117 bra 	$L__BB0_213;
	add.s32 	%r16593, %r18879, 1;
	shr.s32 	%r16594, %r16593, 31;
	shr.u32 	%r16595, %r16594, 29;
	add.s32 	%r16596, %r16593, %r16595;
	and.b32  	%r16597, %r16596, -8;
	sub.s32 	%r16598, %r16597, %r16593;
	add.s32 	%r16599, %r16598, 7;
	shr.s32 	%r16600, %r16596, 3;
	mov.b32 	%r16601, 1;
	shl.b32 	%r16602, %r16601, %r16599;
	cvt.s64.s32 	%rd301, %r16600;
	add.s64 	%rd302, %rd2, %rd301;
	ld.local.u8 	%rs362, [%rd302];
	cvt.u16.u32 	%rs363, %r16602;
	or.b16  	%rs364, %rs362, %rs363;
	st.local.u8 	[%rd302], %rs364;
$L__BB0_213:
	and.b32  	%r16603, %r60, 8;
	setp.eq.s32 	%p118, %r16603, 0;
	@%p118 bra 	$L__BB0_215;
	add.s32 	%r16604, %r18879, 2;
	shr.s32 	%r16605, %r16604, 31;
	shr.u32 	%r16606, %r16605, 29;
	add.s32 	%r16607, %r16604, %r16606;
	and.b32  	%r16608, %r16607, -8;
	sub.s32 	%r16609, %r16608, %r16604;
	add.s32 	%r16610, %r16609, 7;
	shr.s32 	%r16611, %r16607, 3;
	mov.b32 	%r16612, 1;
	shl.b32 	%r16613, %r16612, %r16610;
	cvt.s64.s32 	%rd303, %r16611;
	add.s64 	%rd304, %rd2, %rd303;
	ld.local.u8 	%rs365, [%rd304];
	cvt.u16.u32 	%rs366, %r16613;
	or.b16  	%rs367, %rs365, %rs366;
	st.local.u8 	[%rd304], %rs367;
$L__BB0_215:
	and.b32  	%r16614, %r60, 4;
	setp.eq.s32 	%p119, %r16614, 0;
	@%p119 bra 	$L__BB0_217;
	add.s32 	%r16615, %r18879, 3;
	shr.s32 	%r16616, %r16615, 31;
	shr.u32 	%r16617, %r16616, 29;
	add.s32 	%r16618, %r16615, %r16617;
	and.b32  	%r16619, %r16618, -8;
	sub.s32 	%r16620, %r16619, %r16615;
	add.s32 	%r16621, %r16620, 7;
	shr.s32 	%r16622, %r16618, 3;
	mov.b32 	%r16623, 1;
	shl.b32 	%r16624, %r16623, %r16621;
	cvt.s64.s32 	%rd305, %r16622;
	add.s64 	%rd306, %rd2, %rd305;
	ld.local.u8 	%rs368, [%rd306];
	cvt.u16.u32 	%rs369, %r16624;
	or.b16  	%rs370, %rs368, %rs369;
	st.local.u8 	[%rd306], %rs370;
$L__BB0_217:
	and.b32  	%r16625, %r60, 2;
	setp.eq.s32 	%p120, %r16625, 0;
	@%p120 bra 	$L__BB0_219;
	add.s32 	%r16626, %r18879, 4;
	shr.s32 	%r16627, %r16626, 31;
	shr.u32 	%r16628, %r16627, 29;
	add.s32 	%r16629, %r16626, %r16628;
	and.b32  	%r16630, %r16629, -8;
	sub.s32 	%r16631, %r16630, %r16626;
	add.s32 	%r16632, %r16631, 7;
	shr.s32 	%r16633, %r16629, 3;
	mov.b32 	%r16634, 1;
	shl.b32 	%r16635, %r16634, %r16632;
	cvt.s64.s32 	%rd307, %r16633;
	add.s64 	%rd308, %rd2, %rd307;
	ld.local.u8 	%rs371, [%rd308];
	cvt.u16.u32 	%rs372, %r16635;
	or.b16  	%rs373, %rs371, %rs372;
	st.local.u8 	[%rd308], %rs373;
$L__BB0_219:
	and.b32  	%r16636, %r60, 1;
	setp.eq.b32 	%p121, %r16636, 1;
	not.pred 	%p122, %p121;
	@%p122 bra 	$L__BB0_221;
	add.s32 	%r16637, %r18879, 5;
	shr.s32 	%r16638, %r16637, 31;
	shr.u32 	%r16639, %r16638, 29;
	add.s32 	%r16640, %r16637, %r16639;
	and.b32  	%r16641, %r16640, -8;
	sub.s32 	%r16642, %r16641, %r16637;
	add.s32 	%r16643, %r16642, 7;
	shr.s32 	%r16644, %r16640, 3;
	mov.b32 	%r16645, 1;
	shl.b32 	%r16646, %r16645, %r16643;
	cvt.s64.s32 	%rd309, %r16644;
	add.s64 	%rd310, %rd2, %rd309;
	ld.local.u8 	%rs374, [%rd310];
	cvt.u16.u32 	%rs375, %r16646;
	or.b16  	%rs376, %rs374, %rs375;
	st.local.u8 	[%rd310], %rs376;
$L__BB0_221:
	add.s32 	%r18879, %r18879, 11;
	add.s64 	%rd332, %rd332, 2;
	setp.ne.s32 	%p123, %r18879, 269;
	@%p123 bra 	$L__BB0_199;
	ld.local.u8 	%r16647, [%rd2+1];
	ld.local.u8 	%rs377, [%rd2+2];
	ld.local.u8 	%r16648, [%rd2+3];
	ld.local.u8 	%r16649, [%rd2+5];
	ld.local.u8 	%rs378, [%rd2+6];
	ld.local.u8 	%r16650, [%rd2+7];
	ld.local.u8 	%r16651, [%rd2+9];
	ld.local.u8 	%rs379, [%rd2+10];
	ld.local.u8 	%r16652, [%rd2+11];
	ld.local.u8 	%r16653, [%rd2+13];
	ld.local.u8 	%rs380, [%rd2+14];
	ld.local.u8 	%r16654, [%rd2+15];
	ld.local.u8 	%r16655, [%rd2+17];
	ld.local.u8 	%rs381, [%rd2+18];
	ld.local.u8 	%r16656, [%rd2+19];
	ld.local.u8 	%r16657, [%rd2+21];
	ld.local.u8 	%rs382, [%rd2+22];
	ld.local.u8 	%r16658, [%rd2+23];
	ld.local.u8 	%r16659, [%rd2+25];
	ld.local.u8 	%rs383, [%rd2+26];
	ld.local.u8 	%r16660, [%rd2+27];
	ld.local.u8 	%r16661, [%rd2+29];
	ld.local.u8 	%rs384, [%rd2+30];
	ld.local.u8 	%r16662, [%rd2+31];
	ld.local.u8 	%r16663, [%rd2];
	shl.b32 	%r16664, %r16663, 24;
	shl.b32 	%r16665, %r16647, 16;
	or.b32  	%r16666, %r16665, %r16664;
	mul.wide.u16 	%r16667, %rs377, 256;
	or.b32  	%r16668, %r16666, %r16667;
	or.b32  	%r16669, %r16668, %r16648;
	ld.local.u8 	%r16670, [%rd2+4];
	shl.b32 	%r16671, %r16670, 24;
	shl.b32 	%r16672, %r16649, 16;
	or.b32  	%r16673, %r16672, %r16671;
	mul.wide.u16 	%r16674, %rs378, 256;
	or.b32  	%r16675, %r16673, %r16674;
	or.b32  	%r16676, %r16675, %r16650;
	ld.local.u8 	%r16677, [%rd2+8];
	shl.b32 	%r16678, %r16677, 24;
	shl.b32 	%r16679, %r16651, 16;
	or.b32  	%r16680, %r16679, %r16678;
	mul.wide.u16 	%r16681, %rs379, 256;
	or.b32  	%r16682, %r16680, %r16681;
	or.b32  	%r16683, %r16682, %r16652;
	ld.local.u8 	%r16684, [%rd2+12];
	shl.b32 	%r16685, %r16684, 24;
	shl.b32 	%r16686, %r16653, 16;
	or.b32  	%r16687, %r16686, %r16685;
	mul.wide.u16 	%r16688, %rs380, 256;
	or.b32  	%r16689, %r16687, %r16688;
	or.b32  	%r16690, %r16689, %r16654;
	ld.local.u8 	%r16691, [%rd2+16];
	shl.b32 	%r16692, %r16691, 24;
	shl.b32 	%r16693, %r16655, 16;
	or.b32  	%r16694, %r16693, %r16692;
	mul.wide.u16 	%r16695, %rs381, 256;
	or.b32  	%r16696, %r16694, %r16695;
	or.b32  	%r16697, %r16696, %r16656;
	ld.local.u8 	%r16698, [%rd2+20];
	shl.b32 	%r16699, %r16698, 24;
	shl.b32 	%r16700, %r16657, 16;
	or.b32  	%r16701, %r16700, %r16699;
	mul.wide.u16 	%r16702, %rs382, 256;
	or.b32  	%r16703, %r16701, %r16702;
	or.b32  	%r16704, %r16703, %r16658;
	ld.local.u8 	%r16705, [%rd2+24];
	shl.b32 	%r16706, %r16705, 24;
	shl.b32 	%r16707, %r16659, 16;
	or.b32  	%r16708, %r16707, %r16706;
	mul.wide.u16 	%r16709, %rs383, 256;
	or.b32  	%r16710, %r16708, %r16709;
	or.b32  	%r16711, %r16710, %r16660;
	ld.local.u8 	%r16712, [%rd2+28];
	shl.b32 	%r16713, %r16712, 24;
	shl.b32 	%r16714, %r16661, 16;
	or.b32  	%r16715, %r16714, %r16713;
	mul.wide.u16 	%r16716, %rs384, 256;
	or.b32  	%r16717, %r16715, %r16716;
	or.b32  	%r16718, %r16717, %r16662;
	shf.l.wrap.b32 	%r16719, %r16676, %r16676, 25;
	shf.l.wrap.b32 	%r16720, %r16675, %r16676, 14;
	xor.b32  	%r16721, %r16719, %r16720;
	shr.u32 	%r16722, %r16676, 3;
	xor.b32  	%r16723, %r16721, %r16722;
	add.s32 	%r16724, %r16669, %r16723;
	shf.l.wrap.b32 	%r16725, %r16683, %r16683, 25;
	shf.l.wrap.b32 	%r16726, %r16682, %r16683, 14;
	xor.b32  	%r16727, %r16725, %r16726;
	shr.u32 	%r16728, %r16683, 3;
	xor.b32  	%r16729, %r16727, %r16728;
	add.s32 	%r16730, %r16676, %r16729;
	add.s32 	%r16731, %r16730, 10485760;
	shf.l.wrap.b32 	%r16732, %r16724, %r16724, 15;
	shf.l.wrap.b32 	%r16733, %r16724, %r16724, 13;
	xor.b32  	%r16734, %r16732, %r16733;
	shr.u32 	%r16735, %r16724, 10;
	xor.b32  	%r16736, %r16734, %r16735;
	shf.l.wrap.b32 	%r16737, %r16690, %r16690, 25;
	shf.l.wrap.b32 	%r16738, %r16689, %r16690, 14;
	xor.b32  	%r16739, %r16737, %r16738;
	shr.u32 	%r16740, %r16690, 3;
	xor.b32  	%r16741, %r16739, %r16740;
	add.s32 	%r16742, %r16736, %r16683;
	add.s32 	%r16743, %r16742, %r16741;
	shf.l.wrap.b32 	%r16744, %r16731, %r16731, 15;
	shf.l.wrap.b32 	%r16745, %r16731, %r16731, 13;
	xor.b32  	%r16746, %r16744, %r16745;
	shr.u32 	%r16747, %r16731, 10;
	xor.b32  	%r16748, %r16746, %r16747;
	shf.l.wrap.b32 	%r16749, %r16697, %r16697, 25;
	shf.l.wrap.b32 	%r16750, %r16696, %r16697, 14;
	xor.b32  	%r16751, %r16749, %r16750;
	shr.u32 	%r16752, %r16697, 3;
	xor.b32  	%r16753, %r16751, %r16752;
	add.s32 	%r16754, %r16748, %r16690;
	add.s32 	%r16755, %r16754, %r16753;
	shf.l.wrap.b32 	%r16756, %r16743, %r16743, 15;
	shf.l.wrap.b32 	%r16757, %r16743, %r16743, 13;
	xor.b32  	%r16758, %r16756, %r16757;
	shr.u32 	%r16759, %r16743, 10;
	xor.b32  	%r16760, %r16758, %r16759;
	shf.l.wrap.b32 	%r16761, %r16704, %r16704, 25;
	shf.l.wrap.b32 	%r16762, %r16703, %r16704, 14;
	xor.b32  	%r16763, %r16761, %r16762;
	shr.u32 	%r16764, %r16704, 3;
	xor.b32  	%r16765, %r16763, %r16764;
	add.s32 	%r16766, %r16760, %r16697;
	add.s32 	%r16767, %r16766, %r16765;
	shf.l.wrap.b32 	%r16768, %r16755, %r16755, 15;
	shf.l.wrap.b32 	%r16769, %r16755, %r16755, 13;
	xor.b32  	%r16770, %r16768, %r16769;
	shr.u32 	%r16771, %r16755, 10;
	xor.b32  	%r16772, %r16770, %r16771;
	shf.l.wrap.b32 	%r16773, %r16711, %r16711, 25;
	shf.l.wrap.b32 	%r16774, %r16710, %r16711, 14;
	xor.b32  	%r16775, %r16773, %r16774;
	shr.u32 	%r16776, %r16711, 3;
	xor.b32  	%r16777, %r16775, %r16776;
	add.s32 	%r16778, %r16772, %r16704;
	add.s32 	%r16779, %r16778, %r16777;
	shf.l.wrap.b32 	%r16780, %r16767, %r16767, 15;
	shf.l.wrap.b32 	%r16781, %r16767, %r16767, 13;
	xor.b32  	%r16782, %r16780, %r16781;
	shr.u32 	%r16783, %r16767, 10;
	xor.b32  	%r16784, %r16782, %r16783;
	add.s32 	%r16785, %r16784, %r16711;
	shf.l.wrap.b32 	%r16786, %r16718, %r16718, 25;
	shf.l.wrap.b32 	%r16787, %r16717, %r16718, 14;
	xor.b32  	%r16788, %r16786, %r16787;
	shr.u32 	%r16789, %r16718, 3;
	xor.b32  	%r16790, %r16788, %r16789;
	add.s32 	%r16791, %r16785, %r16790;
	add.s32 	%r16792, %r16791, 256;
	shf.l.wrap.b32 	%r16793, %r16779, %r16779, 15;
	shf.l.wrap.b32 	%r16794, %r16779, %r16779, 13;
	xor.b32  	%r16795, %r16793, %r16794;
	shr.u32 	%r16796, %r16779, 10;
	xor.b32  	%r16797, %r16795, %r16796;
	add.s32 	%r16798, %r16797, %r16724;
	add.s32 	%r16799, %r16798, %r16718;
	add.s32 	%r16800, %r16799, 285220864;
	shf.l.wrap.b32 	%r16801, %r16792, %r16792, 15;
	shf.l.wrap.b32 	%r16802, %r16792, %r16792, 13;
	xor.b32  	%r16803, %r16801, %r16802;
	shr.u32 	%r16804, %r16792, 10;
	xor.b32  	%r16805, %r16803, %r16804;
	add.s32 	%r16806, %r16805, %r16731;
	xor.b32  	%r16807, %r16806, -2147483648;
	shf.l.wrap.b32 	%r16808, %r16800, %r16800, 15;
	shf.l.wrap.b32 	%r16809, %r16800, %r16800, 13;
	xor.b32  	%r16810, %r16808, %r16809;
	shr.u32 	%r16811, %r16800, 10;
	xor.b32  	%r16812, %r16810, %r16811;
	add.s32 	%r16813, %r16812, %r16743;
	shf.l.wrap.b32 	%r16814, %r16807, %r16806, 15;
	shf.l.wrap.b32 	%r16815, %r16807, %r16806, 13;
	xor.b32  	%r16816, %r16814, %r16815;
	shr.u32 	%r16817, %r16807, 10;
	xor.b32  	%r16818, %r16816, %r16817;
	add.s32 	%r16819, %r16818, %r16755;
	shf.l.wrap.b32 	%r16820, %r16813, %r16813, 15;
	shf.l.wrap.b32 	%r16821, %r16813, %r16813, 13;
	xor.b32  	%r16822, %r16820, %r16821;
	shr.u32 	%r16823, %r16813, 10;
	xor.b32  	%r16824, %r16822, %r16823;
	add.s32 	%r16825, %r16824, %r16767;
	shf.l.wrap.b32 	%r16826, %r16819, %r16819, 15;
	shf.l.wrap.b32 	%r16827, %r16819, %r16819, 13;
	xor.b32  	%r16828, %r16826, %r16827;
	shr.u32 	%r16829, %r16819, 10;
	xor.b32  	%r16830, %r16828, %r16829;
	add.s32 	%r16831, %r16830, %r16779;
	shf.l.wrap.b32 	%r16832, %r16825, %r16825, 15;
	shf.l.wrap.b32 	%r16833, %r16825, %r16825, 13;
	xor.b32  	%r16834, %r16832, %r16833;
	shr.u32 	%r16835, %r16825, 10;
	xor.b32  	%r16836, %r16834, %r16835;
	add.s32 	%r16837, %r16836, %r16792;
	shf.l.wrap.b32 	%r16838, %r16831, %r16831, 15;
	shf.l.wrap.b32 	%r16839, %r16831, %r16831, 13;
	xor.b32  	%r16840, %r16838, %r16839;
	shr.u32 	%r16841, %r16831, 10;
	xor.b32  	%r16842, %r16840, %r16841;
	add.s32 	%r16843, %r16842, %r16800;
	add.s32 	%r16844, %r16843, 4194338;
	shf.l.wrap.b32 	%r16845, %r16837, %r16837, 15;
	shf.l.wrap.b32 	%r16846, %r16837, %r16837, 13;
	xor.b32  	%r16847, %r16845, %r16846;
	shr.u32 	%r16848, %r16837, 10;
	xor.b32  	%r16849, %r16847, %r16848;
	add.s32 	%r16850, %r16849, %r16807;
	shf.l.wrap.b32 	%r16851, %r16724, %r16724, 25;
	shf.l.wrap.b32 	%r16852, %r16724, %r16724, 14;
	xor.b32  	%r16853, %r16851, %r16852;
	shr.u32 	%r16854, %r16724, 3;
	xor.b32  	%r16855, %r16853, %r16854;
	add.s32 	%r16856, %r16850, %r16855;
	add.s32 	%r16857, %r16856, 256;
	shf.l.wrap.b32 	%r16858, %r16844, %r16844, 15;
	shf.l.wrap.b32 	%r16859, %r16844, %r16844, 13;
	xor.b32  	%r16860, %r16858, %r16859;
	shr.u32 	%r16861, %r16844, 10;
	xor.b32  	%r16862, %r16860, %r16861;
	add.s32 	%r16863, %r16862, %r16813;
	shf.l.wrap.b32 	%r16864, %r16731, %r16731, 25;
	shf.l.wrap.b32 	%r16865, %r16731, %r16731, 14;
	xor.b32  	%r16866, %r16864, %r16865;
	shr.u32 	%r16867, %r16731, 3;
	xor.b32  	%r16868, %r16866, %r16867;
	add.s32 	%r16869, %r16863, %r16724;
	add.s32 	%r16870, %r16869, %r16868;
	shf.l.wrap.b32 	%r16871, %r16857, %r16857, 15;
	shf.l.wrap.b32 	%r16872, %r16857, %r16857, 13;
	xor.b32  	%r16873, %r16871, %r16872;
	shr.u32 	%r16874, %r16857, 10;
	xor.b32  	%r16875, %r16873, %r16874;
	add.s32 	%r16876, %r16875, %r16819;
	shf.l.wrap.b32 	%r16877, %r16743, %r16743, 25;
	shf.l.wrap.b32 	%r16878, %r16743, %r16743, 14;
	xor.b32  	%r16879, %r16877, %r16878;
	shr.u32 	%r16880, %r16743, 3;
	xor.b32  	%r16881, %r16879, %r16880;
	add.s32 	%r16882, %r16876, %r16731;
	add.s32 	%r16883, %r16882, %r16881;
	shf.l.wrap.b32 	%r16884, %r16870, %r16870, 15;
	shf.l.wrap.b32 	%r16885, %r16870, %r16870, 13;
	xor.b32  	%r16886, %r16884, %r16885;
	shr.u32 	%r16887, %r16870, 10;
	xor.b32  	%r16888, %r16886, %r16887;
	add.s32 	%r16889, %r16888, %r16825;
	shf.l.wrap.b32 	%r16890, %r16755, %r16755, 25;
	shf.l.wrap.b32 	%r16891, %r16755, %r16755, 14;
	xor.b32  	%r16892, %r16890, %r16891;
	shr.u32 	%r16893, %r16755, 3;
	xor.b32  	%r16894, %r16892, %r16893;
	add.s32 	%r16895, %r16889, %r16743;
	add.s32 	%r16896, %r16895, %r16894;
	shf.l.wrap.b32 	%r16897, %r16883, %r16883, 15;
	shf.l.wrap.b32 	%r16898, %r16883, %r16883, 13;
	xor.b32  	%r16899, %r16897, %r16898;
	shr.u32 	%r16900, %r16883, 10;
	xor.b32  	%r16901, %r16899, %r16900;
	add.s32 	%r16902, %r16901, %r16831;
	shf.l.wrap.b32 	%r16903, %r16767, %r16767, 25;
	shf.l.wrap.b32 	%r16904, %r16767, %r16767, 14;
	xor.b32  	%r16905, %r16903, %r16904;
	shr.u32 	%r16906, %r16767, 3;
	xor.b32  	%r16907, %r16905, %r16906;
	add.s32 	%r16908, %r16902, %r16755;
	add.s32 	%r16909, %r16908, %r16907;
	shf.l.wrap.b32 	%r16910, %r16896, %r16896, 15;
	shf.l.wrap.b32 	%r16911, %r16896, %r16896, 13;
	xor.b32  	%r16912, %r16910, %r16911;
	shr.u32 	%r16913, %r16896, 10;
	xor.b32  	%r16914, %r16912, %r16913;
	add.s32 	%r16915, %r16914, %r16837;
	shf.l.wrap.b32 	%r16916, %r16779, %r16779, 25;
	shf.l.wrap.b32 	%r16917, %r16779, %r16779, 14;
	xor.b32  	%r16918, %r16916, %r16917;
	shr.u32 	%r16919, %r16779, 3;
	xor.b32  	%r16920, %r16918, %r16919;
	add.s32 	%r16921, %r16915, %r16767;
	add.s32 	%r16922, %r16921, %r16920;
	shf.l.wrap.b32 	%r16923, %r16909, %r16909, 15;
	shf.l.wrap.b32 	%r16924, %r16909, %r16909, 13;
	xor.b32  	%r16925, %r16923, %r16924;
	shr.u32 	%r16926, %r16909, 10;
	xor.b32  	%r16927, %r16925, %r16926;
	add.s32 	%r16928, %r16927, %r16844;
	shf.l.wrap.b32 	%r16929, %r16792, %r16792, 25;
	shf.l.wrap.b32 	%r16930, %r16792, %r16792, 14;
	xor.b32  	%r16931, %r16929, %r16930;
	shr.u32 	%r16932, %r16792, 3;
	xor.b32  	%r16933, %r16931, %r16932;
	add.s32 	%r16934, %r16928, %r16779;
	add.s32 	%r16935, %r16934, %r16933;
	shf.l.wrap.b32 	%r16936, %r16922, %r16922, 15;
	shf.l.wrap.b32 	%r16937, %r16922, %r16922, 13;
	xor.b32  	%r16938, %r16936, %r16937;
	shr.u32 	%r16939, %r16922, 10;
	xor.b32  	%r16940, %r16938, %r16939;
	add.s32 	%r16941, %r16940, %r16857;
	shf.l.wrap.b32 	%r16942, %r16800, %r16800, 25;
	shf.l.wrap.b32 	%r16943, %r16800, %r16800, 14;
	xor.b32  	%r16944, %r16942, %r16943;
	shr.u32 	%r16945, %r16800, 3;
	xor.b32  	%r16946, %r16944, %r16945;
	add.s32 	%r16947, %r16941, %r16792;
	add.s32 	%r16948, %r16947, %r16946;
	shf.l.wrap.b32 	%r16949, %r16935, %r16935, 15;
	shf.l.wrap.b32 	%r16950, %r16935, %r16935, 13;
	xor.b32  	%r16951, %r16949, %r16950;
	shr.u32 	%r16952, %r16935, 10;
	xor.b32  	%r16953, %r16951, %r16952;
	add.s32 	%r16954, %r16953, %r16870;
	shf.l.wrap.b32 	%r16955, %r16807, %r16806, 25;
	shf.l.wrap.b32 	%r16956, %r16807, %r16806, 14;
	xor.b32  	%r16957, %r16955, %r16956;
	shr.u32 	%r16958, %r16807, 3;
	xor.b32  	%r16959, %r16957, %r16958;
	add.s32 	%r16960, %r16954, %r16800;
	add.s32 	%r16961, %r16960, %r16959;
	shf.l.wrap.b32 	%r16962, %r16948, %r16948, 15;
	shf.l.wrap.b32 	%r16963, %r16948, %r16948, 13;
	xor.b32  	%r16964, %r16962, %r16963;
	shr.u32 	%r16965, %r16948, 10;
	xor.b32  	%r16966, %r16964, %r16965;
	add.s32 	%r16967, %r16966, %r16883;
	shf.l.wrap.b32 	%r16968, %r16813, %r16813, 25;
	shf.l.wrap.b32 	%r16969, %r16813, %r16813, 14;
	xor.b32  	%r16970, %r16968, %r16969;
	shr.u32 	%r16971, %r16813, 3;
	xor.b32  	%r16972, %r16970, %r16971;
	add.s32 	%r16973, %r16967, %r16807;
	add.s32 	%r16974, %r16973, %r16972;
	shf.l.wrap.b32 	%r16975, %r16961, %r16961, 15;
	shf.l.wrap.b32 	%r16976, %r16961, %r16961, 13;
	xor.b32  	%r16977, %r16975, %r16976;
	shr.u32 	%r16978, %r16961, 10;
	xor.b32  	%r16979, %r16977, %r16978;
	add.s32 	%r16980, %r16979, %r16896;
	shf.l.wrap.b32 	%r16981, %r16819, %r16819, 25;
	shf.l.wrap.b32 	%r16982, %r16819, %r16819, 14;
	xor.b32  	%r16983, %r16981, %r16982;
	shr.u32 	%r16984, %r16819, 3;
	xor.b32  	%r16985, %r16983, %r16984;
	add.s32 	%r16986, %r16980, %r16813;
	add.s32 	%r16987, %r16986, %r16985;
	shf.l.wrap.b32 	%r16988, %r16974, %r16974, 15;
	shf.l.wrap.b32 	%r16989, %r16974, %r16974, 13;
	xor.b32  	%r16990, %r16988, %r16989;
	shr.u32 	%r16991, %r16974, 10;
	xor.b32  	%r16992, %r16990, %r16991;
	add.s32 	%r16993, %r16992, %r16909;
	shf.l.wrap.b32 	%r16994, %r16825, %r16825, 25;
	shf.l.wrap.b32 	%r16995, %r16825, %r16825, 14;
	xor.b32  	%r16996, %r16994, %r16995;
	shr.u32 	%r16997, %r16825, 3;
	xor.b32  	%r16998, %r16996, %r16997;
	add.s32 	%r16999, %r16993, %r16819;
	add.s32 	%r17000, %r16999, %r16998;
	shf.l.wrap.b32 	%r17001, %r16987, %r16987, 15;
	shf.l.wrap.b32 	%r17002, %r16987, %r16987, 13;
	xor.b32  	%r17003, %r17001, %r17002;
	shr.u32 	%r17004, %r16987, 10;
	xor.b32  	%r17005, %r17003, %r17004;
	add.s32 	%r17006, %r17005, %r16922;
	shf.l.wrap.b32 	%r17007, %r16831, %r16831, 25;
	shf.l.wrap.b32 	%r17008, %r16831, %r16831, 14;
	xor.b32  	%r17009, %r17007, %r17008;
	shr.u32 	%r17010, %r16831, 3;
	xor.b32  	%r17011, %r17009, %r17010;
	add.s32 	%r17012, %r17006, %r16825;
	add.s32 	%r17013, %r17012, %r17011;
	shf.l.wrap.b32 	%r17014, %r17000, %r17000, 15;
	shf.l.wrap.b32 	%r17015, %r17000, %r17000, 13;
	xor.b32  	%r17016, %r17014, %r17015;
	shr.u32 	%r17017, %r17000, 10;
	xor.b32  	%r17018, %r17016, %r17017;
	add.s32 	%r17019, %r17018, %r16935;
	shf.l.wrap.b32 	%r17020, %r16837, %r16837, 25;
	shf.l.wrap.b32 	%r17021, %r16837, %r16837, 14;
	xor.b32  	%r17022, %r17020, %r17021;
	shr.u32 	%r17023, %r16837, 3;
	xor.b32  	%r17024, %r17022, %r17023;
	add.s32 	%r17025, %r17019, %r16831;
	add.s32 	%r17026, %r17025, %r17024;
	shf.l.wrap.b32 	%r17027, %r17013, %r17013, 15;
	shf.l.wrap.b32 	%r17028, %r17013, %r17013, 13;
	xor.b32  	%r17029, %r17027, %r17028;
	shr.u32 	%r17030, %r17013, 10;
	xor.b32  	%r17031, %r17029, %r17030;
	add.s32 	%r17032, %r17031, %r16948;
	shf.l.wrap.b32 	%r17033, %r16844, %r16844, 25;
	shf.l.wrap.b32 	%r17034, %r16844, %r16844, 14;
	xor.b32  	%r17035, %r17033, %r17034;
	shr.u32 	%r17036, %r16844, 3;
	xor.b32  	%r17037, %r17035, %r17036;
	add.s32 	%r17038, %r17032, %r16837;
	add.s32 	%r17039, %r17038, %r17037;
	shf.l.wrap.b32 	%r17040, %r17026, %r17026, 15;
	shf.l.wrap.b32 	%r17041, %r17026, %r17026, 13;
	xor.b32  	%r17042, %r17040, %r17041;
	shr.u32 	%r17043, %r17026, 10;
	xor.b32  	%r17044, %r17042, %r17043;
	add.s32 	%r17045, %r17044, %r16961;
	shf.l.wrap.b32 	%r17046, %r16857, %r16857, 25;
	shf.l.wrap.b32 	%r17047, %r16857, %r16857, 14;
	xor.b32  	%r17048, %r17046, %r17047;
	shr.u32 	%r17049, %r16857, 3;
	xor.b32  	%r17050, %r17048, %r17049;
	add.s32 	%r17051, %r17045, %r16844;
	add.s32 	%r17052, %r17051, %r17050;
	shf.l.wrap.b32 	%r17053, %r17039, %r17039, 15;
	shf.l.wrap.b32 	%r17054, %r17039, %r17039, 13;
	xor.b32  	%r17055, %r17053, %r17054;
	shr.u32 	%r17056, %r17039, 10;
	xor.b32  	%r17057, %r17055, %r17056;
	add.s32 	%r17058, %r17057, %r16974;
	shf.l.wrap.b32 	%r17059, %r16870, %r16870, 25;
	shf.l.wrap.b32 	%r17060, %r16870, %r16870, 14;
	xor.b32  	%r17061, %r17059, %r17060;
	shr.u32 	%r17062, %r16870, 3;
	xor.b32  	%r17063, %r17061, %r17062;
	add.s32 	%r17064, %r17058, %r16857;
	add.s32 	%r17065, %r17064, %r17063;
	shf.l.wrap.b32 	%r17066, %r17052, %r17052, 15;
	shf.l.wrap.b32 	%r17067, %r17052, %r17052, 13;
	xor.b32  	%r17068, %r17066, %r17067;
	shr.u32 	%r17069, %r17052, 10;
	xor.b32  	%r17070, %r17068, %r17069;
	add.s32 	%r17071, %r17070, %r16987;
	shf.l.wrap.b32 	%r17072, %r16883, %r16883, 25;
	shf.l.wrap.b32 	%r17073, %r16883, %r16883, 14;
	xor.b32  	%r17074, %r17072, %r17073;
	shr.u32 	%r17075, %r16883, 3;
	xor.b32  	%r17076, %r17074, %r17075;
	add.s32 	%r17077, %r17071, %r16870;
	add.s32 	%r17078, %r17077, %r17076;
	shf.l.wrap.b32 	%r17079, %r17065, %r17065, 15;
	shf.l.wrap.b32 	%r17080, %r17065, %r17065, 13;
	xor.b32  	%r17081, %r17079, %r17080;
	shr.u32 	%r17082, %r17065, 10;
	xor.b32  	%r17083, %r17081, %r17082;
	add.s32 	%r17084, %r17083, %r17000;
	shf.l.wrap.b32 	%r17085, %r16896, %r16896, 25;
	shf.l.wrap.b32 	%r17086, %r16896, %r16896, 14;
	xor.b32  	%r17087, %r17085, %r17086;
	shr.u32 	%r17088, %r16896, 3;
	xor.b32  	%r17089, %r17087, %r17088;
	add.s32 	%r17090, %r17084, %r16883;
	add.s32 	%r17091, %r17090, %r17089;
	shf.l.wrap.b32 	%r17092, %r17078, %r17078, 15;
	shf.l.wrap.b32 	%r17093, %r17078, %r17078, 13;
	xor.b32  	%r17094, %r17092, %r17093;
	shr.u32 	%r17095, %r17078, 10;
	xor.b32  	%r17096, %r17094, %r17095;
	add.s32 	%r17097, %r17096, %r17013;
	shf.l.wrap.b32 	%r17098, %r16909, %r16909, 25;
	shf.l.wrap.b32 	%r17099, %r16909, %r16909, 14;
	xor.b32  	%r17100, %r17098, %r17099;
	shr.u32 	%r17101, %r16909, 3;
	xor.b32  	%r17102, %r17100, %r17101;
	add.s32 	%r17103, %r17097, %r16896;
	add.s32 	%r17104, %r17103, %r17102;
	shf.l.wrap.b32 	%r17105, %r17091, %r17091, 15;
	shf.l.wrap.b32 	%r17106, %r17091, %r17091, 13;
	xor.b32  	%r17107, %r17105, %r17106;
	shr.u32 	%r17108, %r17091, 10;
	xor.b32  	%r17109, %r17107, %r17108;
	add.s32 	%r17110, %r17109, %r17026;
	shf.l.wrap.b32 	%r17111, %r16922, %r16922, 25;
	shf.l.wrap.b32 	%r17112, %r16922, %r16922, 14;
	xor.b32  	%r17113, %r17111, %r17112;
	shr.u32 	%r17114, %r16922, 3;
	xor.b32  	%r17115, %r17113, %r17114;
	add.s32 	%r17116, %r17110, %r16909;
	add.s32 	%r17117, %r17116, %r17115;
	shf.l.wrap.b32 	%r17118, %r17104, %r17104, 15;
	shf.l.wrap.b32 	%r17119, %r17104, %r17104, 13;
	xor.b32  	%r17120, %r17118, %r17119;
	shr.u32 	%r17121, %r17104, 10;
	xor.b32  	%r17122, %r17120, %r17121;
	add.s32 	%r17123, %r17122, %r17039;
	shf.l.wrap.b32 	%r17124, %r16935, %r16935, 25;
	shf.l.wrap.b32 	%r17125, %r16935, %r16935, 14;
	xor.b32  	%r17126, %r17124, %r17125;
	shr.u32 	%r17127, %r16935, 3;
	xor.b32  	%r17128, %r17126, %r17127;
	add.s32 	%r17129, %r17123, %r16922;
	add.s32 	%r17130, %r17129, %r17128;
	shf.l.wrap.b32 	%r17131, %r17117, %r17117, 15;
	shf.l.wrap.b32 	%r17132, %r17117, %r17117, 13;
	xor.b32  	%r17133, %r17131, %r17132;
	shr.u32 	%r17134, %r17117, 10;
	xor.b32  	%r17135, %r17133, %r17134;
	add.s32 	%r17136, %r17135, %r17052;
	shf.l.wrap.b32 	%r17137, %r16948, %r16948, 25;
	shf.l.wrap.b32 	%r17138, %r16948, %r16948, 14;
	xor.b32  	%r17139, %r17137, %r17138;
	shr.u32 	%r17140, %r16948, 3;
	xor.b32  	%r17141, %r17139, %r17140;
	add.s32 	%r17142, %r17136, %r16935;
	add.s32 	%r17143, %r17142, %r17141;
	shf.l.wrap.b32 	%r17144, %r17130, %r17130, 15;
	shf.l.wrap.b32 	%r17145, %r17130, %r17130, 13;
	xor.b32  	%r17146, %r17144, %r17145;
	shr.u32 	%r17147, %r17130, 10;
	xor.b32  	%r17148, %r17146, %r17147;
	add.s32 	%r17149, %r17148, %r17065;
	shf.l.wrap.b32 	%r17150, %r16961, %r16961, 25;
	shf.l.wrap.b32 	%r17151, %r16961, %r16961, 14;
	xor.b32  	%r17152, %r17150, %r17151;
	shr.u32 	%r17153, %r16961, 3;
	xor.b32  	%r17154, %r17152, %r17153;
	add.s32 	%r17155, %r17149, %r16948;
	add.s32 	%r17156, %r17155, %r17154;
	shf.l.wrap.b32 	%r17157, %r17143, %r17143, 15;
	shf.l.wrap.b32 	%r17158, %r17143, %r17143, 13;
	xor.b32  	%r17159, %r17157, %r17158;
	shr.u32 	%r17160, %r17143, 10;
	xor.b32  	%r17161, %r17159, %r17160;
	add.s32 	%r17162, %r17161, %r17078;
	shf.l.wrap.b32 	%r17163, %r16974, %r16974, 25;
	shf.l.wrap.b32 	%r17164, %r16974, %r16974, 14;
	xor.b32  	%r17165, %r17163, %r17164;
	shr.u32 	%r17166, %r16974, 3;
	xor.b32  	%r17167, %r17165, %r17166;
	add.s32 	%r17168, %r17162, %r16961;
	add.s32 	%r17169, %r17168, %r17167;
	shf.l.wrap.b32 	%r17170, %r17156, %r17156, 15;
	shf.l.wrap.b32 	%r17171, %r17156, %r17156, 13;
	xor.b32  	%r17172, %r17170, %r17171;
	shr.u32 	%r17173, %r17156, 10;
	xor.b32  	%r17174, %r17172, %r17173;
	add.s32 	%r17175, %r17174, %r17091;
	shf.l.wrap.b32 	%r17176, %r16987, %r16987, 25;
	shf.l.wrap.b32 	%r17177, %r16987, %r16987, 14;
	xor.b32  	%r17178, %r17176, %r17177;
	shr.u32 	%r17179, %r16987, 3;
	xor.b32  	%r17180, %r17178, %r17179;
	add.s32 	%r17181, %r17175, %r16974;
	add.s32 	%r17182, %r17181, %r17180;
	shf.l.wrap.b32 	%r17183, %r17169, %r17169, 15;
	shf.l.wrap.b32 	%r17184, %r17169, %r17169, 13;
	xor.b32  	%r17185, %r17183, %r17184;
	shr.u32 	%r17186, %r17169, 10;
	xor.b32  	%r17187, %r17185, %r17186;
	add.s32 	%r17188, %r17187, %r17104;
	shf.l.wrap.b32 	%r17189, %r17000, %r17000, 25;
	shf.l.wrap.b32 	%r17190, %r17000, %r17000, 14;
	xor.b32  	%r17191, %r17189, %r17190;
	shr.u32 	%r17192, %r17000, 3;
	xor.b32  	%r17193, %r17191, %r17192;
	add.s32 	%r17194, %r17188, %r16987;
	add.s32 	%r17195, %r17194, %r17193;
	shf.l.wrap.b32 	%r17196, %r17182, %r17182, 15;
	shf.l.wrap.b32 	%r17197, %r17182, %r17182, 13;
	xor.b32  	%r17198, %r17196, %r17197;
	shr.u32 	%r17199, %r17182, 10;
	xor.b32  	%r17200, %r17198, %r17199;
	add.s32 	%r17201, %r17200, %r17117;
	shf.l.wrap.b32 	%r17202, %r17013, %r17013, 25;
	shf.l.wrap.b32 	%r17203, %r17013, %r17013, 14;
	xor.b32  	%r17204, %r17202, %r17203;
	shr.u32 	%r17205, %r17013, 3;
	xor.b32  	%r17206, %r17204, %r17205;
	add.s32 	%r17207, %r17201, %r17000;
	add.s32 	%r17208, %r17207, %r17206;
	shf.l.wrap.b32 	%r17209, %r17195, %r17195, 15;
	shf.l.wrap.b32 	%r17210, %r17195, %r17195, 13;
	xor.b32  	%r17211, %r17209, %r17210;
	shr.u32 	%r17212, %r17195, 10;
	xor.b32  	%r17213, %r17211, %r17212;
	add.s32 	%r17214, %r17213, %r17130;
	shf.l.wrap.b32 	%r17215, %r17026, %r17026, 25;
	shf.l.wrap.b32 	%r17216, %r17026, %r17026, 14;
	xor.b32  	%r17217, %r17215, %r17216;
	shr.u32 	%r17218, %r17026, 3;
	xor.b32  	%r17219, %r17217, %r17218;
	add.s32 	%r17220, %r17214, %r17013;
	add.s32 	%r17221, %r17220, %r17219;
	shf.l.wrap.b32 	%r17222, %r17208, %r17208, 15;
	shf.l.wrap.b32 	%r17223, %r17208, %r17208, 13;
	xor.b32  	%r17224, %r17222, %r17223;
	shr.u32 	%r17225, %r17208, 10;
	xor.b32  	%r17226, %r17224, %r17225;
	add.s32 	%r17227, %r17226, %r17143;
	shf.l.wrap.b32 	%r17228, %r17039, %r17039, 25;
	shf.l.wrap.b32 	%r17229, %r17039, %r17039, 14;
	xor.b32  	%r17230, %r17228, %r17229;
	shr.u32 	%r17231, %r17039, 3;
	xor.b32  	%r17232, %r17230, %r17231;
	add.s32 	%r17233, %r17227, %r17026;
	add.s32 	%r17234, %r17233, %r17232;
	shf.l.wrap.b32 	%r17235, %r17221, %r17221, 15;
	shf.l.wrap.b32 	%r17236, %r17221, %r17221, 13;
	xor.b32  	%r17237, %r17235, %r17236;
	shr.u32 	%r17238, %r17221, 10;
	xor.b32  	%r17239, %r17237, %r17238;
	add.s32 	%r17240, %r17239, %r17156;
	shf.l.wrap.b32 	%r17241, %r17052, %r17052, 25;
	shf.l.wrap.b32 	%r17242, %r17052, %r17052, 14;
	xor.b32  	%r17243, %r17241, %r17242;
	shr.u32 	%r17244, %r17052, 3;
	xor.b32  	%r17245, %r17243, %r17244;
	add.s32 	%r17246, %r17240, %r17039;
	add.s32 	%r17247, %r17246, %r17245;
	shf.l.wrap.b32 	%r17248, %r17234, %r17234, 15;
	shf.l.wrap.b32 	%r17249, %r17234, %r17234, 13;
	xor.b32  	%r17250, %r17248, %r17249;
	shr.u32 	%r17251, %r17234, 10;
	xor.b32  	%r17252, %r17250, %r17251;
	add.s32 	%r17253, %r17252, %r17169;
	shf.l.wrap.b32 	%r17254, %r17065, %r17065, 25;
	shf.l.wrap.b32 	%r17255, %r17065, %r17065, 14;
	xor.b32  	%r17256, %r17254, %r17255;
	shr.u32 	%r17257, %r17065, 3;
	xor.b32  	%r17258, %r17256, %r17257;
	add.s32 	%r17259, %r17253, %r17052;
	add.s32 	%r17260, %r17259, %r17258;
	shf.l.wrap.b32 	%r17261, %r17247, %r17247, 15;
	shf.l.wrap.b32 	%r17262, %r17247, %r17247, 13;
	xor.b32  	%r17263, %r17261, %r17262;
	shr.u32 	%r17264, %r17247, 10;
	xor.b32  	%r17265, %r17263, %r17264;
	add.s32 	%r17266, %r17265, %r17182;
	shf.l.wrap.b32 	%r17267, %r17078, %r17078, 25;
	shf.l.wrap.b32 	%r17268, %r17078, %r17078, 14;
	xor.b32  	%r17269, %r17267, %r17268;
	shr.u32 	%r17270, %r17078, 3;
	xor.b32  	%r17271, %r17269, %r17270;
	add.s32 	%r17272, %r17266, %r17065;
	add.s32 	%r17273, %r17272, %r17271;
	add.s32 	%r17274, %r5, %r16669;
	add.s32 	%r17275, %r17274, -1521486534;
	add.s32 	%r17276, %r17274, 143694565;
	shf.l.wrap.b32 	%r17277, %r17275, %r17275, 26;
	shf.l.wrap.b32 	%r17278, %r17275, %r17275, 21;
	xor.b32  	%r17279, %r17277, %r17278;
	shf.l.wrap.b32 	%r17280, %r17275, %r17275, 7;
	xor.b32  	%r17281, %r17279, %r17280;
	and.b32  	%r17282, %r17275, 1359893119;
	sub.s32 	%r17283, 1521486533, %r17274;
	and.b32  	%r17284, %r17283, -1694144372;
	or.b32  	%r17285, %r17282, %r17284;
	add.s32 	%r17286, %r17285, %r17281;
	add.s32 	%r17287, %r17286, %r6;
	add.s32 	%r17288, %r17287, %r16676;
	shf.l.wrap.b32 	%r17289, %r17276, %r17276, 30;
	shf.l.wrap.b32 	%r17290, %r17276, %r17276, 19;
	xor.b32  	%r17291, %r17289, %r17290;
	shf.l.wrap.b32 	%r17292, %r17276, %r17276, 10;
	xor.b32  	%r17293, %r17291, %r17292;
	and.b32  	%r17294, %r17276, -781301534;
	add.s32 	%r17295, %r17293, %r17294;
	add.s32 	%r17296, %r17288, %r17295;
	add.s32 	%r17297, %r17288, 1542638877;
	add.s32 	%r17298, %r17296, 1233485744;
	shf.l.wrap.b32 	%r17299, %r17297, %r17297, 26;
	shf.l.wrap.b32 	%r17300, %r17297, %r17297, 21;
	xor.b32  	%r17301, %r17299, %r17300;
	shf.l.wrap.b32 	%r17302, %r17297, %r17297, 7;
	xor.b32  	%r17303, %r17301, %r17302;
	and.b32  	%r17304, %r17297, %r17275;
	sub.s32 	%r17305, 604844770, %r17288;
	and.b32  	%r17306, %r17305, 1359893119;
	or.b32  	%r17307, %r17304, %r17306;
	add.s32 	%r17308, %r17307, %r17303;
	ld.const.u32 	%r17309, [K+8];
	add.s32 	%r17310, %r17308, %r17309;
	add.s32 	%r17311, %r17310, %r16683;
	shf.l.wrap.b32 	%r17312, %r17298, %r17298, 30;
	shf.l.wrap.b32 	%r17313, %r17298, %r17298, 19;
	xor.b32  	%r17314, %r17312, %r17313;
	shf.l.wrap.b32 	%r17315, %r17298, %r17298, 10;
	xor.b32  	%r17316, %r17314, %r17315;
	xor.b32  	%r17317, %r17276, 1779033703;
	and.b32  	%r17318, %r17298, %r17317;
	and.b32  	%r17319, %r17276, 1779033703;
	xor.b32  	%r17320, %r17318, %r17319;
	add.s32 	%r17321, %r17316, %r17320;
	add.s32 	%r17322, %r17311, %r17321;
	add.s32 	%r17323, %r17311, 1449989905;
	add.s32 	%r17324, %r17322, -1694144372;
	shf.l.wrap.b32 	%r17325, %r17323, %r17323, 26;
	shf.l.wrap.b32 	%r17326, %r17323, %r17323, 21;
	xor.b32  	%r17327, %r17325, %r17326;
	shf.l.wrap.b32 	%r17328, %r17323, %r17323, 7;
	xor.b32  	%r17329, %r17327, %r17328;
	and.b32  	%r17330, %r17323, %r17297;
	sub.s32 	%r17331, -1449989906, %r17311;
	and.b32  	%r17332, %r17275, %r17331;
	or.b32  	%r17333, %r17330, %r17332;
	add.s32 	%r17334, %r17333, %r17329;
	add.s32 	%r17335, %r17334, %r7;
	add.s32 	%r17336, %r17335, %r16690;
	shf.l.wrap.b32 	%r17337, %r17324, %r17324, 30;
	shf.l.wrap.b32 	%r17338, %r17324, %r17324, 19;
	xor.b32  	%r17339, %r17337, %r17338;
	shf.l.wrap.b32 	%r17340, %r17324, %r17324, 10;
	xor.b32  	%r17341, %r17339, %r17340;
	xor.b32  	%r17342, %r17298, %r17276;
	and.b32  	%r17343, %r17324, %r17342;
	and.b32  	%r17344, %r17298, %r17276;
	xor.b32  	%r17345, %r17343, %r17344;
	add.s32 	%r17346, %r17341, %r17345;
	add.s32 	%r17347, %r17336, %r17346;
	add.s32 	%r17348, %r17336, -1156040474;
	add.s32 	%r17349, %r17347, 1359893119;
	shf.l.wrap.b32 	%r17350, %r17348, %r17348, 26;
	shf.l.wrap.b32 	%r17351, %r17348, %r17348, 21;
	xor.b32  	%r17352, %r17350, %r17351;
	shf.l.wrap.b32 	%r17353, %r17348, %r17348, 7;
	xor.b32  	%r17354, %r17352, %r17353;
	and.b32  	%r17355, %r17348, %r17323;
	sub.s32 	%r17356, 1156040473, %r17336;
	and.b32  	%r17357, %r17297, %r17356;
	or.b32  	%r17358, %r17355, %r17357;
	add.s32 	%r17359, %r17358, %r17275;
	add.s32 	%r17360, %r17359, %r17354;
	add.s32 	%r17361, %r17360, %r8;
	add.s32 	%r17362, %r17361, %r16697;
	shf.l.wrap.b32 	%r17363, %r17349, %r17349, 30;
	shf.l.wrap.b32 	%r17364, %r17349, %r17349, 19;
	xor.b32  	%r17365, %r17363, %r17364;
	shf.l.wrap.b32 	%r17366, %r17349, %r17349, 10;
	xor.b32  	%r17367, %r17365, %r17366;
	xor.b32  	%r17368, %r17324, %r17298;
	and.b32  	%r17369, %r17349, %r17368;
	and.b32  	%r17370, %r17324, %r17298;
	xor.b32  	%r17371, %r17369, %r17370;
	add.s32 	%r17372, %r17367, %r17371;
	add.s32 	%r17373, %r17362, %r17276;
	add.s32 	%r17374, %r17372, %r17362;
	shf.l.wrap.b32 	%r17375, %r17373, %r17373, 26;
	shf.l.wrap.b32 	%r17376, %r17373, %r17373, 21;
	xor.b32  	%r17377, %r17375, %r17376;
	shf.l.wrap.b32 	%r17378, %r17373, %r17373, 7;
	xor.b32  	%r17379, %r17377, %r17378;
	and.b32  	%r17380, %r17373, %r17348;
	not.b32 	%r17381, %r17373;
	and.b32  	%r17382, %r17323, %r17381;
	or.b32  	%r17383, %r17380, %r17382;
	add.s32 	%r17384, %r17383, %r17297;
	add.s32 	%r17385, %r17384, %r17379;
	add.s32 	%r17386, %r17385, %r9;
	add.s32 	%r17387, %r17386, %r16704;
	shf.l.wrap.b32 	%r17388, %r17374, %r17374, 30;
	shf.l.wrap.b32 	%r17389, %r17374, %r17374, 19;
	xor.b32  	%r17390, %r17388, %r17389;
	shf.l.wrap.b32 	%r17391, %r17374, %r17374, 10;
	xor.b32  	%r17392, %r17390, %r17391;
	xor.b32  	%r17393, %r17349, %r17324;
	and.b32  	%r17394, %r17374, %r17393;
	and.b32  	%r17395, %r17349, %r17324;
	xor.b32  	%r17396, %r17394, %r17395;
	add.s32 	%r17397, %r17392, %r17396;
	add.s32 	%r17398, %r17387, %r17298;
	add.s32 	%r17399, %r17397, %r17387;
	shf.l.wrap.b32 	%r17400, %r17398, %r17398, 26;
	shf.l.wrap.b32 	%r17401, %r17398, %r17398, 21;
	xor.b32  	%r17402, %r17400, %r17401;
	shf.l.wrap.b32 	%r17403, %r17398, %r17398, 7;
	xor.b32  	%r17404, %r17402, %r17403;
	and.b32  	%r17405, %r17398, %r17373;
	not.b32 	%r17406, %r17398;
	and.b32  	%r17407, %r17348, %r17406;
	or.b32  	%r17408, %r17405, %r17407;
	add.s32 	%r17409, %r17408, %r17323;
	add.s32 	%r17410, %r17409, %r17404;
	add.s32 	%r17411, %r17410, %r10;
	add.s32 	%r17412, %r17411, %r16711;
	shf.l.wrap.b32 	%r17413, %r17399, %r17399, 30;
	shf.l.wrap.b32 	%r17414, %r17399, %r17399, 19;
	xor.b32  	%r17415, %r17413, %r17414;
	shf.l.wrap.b32 	%r17416, %r17399, %r17399, 10;
	xor.b32  	%r17417, %r17415, %r17416;
	xor.b32  	%r17418, %r17374, %r17349;
	and.b32  	%r17419, %r17399, %r17418;
	and.b32  	%r17420, %r17374, %r17349;
	xor.b32  	%r17421, %r17419, %r17420;
	add.s32 	%r17422, %r17417, %r17421;
	add.s32 	%r17423, %r17412, %r17324;
	add.s32 	%r17424, %r17422, %r17412;
	shf.l.wrap.b32 	%r17425, %r17423, %r17423, 26;
	shf.l.wrap.b32 	%r17426, %r17423, %r17423, 21;
	xor.b32  	%r17427, %r17425, %r17426;
	shf.l.wrap.b32 	%r17428, %r17423, %r17423, 7;
	xor.b32  	%r17429, %r17427, %r17428;
	and.b32  	%r17430, %r17423, %r17398;
	not.b32 	%r17431, %r17423;
	and.b32  	%r17432, %r17373, %r17431;
	or.b32  	%r17433, %r17430, %r17432;
	add.s32 	%r17434, %r17433, %r17348;
	add.s32 	%r17435, %r17434, %r17429;
	add.s32 	%r17436, %r17435, %r11;
	add.s32 	%r17437, %r17436, %r16718;
	shf.l.wrap.b32 	%r17438, %r17424, %r17424, 30;
	shf.l.wrap.b32 	%r17439, %r17424, %r17424, 19;
	xor.b32  	%r17440, %r17438, %r17439;
	shf.l.wrap.b32 	%r17441, %r17424, %r17424, 10;
	xor.b32  	%r17442, %r17440, %r17441;
	xor.b32  	%r17443, %r17399, %r17374;
	and.b32  	%r17444, %r17424, %r17443;
	and.b32  	%r17445, %r17399, %r17374;
	xor.b32  	%r17446, %r17444, %r17445;
	add.s32 	%r17447, %r17442, %r17446;
	add.s32 	%r17448, %r17437, %r17349;
	add.s32 	%r17449, %r17447, %r17437;
	shf.l.wrap.b32 	%r17450, %r17448, %r17448, 26;
	shf.l.wrap.b32 	%r17451, %r17448, %r17448, 21;
	xor.b32  	%r17452, %r17450, %r17451;
	shf.l.wrap.b32 	%r17453, %r17448, %r17448, 7;
	xor.b32  	%r17454, %r17452, %r17453;
	and.b32  	%r17455, %r17448, %r17423;
	not.b32 	%r17456, %r17448;
	and.b32  	%r17457, %r17398, %r17456;
	or.b32  	%r17458, %r17455, %r17457;
	add.s32 	%r17459, %r17458, %r17373;
	add.s32 	%r17460, %r17459, %r17454;
	add.s32 	%r17461, %r17460, %r12;
	xor.b32  	%r17462, %r17461, -2147483648;
	shf.l.wrap.b32 	%r17463, %r17449, %r17449, 30;
	shf.l.wrap.b32 	%r17464, %r17449, %r17449, 19;
	xor.b32  	%r17465, %r17463, %r17464;
	shf.l.wrap.b32 	%r17466, %r17449, %r17449, 10;
	xor.b32  	%r17467, %r17465, %r17466;
	xor.b32  	%r17468, %r17424, %r17399;
	and.b32  	%r17469, %r17449, %r17468;
	and.b32  	%r17470, %r17424, %r17399;
	xor.b32  	%r17471, %r17469, %r17470;
	add.s32 	%r17472, %r17467, %r17471;
	add.s32 	%r17473, %r17462, %r17374;
	add.s32 	%r17474, %r17472, %r17462;
	shf.l.wrap.b32 	%r17475, %r17473, %r17473, 26;
	shf.l.wrap.b32 	%r17476, %r17473, %r17473, 21;
	xor.b32  	%r17477, %r17475, %r17476;
	shf.l.wrap.b32 	%r17478, %r17473, %r17473, 7;
	xor.b32  	%r17479, %r17477, %r17478;
	and.b32  	%r17480, %r17473, %r17448;
	not.b32 	%r17481, %r17473;
	and.b32  	%r17482, %r17423, %r17481;
	or.b32  	%r17483, %r17480, %r17482;
	add.s32 	%r17484, %r17483, %r17398;
	add.s32 	%r17485, %r17484, %r17479;
	add.s32 	%r17486, %r17485, %r13;
	shf.l.wrap.b32 	%r17487, %r17474, %r17474, 30;
	shf.l.wrap.b32 	%r17488, %r17474, %r17474, 19;
	xor.b32  	%r17489, %r17487, %r17488;
	shf.l.wrap.b32 	%r17490, %r17474, %r17474, 10;
	xor.b32  	%r17491, %r17489, %r17490;
	xor.b32  	%r17492, %r17449, %r17424;
	and.b32  	%r17493, %r17474, %r17492;
	and.b32  	%r17494, %r17449, %r17424;
	xor.b32  	%r17495, %r17493, %r17494;
	add.s32 	%r17496, %r17491, %r17495;
	add.s32 	%r17497, %r17486, %r17399;
	add.s32 	%r17498, %r17496, %r17486;
	shf.l.wrap.b32 	%r17499, %r17497, %r17497, 26;
	shf.l.wrap.b32 	%r17500, %r17497, %r17497, 21;
	xor.b32  	%r17501, %r17499, %r17500;
	shf.l.wrap.b32 	%r17502, %r17497, %r17497, 7;
	xor.b32  	%r17503, %r17501, %r17502;
	and.b32  	%r17504, %r17497, %r17473;
	not.b32 	%r17505, %r17497;
	and.b32  	%r17506, %r17448, %r17505;
	or.b32  	%r17507, %r17504, %r17506;
	add.s32 	%r17508, %r17507, %r17423;
	add.s32 	%r17509, %r17508, %r17503;
	ld.const.u32 	%r17510, [K+40];
	add.s32 	%r17511, %r17509, %r17510;
	shf.l.wrap.b32 	%r17512, %r17498, %r17498, 30;
	shf.l.wrap.b32 	%r17513, %r17498, %r17498, 19;
	xor.b32  	%r17514, %r17512, %r17513;
	shf.l.wrap.b32 	%r17515, %r17498, %r17498, 10;
	xor.b32  	%r17516, %r17514, %r17515;
	xor.b32  	%r17517, %r17474, %r17449;
	and.b32  	%r17518, %r17498, %r17517;
	and.b32  	%r17519, %r17474, %r17449;
	xor.b32  	%r17520, %r17518, %r17519;
	add.s32 	%r17521, %r17516, %r17520;
	add.s32 	%r17522, %r17511, %r17424;
	add.s32 	%r17523, %r17521, %r17511;
	shf.l.wrap.b32 	%r17524, %r17522, %r17522, 26;
	shf.l.wrap.b32 	%r17525, %r17522, %r17522, 21;
	xor.b32  	%r17526, %r17524, %r17525;
	shf.l.wrap.b32 	%r17527, %r17522, %r17522, 7;
	xor.b32  	%r17528, %r17526, %r17527;
	and.b32  	%r17529, %r17522, %r17497;
	not.b32 	%r17530, %r17522;
	and.b32  	%r17531, %r17473, %r17530;
	or.b32  	%r17532, %r17529, %r17531;
	add.s32 	%r17533, %r17532, %r17448;
	add.s32 	%r17534, %r17533, %r17528;
	add.s32 	%r17535, %r17534, %r14;
	shf.l.wrap.b32 	%r17536, %r17523, %r17523, 30;
	shf.l.wrap.b32 	%r17537, %r17523, %r17523, 19;
	xor.b32  	%r17538, %r17536, %r17537;
	shf.l.wrap.b32 	%r17539, %r17523, %r17523, 10;
	xor.b32  	%r17540, %r17538, %r17539;
	xor.b32  	%r17541, %r17498, %r17474;
	and.b32  	%r17542, %r17523, %r17541;
	and.b32  	%r17543, %r17498, %r17474;
	xor.b32  	%r17544, %r17542, %r17543;
	add.s32 	%r17545, %r17540, %r17544;
	add.s32 	%r17546, %r17535, %r17449;
	add.s32 	%r17547, %r17545, %r17535;
	shf.l.wrap.b32 	%r17548, %r17546, %r17546, 26;
	shf.l.wrap.b32 	%r17549, %r17546, %r17546, 21;
	xor.b32  	%r17550, %r17548, %r17549;
	shf.l.wrap.b32 	%r17551, %r17546, %r17546, 7;
	xor.b32  	%r17552, %r17550, %r17551;
	and.b32  	%r17553, %r17546, %r17522;
	not.b32 	%r17554, %r17546;
	and.b32  	%r17555, %r17497, %r17554;
	or.b32  	%r17556, %r17553, %r17555;
	add.s32 	%r17557, %r17556, %r17473;
	add.s32 	%r17558, %r17557, %r17552;
	add.s32 	%r17559, %r17558, %r15;
	shf.l.wrap.b32 	%r17560, %r17547, %r17547, 30;
	shf.l.wrap.b32 	%r17561, %r17547, %r17547, 19;
	xor.b32  	%r17562, %r17560, %r17561;
	shf.l.wrap.b32 	%r17563, %r17547, %r17547, 10;
	xor.b32  	%r17564, %r17562, %r17563;
	xor.b32  	%r17565, %r17523, %r17498;
	and.b32  	%r17566, %r17547, %r17565;
	and.b32  	%r17567, %r17523, %r17498;
	xor.b32  	%r17568, %r17566, %r17567;
	add.s32 	%r17569, %r17564, %r17568;
	add.s32 	%r17570, %r17559, %r17474;
	add.s32 	%r17571, %r17569, %r17559;
	shf.l.wrap.b32 	%r17572, %r17570, %r17570, 26;
	shf.l.wrap.b32 	%r17573, %r17570, %r17570, 21;
	xor.b32  	%r17574, %r17572, %r17573;
	shf.l.wrap.b32 	%r17575, %r17570, %r17570, 7;
	xor.b32  	%r17576, %r17574, %r17575;
	and.b32  	%r17577, %r17570, %r17546;
	not.b32 	%r17578, %r17570;
	and.b32  	%r17579, %r17522, %r17578;
	or.b32  	%r17580, %r17577, %r17579;
	add.s32 	%r17581, %r17580, %r17497;
	add.s32 	%r17582, %r17581, %r17576;
	add.s32 	%r17583, %r17582, %r16;
	shf.l.wrap.b32 	%r17584, %r17571, %r17571, 30;
	shf.l.wrap.b32 	%r17585, %r17571, %r17571, 19;
	xor.b32  	%r17586, %r17584, %r17585;
	shf.l.wrap.b32 	%r17587, %r17571, %r17571, 10;
	xor.b32  	%r17588, %r17586, %r17587;
	xor.b32  	%r17589, %r17547, %r17523;
	and.b32  	%r17590, %r17571, %r17589;
	and.b32  	%r17591, %r17547, %r17523;
	xor.b32  	%r17592, %r17590, %r17591;
	add.s32 	%r17593, %r17588, %r17592;
	add.s32 	%r17594, %r17583, %r17498;
	add.s32 	%r17595, %r17593, %r17583;
	shf.l.wrap.b32 	%r17596, %r17594, %r17594, 26;
	shf.l.wrap.b32 	%r17597, %r17594, %r17594, 21;
	xor.b32  	%r17598, %r17596, %r17597;
	shf.l.wrap.b32 	%r17599, %r17594, %r17594, 7;
	xor.b32  	%r17600, %r17598, %r17599;
	and.b32  	%r17601, %r17594, %r17570;
	not.b32 	%r17602, %r17594;
	and.b32  	%r17603, %r17546, %r17602;
	or.b32  	%r17604, %r17601, %r17603;
	add.s32 	%r17605, %r17604, %r17522;
	add.s32 	%r17606, %r17605, %r17600;
	add.s32 	%r17607, %r17606, %r17;
	shf.l.wrap.b32 	%r17608, %r17595, %r17595, 30;
	shf.l.wrap.b32 	%r17609, %r17595, %r17595, 19;
	xor.b32  	%r17610, %r17608, %r17609;
	shf.l.wrap.b32 	%r17611, %r17595, %r17595, 10;
	xor.b32  	%r17612, %r17610, %r17611;
	xor.b32  	%r17613, %r17571, %r17547;
	and.b32  	%r17614, %r17595, %r17613;
	and.b32  	%r17615, %r17571, %r17547;
	xor.b32  	%r17616, %r17614, %r17615;
	add.s32 	%r17617, %r17612, %r17616;
	add.s32 	%r17618, %r17607, %r17523;
	add.s32 	%r17619, %r17617, %r17607;
	shf.l.wrap.b32 	%r17620, %r17618, %r17618, 26;
	shf.l.wrap.b32 	%r17621, %r17618, %r17618, 21;
	xor.b32  	%r17622, %r17620, %r17621;
	shf.l.wrap.b32 	%r17623, %r17618, %r17618, 7;
	xor.b32  	%r17624, %r17622, %r17623;
	and.b32  	%r17625, %r17618, %r17594;
	not.b32 	%r17626, %r17618;
	and.b32  	%r17627, %r17570, %r17626;
	or.b32  	%r17628, %r17625, %r17627;
	add.s32 	%r17629, %r17628, %r17546;
	add.s32 	%r17630, %r17629, %r17624;
	add.s32 	%r17631, %r17630, %r18;
	add.s32 	%r17632, %r17631, 256;
	shf.l.wrap.b32 	%r17633, %r17619, %r17619, 30;
	shf.l.wrap.b32 	%r17634, %r17619, %r17619, 19;
	xor.b32  	%r17635, %r17633, %r17634;
	shf.l.wrap.b32 	%r17636, %r17619, %r17619, 10;
	xor.b32  	%r17637, %r17635, %r17636;
	xor.b32  	%r17638, %r17595, %r17571;
	and.b32  	%r17639, %r17619, %r17638;
	and.b32  	%r17640, %r17595, %r17571;
	xor.b32  	%r17641, %r17639, %r17640;
	add.s32 	%r17642, %r17637, %r17641;
	add.s32 	%r17643, %r17632, %r17547;
	add.s32 	%r17644, %r17642, %r17632;
	shf.l.wrap.b32 	%r17645, %r17643, %r17643, 26;
	shf.l.wrap.b32 	%r17646, %r17643, %r17643, 21;
	xor.b32  	%r17647, %r17645, %r17646;
	shf.l.wrap.b32 	%r17648, %r17643, %r17643, 7;
	xor.b32  	%r17649, %r17647, %r17648;
	and.b32  	%r17650, %r17643, %r17618;
	not.b32 	%r17651, %r17643;
	and.b32  	%r17652, %r17594, %r17651;
	or.b32  	%r17653, %r17650, %r17652;
	add.s32 	%r17654, %r17653, %r17570;
	add.s32 	%r17655, %r17654, %r17649;
	add.s32 	%r17656, %r17655, %r19;
	add.s32 	%r17657, %r17656, %r16724;
	shf.l.wrap.b32 	%r17658, %r17644, %r17644, 30;
	shf.l.wrap.b32 	%r17659, %r17644, %r17644, 19;
	xor.b32  	%r17660, %r17658, %r17659;
	shf.l.wrap.b32 	%r17661, %r17644, %r17644, 10;
	xor.b32  	%r17662, %r17660, %r17661;
	xor.b32  	%r17663, %r17619, %r17595;
	and.b32  	%r17664, %r17644, %r17663;
	and.b32  	%r17665, %r17619, %r17595;
	xor.b32  	%r17666, %r17664, %r17665;
	add.s32 	%r17667, %r17662, %r17666;
	add.s32 	%r17668, %r17657, %r17571;
	add.s32 	%r17669, %r17667, %r17657;
	shf.l.wrap.b32 	%r17670, %r17668, %r17668, 26;
	shf.l.wrap.b32 	%r17671, %r17668, %r17668, 21;
	xor.b32  	%r17672, %r17670, %r17671;
	shf.l.wrap.b32 	%r17673, %r17668, %r17668, 7;
	xor.b32  	%r17674, %r17672, %r17673;
	and.b32  	%r17675, %r17668, %r17643;
	not.b32 	%r17676, %r17668;
	and.b32  	%r17677, %r17618, %r17676;
	or.b32  	%r17678, %r17675, %r17677;
	add.s32 	%r17679, %r17678, %r17594;
	add.s32 	%r17680, %r17679, %r17674;
	add.s32 	%r17681, %r17680, %r20;
	add.s32 	%r17682, %r17681, %r16731;
	shf.l.wrap.b32 	%r17683, %r17669, %r17669, 30;
	shf.l.wrap.b32 	%r17684, %r17669, %r17669, 19;
	xor.b32  	%r17685, %r17683, %r17684;
	shf.l.wrap.b32 	%r17686, %r17669, %r17669, 10;
	xor.b32  	%r17687, %r17685, %r17686;
	xor.b32  	%r17688, %r17644, %r17619;
	and.b32  	%r17689, %r17669, %r17688;
	and.b32  	%r17690, %r17644, %r17619;
	xor.b32  	%r17691, %r17689, %r17690;
	add.s32 	%r17692, %r17687, %r17691;
	add.s32 	%r17693, %r17682, %r17595;
	add.s32 	%r17694, %r17692, %r17682;
	shf.l.wrap.b32 	%r17695, %r17693, %r17693, 26;
	shf.l.wrap.b32 	%r17696, %r17693, %r17693, 21;
	xor.b32  	%r17697, %r17695, %r17696;
	shf.l.wrap.b32 	%r17698, %r17693, %r17693, 7;
	xor.b32  	%r17699, %r17697, %r17698;
	and.b32  	%r17700, %r17693, %r17668;
	not.b32 	%r17701, %r17693;
	and.b32  	%r17702, %r17643, %r17701;
	or.b32  	%r17703, %r17700, %r17702;
	add.s32 	%r17704, %r17703, %r17618;
	add.s32 	%r17705, %r17704, %r17699;
	add.s32 	%r17706, %r17705, %r21;
	add.s32 	%r17707, %r17706, %r16743;
	shf.l.wrap.b32 	%r17708, %r17694, %r17694, 30;
	shf.l.wrap.b32 	%r17709, %r17694, %r17694, 19;
	xor.b32  	%r17710, %r17708, %r17709;
	shf.l.wrap.b32 	%r17711, %r17694, %r17694, 10;
	xor.b32  	%r17712, %r17710, %r17711;
	xor.b32  	%r17713, %r17669, %r17644;
	and.b32  	%r17714, %r17694, %r17713;
	and.b32  	%r17715, %r17669, %r17644;
	xor.b32  	%r17716, %r17714, %r17715;
	add.s32 	%r17717, %r17712, %r17716;
	add.s32 	%r17718, %r17707, %r17619;
	add.s32 	%r17719, %r17717, %r17707;
	shf.l.wrap.b32 	%r17720, %r17718, %r17718, 26;
	shf.l.wrap.b32 	%r17721, %r17718, %r17718, 21;
	xor.b32  	%r17722, %r17720, %r17721;
	shf.l.wrap.b32 	%r17723, %r17718, %r17718, 7;
	xor.b32  	%r17724, %r17722, %r17723;
	and.b32  	%r17725, %r17718, %r17693;
	not.b32 	%r17726, %r17718;
	and.b32  	%r17727, %r17668, %r17726;
	or.b32  	%r17728, %r17725, %r17727;
	add.s32 	%r17729, %r17728, %r17643;
	add.s32 	%r17730, %r17729, %r17724;
	add.s32 	%r17731, %r17730, %r22;
	add.s32 	%r17732, %r17731, %r16755;
	shf.l.wrap.b32 	%r17733, %r17719, %r17719, 30;
	shf.l.wrap.b32 	%r17734, %r17719, %r17719, 19;
	xor.b32  	%r17735, %r17733, %r17734;
	shf.l.wrap.b32 	%r17736, %r17719, %r17719, 10;
	xor.b32  	%r17737, %r17735, %r17736;
	xor.b32  	%r17738, %r17694, %r17669;
	and.b32  	%r17739, %r17719, %r17738;
	and.b32  	%r17740, %r17694, %r17669;
	xor.b32  	%r17741, %r17739, %r17740;
	add.s32 	%r17742, %r17737, %r17741;
	add.s32 	%r17743, %r17732, %r17644;
	add.s32 	%r17744, %r17742, %r17732;
	shf.l.wrap.b32 	%r17745, %r17743, %r17743, 26;
	shf.l.wrap.b32 	%r17746, %r17743, %r17743, 21;
	xor.b32  	%r17747, %r17745, %r17746;
	shf.l.wrap.b32 	%r17748, %r17743, %r17743, 7;
	xor.b32  	%r17749, %r17747, %r17748;
	and.b32  	%r17750, %r17743, %r17718;
	not.b32 	%r17751, %r17743;
	and.b32  	%r17752, %r17693, %r17751;
	or.b32  	%r17753, %r17750, %r17752;
	add.s32 	%r17754, %r17753, %r17668;
	add.s32 	%r17755, %r17754, %r17749;
	add.s32 	%r17756, %r17755, %r23;
	add.s32 	%r17757, %r17756, %r16767;
	shf.l.wrap.b32 	%r17758, %r17744, %r17744, 30;
	shf.l.wrap.b32 	%r17759, %r17744, %r17744, 19;
	xor.b32  	%r17760, %r17758, %r17759;
	shf.l.wrap.b32 	%r17761, %r17744, %r17744, 10;
	xor.b32  	%r17762, %r17760, %r17761;
	xor.b32  	%r17763, %r17719, %r17694;
	and.b32  	%r17764, %r17744, %r17763;
	and.b32  	%r17765, %r17719, %r17694;
	xor.b32  	%r17766, %r17764, %r17765;
	add.s32 	%r17767, %r17762, %r17766;
	add.s32 	%r17768, %r17757, %r17669;
	add.s32 	%r17769, %r17767, %r17757;
	shf.l.wrap.b32 	%r17770, %r17768, %r17768, 26;
	shf.l.wrap.b32 	%r17771, %r17768, %r17768, 21;
	xor.b32  	%r17772, %r17770, %r17771;
	shf.l.wrap.b32 	%r17773, %r17768, %r17768, 7;
	xor.b32  	%r17774, %r17772, %r17773;
	and.b32  	%r17775, %r17768, %r17743;
	not.b32 	%r17776, %r17768;
	and.b32  	%r17777, %r17718, %r17776;
	or.b32  	%r17778, %r17775, %r17777;
	add.s32 	%r17779, %r17778, %r17693;
	add.s32 	%r17780, %r17779, %r17774;
	add.s32 	%r17781, %r17780, %r24;
	add.s32 	%r17782, %r17781, %r16779;
	shf.l.wrap.b32 	%r17783, %r17769, %r17769, 30;
	shf.l.wrap.b32 	%r17784, %r17769, %r17769, 19;
	xor.b32  	%r17785, %r17783, %r17784;
	shf.l.wrap.b32 	%r17786, %r17769, %r17769, 10;
	xor.b32  	%r17787, %r17785, %r17786;
	xor.b32  	%r17788, %r17744, %r17719;
	and.b32  	%r17789, %r17769, %r17788;
	and.b32  	%r17790, %r17744, %r17719;
	xor.b32  	%r17791, %r17789, %r17790;
	add.s32 	%r17792, %r17787, %r17791;
	add.s32 	%r17793, %r17782, %r17694;
	add.s32 	%r17794, %r17792, %r17782;
	shf.l.wrap.b32 	%r17795, %r17793, %r17793, 26;
	shf.l.wrap.b32 	%r17796, %r17793, %r17793, 21;
	xor.b32  	%r17797, %r17795, %r17796;
	shf.l.wrap.b32 	%r17798, %r17793, %r17793, 7;
	xor.b32  	%r17799, %r17797, %r17798;
	and.b32  	%r17800, %r17793, %r17768;
	not.b32 	%r17801, %r17793;
	and.b32  	%r17802, %r17743, %r17801;
	or.b32  	%r17803, %r17800, %r17802;
	add.s32 	%r17804, %r17803, %r17718;
	add.s32 	%r17805, %r17804, %r17799;
	add.s32 	%r17806, %r17805, %r25;
	add.s32 	%r17807, %r17806, %r16792;
	shf.l.wrap.b32 	%r17808, %r17794, %r17794, 30;
	shf.l.wrap.b32 	%r17809, %r17794, %r17794, 19;
	xor.b32  	%r17810, %r17808, %r17809;
	shf.l.wrap.b32 	%r17811, %r17794, %r17794, 10;
	xor.b32  	%r17812, %r17810, %r17811;
	xor.b32  	%r17813, %r17769, %r17744;
	and.b32  	%r17814, %r17794, %r17813;
	and.b32  	%r17815, %r17769, %r17744;
	xor.b32  	%r17816, %r17814, %r17815;
	add.s32 	%r17817, %r17812, %r17816;
	add.s32 	%r17818, %r17807, %r17719;
	add.s32 	%r17819, %r17817, %r17807;
	shf.l.wrap.b32 	%r17820, %r17818, %r17818, 26;
	shf.l.wrap.b32 	%r17821, %r17818, %r17818, 21;
	xor.b32  	%r17822, %r17820, %r17821;
	shf.l.wrap.b32 	%r17823, %r17818, %r17818, 7;
	xor.b32  	%r17824, %r17822, %r17823;
	and.b32  	%r17825, %r17818, %r17793;
	not.b32 	%r17826, %r17818;
	and.b32  	%r17827, %r17768, %r17826;
	or.b32  	%r17828, %r17825, %r17827;
	add.s32 	%r17829, %r17828, %r17743;
	add.s32 	%r17830, %r17829, %r17824;
	add.s32 	%r17831, %r17830, %r26;
	add.s32 	%r17832, %r17831, %r16800;
	shf.l.wrap.b32 	%r17833, %r17819, %r17819, 30;
	shf.l.wrap.b32 	%r17834, %r17819, %r17819, 19;
	xor.b32  	%r17835, %r17833, %r17834;
	shf.l.wrap.b32 	%r17836, %r17819, %r17819, 10;
	xor.b32  	%r17837, %r17835, %r17836;
	xor.b32  	%r17838, %r17794, %r17769;
	and.b32  	%r17839, %r17819, %r17838;
	and.b32  	%r17840, %r17794, %r17769;
	xor.b32  	%r17841, %r17839, %r17840;
	add.s32 	%r17842, %r17837, %r17841;
	add.s32 	%r17843, %r17832, %r17744;
	add.s32 	%r17844, %r17842, %r17832;
	shf.l.wrap.b32 	%r17845, %r17843, %r17843, 26;
	shf.l.wrap.b32 	%r17846, %r17843, %r17843, 21;
	xor.b32  	%r17847, %r17845, %r17846;
	shf.l.wrap.b32 	%r17848, %r17843, %r17843, 7;
	xor.b32  	%r17849, %r17847, %r17848;
	and.b32  	%r17850, %r17843, %r17818;
	not.b32 	%r17851, %r17843;
	and.b32  	%r17852, %r17793, %r17851;
	or.b32  	%r17853, %r17850, %r17852;
	add.s32 	%r17854, %r17853, %r17768;
	add.s32 	%r17855, %r17854, %r17849;
	add.s32 	%r17856, %r17855, %r27;
	add.s32 	%r17857, %r17856, %r16807;
	shf.l.wrap.b32 	%r17858, %r17844, %r17844, 30;
	shf.l.wrap.b32 	%r17859, %r17844, %r17844, 19;
	xor.b32  	%r17860, %r17858, %r17859;
	shf.l.wrap.b32 	%r17861, %r17844, %r17844, 10;
	xor.b32  	%r17862, %r17860, %r17861;
	xor.b32  	%r17863, %r17819, %r17794;
	and.b32  	%r17864, %r17844, %r17863;
	and.b32  	%r17865, %r17819, %r17794;
	xor.b32  	%r17866, %r17864, %r17865;
	add.s32 	%r17867, %r17862, %r17866;
	add.s32 	%r17868, %r17857, %r17769;
	add.s32 	%r17869, %r17867, %r17857;
	shf.l.wrap.b32 	%r17870, %r17868, %r17868, 26;
	shf.l.wrap.b32 	%r17871, %r17868, %r17868, 21;
	xor.b32  	%r17872, %r17870, %r17871;
	shf.l.wrap.b32 	%r17873, %r17868, %r17868, 7;
	xor.b32  	%r17874, %r17872, %r17873;
	and.b32  	%r17875, %r17868, %r17843;
	not.b32 	%r17876, %r17868;
	and.b32  	%r17877, %r17818, %r17876;
	or.b32  	%r17878, %r17875, %r17877;
	add.s32 	%r17879, %r17878, %r17793;
	add.s32 	%r17880, %r17879, %r17874;
	ld.const.u32 	%r17881, [K+100];
	add.s32 	%r17882, %r17880, %r17881;
	add.s32 	%r17883, %r17882, %r16813;
	shf.l.wrap.b32 	%r17884, %r17869, %r17869, 30;
	shf.l.wrap.b32 	%r17885, %r17869, %r17869, 19;
	xor.b32  	%r17886, %r17884, %r17885;
	shf.l.wrap.b32 	%r17887, %r17869, %r17869, 10;
	xor.b32  	%r17888, %r17886, %r17887;
	xor.b32  	%r17889, %r17844, %r17819;
	and.b32  	%r17890, %r17869, %r17889;
	and.b32  	%r17891, %r17844, %r17819;
	xor.b32  	%r17892, %r17890, %r17891;
	add.s32 	%r17893, %r17888, %r17892;
	add.s32 	%r17894, %r17883, %r17794;
	add.s32 	%r17895, %r17893, %r17883;
	shf.l.wrap.b32 	%r17896, %r17894, %r17894, 26;
	shf.l.wrap.b32 	%r17897, %r17894, %r17894, 21;
	xor.b32  	%r17898, %r17896, %r17897;
	shf.l.wrap.b32 	%r17899, %r17894, %r17894, 7;
	xor.b32  	%r17900, %r17898, %r17899;
	and.b32  	%r17901, %r17894, %r17868;
	not.b32 	%r17902, %r17894;
	and.b32  	%r17903, %r17843, %r17902;
	or.b32  	%r17904, %r17901, %r17903;
	add.s32 	%r17905, %r17904, %r17818;
	add.s32 	%r17906, %r17905, %r17900;
	ld.const.u32 	%r17907, [K+104];
	add.s32 	%r17908, %r17906, %r17907;
	add.s32 	%r17909, %r17908, %r16819;
	shf.l.wrap.b32 	%r17910, %r17895, %r17895, 30;
	shf.l.wrap.b32 	%r17911, %r17895, %r17895, 19;
	xor.b32  	%r17912, %r17910, %r17911;
	shf.l.wrap.b32 	%r17913, %r17895, %r17895, 10;
	xor.b32  	%r17914, %r17912, %r17913;
	xor.b32  	%r17915, %r17869, %r17844;
	and.b32  	%r17916, %r17895, %r17915;
	and.b32  	%r17917, %r17869, %r17844;
	xor.b32  	%r17918, %r17916, %r17917;
	add.s32 	%r17919, %r17914, %r17918;
	add.s32 	%r17920, %r17909, %r17819;
	add.s32 	%r17921, %r17919, %r17909;
	shf.l.wrap.b32 	%r17922, %r17920, %r17920, 26;
	shf.l.wrap.b32 	%r17923, %r17920, %r17920, 21;
	xor.b32  	%r17924, %r17922, %r17923;
	shf.l.wrap.b32 	%r17925, %r17920, %r17920, 7;
	xor.b32  	%r17926, %r17924, %r17925;
	and.b32  	%r17927, %r17920, %r17894;
	not.b32 	%r17928, %r17920;
	and.b32  	%r17929, %r17868, %r17928;
	or.b32  	%r17930, %r17927, %r17929;
	add.s32 	%r17931, %r17930, %r17843;
	add.s32 	%r17932, %r17931, %r17926;
	add.s32 	%r17933, %r17932, %r28;
	add.s32 	%r17934, %r17933, %r16825;
	shf.l.wrap.b32 	%r17935, %r17921, %r17921, 30;
	shf.l.wrap.b32 	%r17936, %r17921, %r17921, 19;
	xor.b32  	%r17937, %r17935, %r17936;
	shf.l.wrap.b32 	%r17938, %r17921, %r17921, 10;
	xor.b32  	%r17939, %r17937, %r17938;
	xor.b32  	%r17940, %r17895, %r17869;
	and.b32  	%r17941, %r17921, %r17940;
	and.b32  	%r17942, %r17895, %r17869;
	xor.b32  	%r17943, %r17941, %r17942;
	add.s32 	%r17944, %r17939, %r17943;
	add.s32 	%r17945, %r17934, %r17844;
	add.s32 	%r17946, %r17944, %r17934;
	shf.l.wrap.b32 	%r17947, %r17945, %r17945, 26;
	shf.l.wrap.b32 	%r17948, %r17945, %r17945, 21;
	xor.b32  	%r17949, %r17947, %r17948;
	shf.l.wrap.b32 	%r17950, %r17945, %r17945, 7;
	xor.b32  	%r17951, %r17949, %r17950;
	and.b32  	%r17952, %r17945, %r17920;
	not.b32 	%r17953, %r17945;
	and.b32  	%r17954, %r17894, %r17953;
	or.b32  	%r17955, %r17952, %r17954;
	add.s32 	%r17956, %r17955, %r17868;
	add.s32 	%r17957, %r17956, %r17951;
	add.s32 	%r17958, %r17957, %r29;
	add.s32 	%r17959, %r17958, %r16831;
	shf.l.wrap.b32 	%r17960, %r17946, %r17946, 30;
	shf.l.wrap.b32 	%r17961, %r17946, %r17946, 19;
	xor.b32  	%r17962, %r17960, %r17961;
	shf.l.wrap.b32 	%r17963, %r17946, %r17946, 10;
	xor.b32  	%r17964, %r17962, %r17963;
	xor.b32  	%r17965, %r17921, %r17895;
	and.b32  	%r17966, %r17946, %r17965;
	and.b32  	%r17967, %r17921, %r17895;
	xor.b32  	%r17968, %r17966, %r17967;
	add.s32 	%r17969, %r17964, %r17968;
	add.s32 	%r17970, %r17959, %r17869;
	add.s32 	%r17971, %r17969, %r17959;
	shf.l.wrap.b32 	%r17972, %r17970, %r17970, 26;
	shf.l.wrap.b32 	%r17973, %r17970, %r17970, 21;
	xor.b32  	%r17974, %r17972, %r17973;
	shf.l.wrap.b32 	%r17975, %r17970, %r17970, 7;
	xor.b32  	%r17976, %r17974, %r17975;
	and.b32  	%r17977, %r17970, %r17945;
	not.b32 	%r17978, %r17970;
	and.b32  	%r17979, %r17920, %r17978;
	or.b32  	%r17980, %r17977, %r17979;
	add.s32 	%r17981, %r17980, %r17894;
	add.s32 	%r17982, %r17981, %r17976;
	add.s32 	%r17983, %r17982, %r30;
	add.s32 	%r17984, %r17983, %r16837;
	shf.l.wrap.b32 	%r17985, %r17971, %r17971, 30;
	shf.l.wrap.b32 	%r17986, %r17971, %r17971, 19;
	xor.b32  	%r17987, %r17985, %r17986;
	shf.l.wrap.b32 	%r17988, %r17971, %r17971, 10;
	xor.b32  	%r17989, %r17987, %r17988;
	xor.b32  	%r17990, %r17946, %r17921;
	and.b32  	%r17991, %r17971, %r17990;
	and.b32  	%r17992, %r17946, %r17921;
	xor.b32  	%r17993, %r17991, %r17992;
	add.s32 	%r17994, %r17989, %r17993;
	add.s32 	%r17995, %r17984, %r17895;
	add.s32 	%r17996, %r17994, %r17984;
	shf.l.wrap.b32 	%r17997, %r17995, %r17995, 26;
	shf.l.wrap.b32 	%r17998, %r17995, %r17995, 21;
	xor.b32  	%r17999, %r17997, %r17998;
	shf.l.wrap.b32 	%r18000, %r17995, %r17995, 7;
	xor.b32  	%r18001, %r17999, %r18000;
	and.b32  	%r18002, %r17995, %r17970;
	not.b32 	%r18003, %r17995;
	and.b32  	%r18004, %r17945, %r18003;
	or.b32  	%r18005, %r18002, %r18004;
	add.s32 	%r18006, %r18005, %r17920;
	add.s32 	%r18007, %r18006, %r18001;
	add.s32 	%r18008, %r18007, %r31;
	add.s32 	%r18009, %r18008, %r16844;
	shf.l.wrap.b32 	%r18010, %r17996, %r17996, 30;
	shf.l.wrap.b32 	%r18011, %r17996, %r17996, 19;
	xor.b32  	%r18012, %r18010, %r18011;
	shf.l.wrap.b32 	%r18013, %r17996, %r17996, 10;
	xor.b32  	%r18014, %r18012, %r18013;
	xor.b32  	%r18015, %r17971, %r17946;
	and.b32  	%r18016, %r17996, %r18015;
	and.b32  	%r18017, %r17971, %r17946;
	xor.b32  	%r18018, %r18016, %r18017;
	add.s32 	%r18019, %r18014, %r18018;
	add.s32 	%r18020, %r18009, %r17921;
	add.s32 	%r18021, %r18019, %r18009;
	shf.l.wrap.b32 	%r18022, %r18020, %r18020, 26;
	shf.l.wrap.b32 	%r18023, %r18020, %r18020, 21;
	xor.b32  	%r18024, %r18022, %r18023;
	shf.l.wrap.b32 	%r18025, %r18020, %r18020, 7;
	xor.b32  	%r18026, %r18024, %r18025;
	and.b32  	%r18027, %r18020, %r17995;
	not.b32 	%r18028, %r18020;
	and.b32  	%r18029, %r17970, %r18028;
	or.b32  	%r18030, %r18027, %r18029;
	add.s32 	%r18031, %r18030, %r17945;
	add.s32 	%r18032, %r18031, %r18026;
	add.s32 	%r18033, %r18032, %r32;
	add.s32 	%r18034, %r18033, %r16857;
	shf.l.wrap.b32 	%r18035, %r18021, %r18021, 30;
	shf.l.wrap.b32 	%r18036, %r18021, %r18021, 19;
	xor.b32  	%r18037, %r18035, %r18036;
	shf.l.wrap.b32 	%r18038, %r18021, %r18021, 10;
	xor.b32  	%r18039, %r18037, %r18038;
	xor.b32  	%r18040, %r17996, %r17971;
	and.b32  	%r18041, %r18021, %r18040;
	and.b32  	%r18042, %r17996, %r17971;
	xor.b32  	%r18043, %r18041, %r18042;
	add.s32 	%r18044, %r18039, %r18043;
	add.s32 	%r18045, %r18034, %r17946;
	add.s32 	%r18046, %r18044, %r18034;
	shf.l.wrap.b32 	%r18047, %r18045, %r18045, 26;
	shf.l.wrap.b32 	%r18048, %r18045, %r18045, 21;
	xor.b32  	%r18049, %r18047, %r18048;
	shf.l.wrap.b32 	%r18050, %r18045, %r18045, 7;
	xor.b32  	%r18051, %r18049, %r18050;
	and.b32  	%r18052, %r18045, %r18020;
	not.b32 	%r18053, %r18045;
	and.b32  	%r18054, %r17995, %r18053;
	or.b32  	%r18055, %r18052, %r18054;
	add.s32 	%r18056, %r18055, %r17970;
	add.s32 	%r18057, %r18056, %r18051;
	add.s32 	%r18058, %r18057, %r33;
	add.s32 	%r18059, %r18058, %r16870;
	shf.l.wrap.b32 	%r18060, %r18046, %r18046, 30;
	shf.l.wrap.b32 	%r18061, %r18046, %r18046, 19;
	xor.b32  	%r18062, %r18060, %r18061;
	shf.l.wrap.b32 	%r18063, %r18046, %r18046, 10;
	xor.b32  	%r18064, %r18062, %r18063;
	xor.b32  	%r18065, %r18021, %r17996;
	and.b32  	%r18066, %r18046, %r18065;
	and.b32  	%r18067, %r18021, %r17996;
	xor.b32  	%r18068, %r18066, %r18067;
	add.s32 	%r18069, %r18064, %r18068;
	add.s32 	%r18070, %r18059, %r17971;
	add.s32 	%r18071, %r18069, %r18059;
	shf.l.wrap.b32 	%r18072, %r18070, %r18070, 26;
	shf.l.wrap.b32 	%r18073, %r18070, %r18070, 21;
	xor.b32  	%r18074, %r18072, %r18073;
	shf.l.wrap.b32 	%r18075, %r18070, %r18070, 7;
	xor.b32  	%r18076, %r18074, %r18075;
	and.b32  	%r18077, %r18070, %r18045;
	not.b32 	%r18078, %r18070;
	and.b32  	%r18079, %r18020, %r18078;
	or.b32  	%r18080, %r18077, %r18079;
	add.s32 	%r18081, %r18080, %r17995;
	add.s32 	%r18082, %r18081, %r18076;
	add.s32 	%r18083, %r18082, %r34;
	add.s32 	%r18084, %r18083, %r16883;
	shf.l.wrap.b32 	%r18085, %r18071, %r18071, 30;
	shf.l.wrap.b32 	%r18086, %r18071, %r18071, 19;
	xor.b32  	%r18087, %r18085, %r18086;
	shf.l.wrap.b32 	%r18088, %r18071, %r18071, 10;
	xor.b32  	%r18089, %r18087, %r18088;
	xor.b32  	%r18090, %r18046, %r18021;
	and.b32  	%r18091, %r18071, %r18090;
	and.b32  	%r18092, %r18046, %r18021;
	xor.b32  	%r18093, %r18091, %r18092;
	add.s32 	%r18094, %r18089, %r18093;
	add.s32 	%r18095, %r18084, %r17996;
	add.s32 	%r18096, %r18094, %r18084;
	shf.l.wrap.b32 	%r18097, %r18095, %r18095, 26;
	shf.l.wrap.b32 	%r18098, %r18095, %r18095, 21;
	xor.b32  	%r18099, %r18097, %r18098;
	shf.l.wrap.b32 	%r18100, %r18095, %r18095, 7;
	xor.b32  	%r18101, %r18099, %r18100;
	and.b32  	%r18102, %r18095, %r18070;
	not.b32 	%r18103, %r18095;
	and.b32  	%r18104, %r18045, %r18103;
	or.b32  	%r18105, %r18102, %r18104;
	add.s32 	%r18106, %r18105, %r18020;
	add.s32 	%r18107, %r18106, %r18101;
	add.s32 	%r18108, %r18107, %r35;
	add.s32 	%r18109, %r18108, %r16896;
	shf.l.wrap.b32 	%r18110, %r18096, %r18096, 30;
	shf.l.wrap.b32 	%r18111, %r18096, %r18096, 19;
	xor.b32  	%r18112, %r18110, %r18111;
	shf.l.wrap.b32 	%r18113, %r18096, %r18096, 10;
	xor.b32  	%r18114, %r18112, %r18113;
	xor.b32  	%r18115, %r18071, %r18046;
	and.b32  	%r18116, %r18096, %r18115;
	and.b32  	%r18117, %r18071, %r18046;
	xor.b32  	%r18118, %r18116, %r18117;
	add.s32 	%r18119, %r18114, %r18118;
	add.s32 	%r18120, %r18109, %r18021;
	add.s32 	%r18121, %r18119, %r18109;
	shf.l.wrap.b32 	%r18122, %r18120, %r18120, 26;
	shf.l.wrap.b32 	%r18123, %r18120, %r18120, 21;
	xor.b32  	%r18124, %r18122, %r18123;
	shf.l.wrap.b32 	%r18125, %r18120, %r18120, 7;
	xor.b32  	%r18126, %r18124, %r18125;
	and.b32  	%r18127, %r18120, %r18095;
	not.b32 	%r18128, %r18120;
	and.b32  	%r18129, %r18070, %r18128;
	or.b32  	%r18130, %r18127, %r18129;
	add.s32 	%r18131, %r18130, %r18045;
	add.s32 	%r18132, %r18131, %r18126;
	add.s32 	%r18133, %r18132, %r36;
	add.s32 	%r18134, %r18133, %r16909;
	shf.l.wrap.b32 	%r18135, %r18121, %r18121, 30;
	shf.l.wrap.b32 	%r18136, %r18121, %r18121, 19;
	xor.b32  	%r18137, %r18135, %r18136;
	shf.l.wrap.b32 	%r18138, %r18121, %r18121, 10;
	xor.b32  	%r18139, %r18137, %r18138;
	xor.b32  	%r18140, %r18096, %r18071;
	and.b32  	%r18141, %r18121, %r18140;
	and.b32  	%r18142, %r18096, %r18071;
	xor.b32  	%r18143, %r18141, %r18142;
	add.s32 	%r18144, %r18139, %r18143;
	add.s32 	%r18145, %r18134, %r18046;
	add.s32 	%r18146, %r18144, %r18134;
	shf.l.wrap.b32 	%r18147, %r18145, %r18145, 26;
	shf.l.wrap.b32 	%r18148, %r18145, %r18145, 21;
	xor.b32  	%r18149, %r18147, %r18148;
	shf.l.wrap.b32 	%r18150, %r18145, %r18145, 7;
	xor.b32  	%r18151, %r18149, %r18150;
	and.b32  	%r18152, %r18145, %r18120;
	not.b32 	%r18153, %r18145;
	and.b32  	%r18154, %r18095, %r18153;
	or.b32  	%r18155, %r18152, %r18154;
	add.s32 	%r18156, %r18155, %r18070;
	add.s32 	%r18157, %r18156, %r18151;
	add.s32 	%r18158, %r18157, %r37;
	add.s32 	%r18159, %r18158, %r16922;
	shf.l.wrap.b32 	%r18160, %r18146, %r18146, 30;
	shf.l.wrap.b32 	%r18161, %r18146, %r18146, 19;
	xor.b32  	%r18162, %r18160, %r18161;
	shf.l.wrap.b32 	%r18163, %r18146, %r18146, 10;
	xor.b32  	%r18164, %r18162, %r18163;
	xor.b32  	%r18165, %r18121, %r18096;
	and.b32  	%r18166, %r18146, %r18165;
	and.b32  	%r18167, %r18121, %r18096;
	xor.b32  	%r18168, %r18166, %r18167;
	add.s32 	%r18169, %r18164, %r18168;
	add.s32 	%r18170, %r18159, %r18071;
	add.s32 	%r18171, %r18169, %r18159;
	shf.l.wrap.b32 	%r18172, %r18170, %r18170, 26;
	shf.l.wrap.b32 	%r18173, %r18170, %r18170, 21;
	xor.b32  	%r18174, %r18172, %r18173;
	shf.l.wrap.b32 	%r18175, %r18170, %r18170, 7;
	xor.b32  	%r18176, %r18174, %r18175;
	and.b32  	%r18177, %r18170, %r18145;
	not.b32 	%r18178, %r18170;
	and.b32  	%r18179, %r18120, %r18178;
	or.b32  	%r18180, %r18177, %r18179;
	add.s32 	%r18181, %r18180, %r18095;
	add.s32 	%r18182, %r18181, %r18176;
	add.s32 	%r18183, %r18182, %r38;
	add.s32 	%r18184, %r18183, %r16935;
	shf.l.wrap.b32 	%r18185, %r18171, %r18171, 30;
	shf.l.wrap.b32 	%r18186, %r18171, %r18171, 19;
	xor.b32  	%r18187, %r18185, %r18186;
	shf.l.wrap.b32 	%r18188, %r18171, %r18171, 10;
	xor.b32  	%r18189, %r18187, %r18188;
	xor.b32  	%r18190, %r18146, %r18121;
	and.b32  	%r18191, %r18171, %r18190;
	and.b32  	%r18192, %r18146, %r18121;
	xor.b32  	%r18193, %r18191, %r18192;
	add.s32 	%r18194, %r18189, %r18193;
	add.s32 	%r18195, %r18184, %r18096;
	add.s32 	%r18196, %r18194, %r18184;
	shf.l.wrap.b32 	%r18197, %r18195, %r18195, 26;
	shf.l.wrap.b32 	%r18198, %r18195, %r18195, 21;
	xor.b32  	%r18199, %r18197, %r18198;
	shf.l.wrap.b32 	%r18200, %r18195, %r18195, 7;
	xor.b32  	%r18201, %r18199, %r18200;
	and.b32  	%r18202, %r18195, %r18170;
	not.b32 	%r18203, %r18195;
	and.b32  	%r18204, %r18145, %r18203;
	or.b32  	%r18205, %r18202, %r18204;
	add.s32 	%r18206, %r18205, %r18120;
	add.s32 	%r18207, %r18206, %r18201;
	ld.const.u32 	%r18208, [K+152];
	add.s32 	%r18209, %r18207, %r18208;
	add.s32 	%r18210, %r18209, %r16948;
	shf.l.wrap.b32 	%r18211, %r18196, %r18196, 30;
	shf.l.wrap.b32 	%r18212, %r18196, %r18196, 19;
	xor.b32  	%r18213, %r18211, %r18212;
	shf.l.wrap.b32 	%r18214, %r18196, %r18196, 10;
	xor.b32  	%r18215, %r18213, %r18214;
	xor.b32  	%r18216, %r18171, %r18146;
	and.b32  	%r18217, %r18196, %r18216;
	and.b32  	%r18218, %r18171, %r18146;
	xor.b32  	%r18219, %r18217, %r18218;
	add.s32 	%r18220, %r18215, %r18219;
	add.s32 	%r18221, %r18210, %r18121;
	add.s32 	%r18222, %r18220, %r18210;
	shf.l.wrap.b32 	%r18223, %r18221, %r18221, 26;
	shf.l.wrap.b32 	%r18224, %r18221, %r18221, 21;
	xor.b32  	%r18225, %r18223, %r18224;
	shf.l.wrap.b32 	%r18226, %r18221, %r18221, 7;
	xor.b32  	%r18227, %r18225, %r18226;
	and.b32  	%r18228, %r18221, %r18195;
	not.b32 	%r18229, %r18221;
	and.b32  	%r18230, %r18170, %r18229;
	or.b32  	%r18231, %r18228, %r18230;
	add.s32 	%r18232, %r18231, %r18145;
	add.s32 	%r18233, %r18232, %r18227;
	ld.const.u32 	%r18234, [K+156];
	add.s32 	%r18235, %r18233, %r18234;
	add.s32 	%r18236, %r18235, %r16961;
	shf.l.wrap.b32 	%r18237, %r18222, %r18222, 30;
	shf.l.wrap.b32 	%r18238, %r18222, %r18222, 19;
	xor.b32  	%r18239, %r18237, %r18238;
	shf.l.wrap.b32 	%r18240, %r18222, %r18222, 10;
	xor.b32  	%r18241, %r18239, %r18240;
	xor.b32  	%r18242, %r18196, %r18171;
	and.b32  	%r18243, %r18222, %r18242;
	and.b32  	%r18244, %r18196, %r18171;
	xor.b32  	%r18245, %r18243, %r18244;
	add.s32 	%r18246, %r18241, %r18245;
	add.s32 	%r18247, %r18236, %r18146;
	add.s32 	%r18248, %r18246, %r18236;
	shf.l.wrap.b32 	%r18249, %r18247, %r18247, 26;
	shf.l.wrap.b32 	%r18250, %r18247, %r18247, 21;
	xor.b32  	%r18251, %r18249, %r18250;
	shf.l.wrap.b32 	%r18252, %r18247, %r18247, 7;
	xor.b32  	%r18253, %r18251, %r18252;
	and.b32  	%r18254, %r18247, %r18221;
	not.b32 	%r18255, %r18247;
	and.b32  	%r18256, %r18195, %r18255;
	or.b32  	%r18257, %r18254, %r18256;
	add.s32 	%r18258, %r18257, %r18170;
	add.s32 	%r18259, %r18258, %r18253;
	ld.const.u32 	%r18260, [K+160];
	add.s32 	%r18261, %r18259, %r18260;
	add.s32 	%r18262, %r18261, %r16974;
	shf.l.wrap.b32 	%r18263, %r18248, %r18248, 30;
	shf.l.wrap.b32 	%r18264, %r18248, %r18248, 19;
	xor.b32  	%r18265, %r18263, %r18264;
	shf.l.wrap.b32 	%r18266, %r18248, %r18248, 10;
	xor.b32  	%r18267, %r18265, %r18266;
	xor.b32  	%r18268, %r18222, %r18196;
	and.b32  	%r18269, %r18248, %r18268;
	and.b32  	%r18270, %r18222, %r18196;
	xor.b32  	%r18271, %r18269, %r18270;
	add.s32 	%r18272, %r18267, %r18271;
	add.s32 	%r18273, %r18262, %r18171;
	add.s32 	%r18274, %r18272, %r18262;
	shf.l.wrap.b32 	%r18275, %r18273, %r18273, 26;
	shf.l.wrap.b32 	%r18276, %r18273, %r18273, 21;
	xor.b32  	%r18277, %r18275, %r18276;
	shf.l.wrap.b32 	%r18278, %r18273, %r18273, 7;
	xor.b32  	%r18279, %r18277, %r18278;
	and.b32  	%r18280, %r18273, %r18247;
	not.b32 	%r18281, %r18273;
	and.b32  	%r18282, %r18221, %r18281;
	or.b32  	%r18283, %r18280, %r18282;
	add.s32 	%r18284, %r18283, %r18195;
	add.s32 	%r18285, %r18284, %r18279;
	ld.const.u32 	%r18286, [K+164];
	add.s32 	%r18287, %r18285, %r18286;
	add.s32 	%r18288, %r18287, %r16987;
	shf.l.wrap.b32 	%r18289, %r18274, %r18274, 30;
	shf.l.wrap.b32 	%r18290, %r18274, %r18274, 19;
	xor.b32  	%r18291, %r18289, %r18290;
	shf.l.wrap.b32 	%r18292, %r18274, %r18274, 10;
	xor.b32  	%r18293, %r18291, %r18292;
	xor.b32  	%r18294, %r18248, %r18222;
	and.b32  	%r18295, %r18274, %r18294;
	and.b32  	%r18296, %r18248, %r18222;
	xor.b32  	%r18297, %r18295, %r18296;
	add.s32 	%r18298, %r18293, %r18297;
	add.s32 	%r18299, %r18288, %r18196;
	add.s32 	%r18300, %r18298, %r18288;
	shf.l.wrap.b32 	%r18301, %r18299, %r18299, 26;
	shf.l.wrap.b32 	%r18302, %r18299, %r18299, 21;
	xor.b32  	%r18303, %r18301, %r18302;
	shf.l.wrap.b32 	%r18304, %r18299, %r18299, 7;
	xor.b32  	%r18305, %r18303, %r18304;
	and.b32  	%r18306, %r18299, %r18273;
	not.b32 	%r18307, %r18299;
	and.b32  	%r18308, %r18247, %r18307;
	or.b32  	%r18309, %r18306, %r18308;
	add.s32 	%r18310, %r18309, %r18221;
	add.s32 	%r18311, %r18310, %r18305;
	add.s32 	%r18312, %r18311, %r39;
	add.s32 	%r18313, %r18312, %r17000;
	shf.l.wrap.b32 	%r18314, %r18300, %r18300, 30;
	shf.l.wrap.b32 	%r18315, %r18300, %r18300, 19;
	xor.b32  	%r18316, %r18314, %r18315;
	shf.l.wrap.b32 	%r18317, %r18300, %r18300, 10;
	xor.b32  	%r18318, %r18316, %r18317;
	xor.b32  	%r18319, %r18274, %r18248;
	and.b32  	%r18320, %r18300, %r18319;
	and.b32  	%r18321, %r18274, %r18248;
	xor.b32  	%r18322, %r18320, %r18321;
	add.s32 	%r18323, %r18318, %r18322;
	add.s32 	%r18324, %r18313, %r18222;
	add.s32 	%r18325, %r18323, %r18313;
	shf.l.wrap.b32 	%r18326, %r18324, %r18324, 26;
	shf.l.wrap.b32 	%r18327, %r18324, %r18324, 21;
	xor.b32  	%r18328, %r18326, %r18327;
	shf.l.wrap.b32 	%r18329, %r18324, %r18324, 7;
	xor.b32  	%r18330, %r18328, %r18329;
	and.b32  	%r18331, %r18324, %r18299;
	not.b32 	%r18332, %r18324;
	and.b32  	%r18333, %r18273, %r18332;
	or.b32  	%r18334, %r18331, %r18333;
	add.s32 	%r18335, %r18334, %r18247;
	add.s32 	%r18336, %r18335, %r18330;
	ld.const.u32 	%r18337, [K+172];
	add.s32 	%r18338, %r18336, %r18337;
	add.s32 	%r18339, %r18338, %r17013;
	shf.l.wrap.b32 	%r18340, %r18325, %r18325, 30;
	shf.l.wrap.b32 	%r18341, %r18325, %r18325, 19;
	xor.b32  	%r18342, %r18340, %r18341;
	shf.l.wrap.b32 	%r18343, %r18325, %r18325, 10;
	xor.b32  	%r18344, %r18342, %r18343;
	xor.b32  	%r18345, %r18300, %r18274;
	and.b32  	%r18346, %r18325, %r18345;
	and.b32  	%r18347, %r18300, %r18274;
	xor.b32  	%r18348, %r18346, %r18347;
	add.s32 	%r18349, %r18344, %r18348;
	add.s32 	%r18350, %r18339, %r18248;
	add.s32 	%r18351, %r18349, %r18339;
	shf.l.wrap.b32 	%r18352, %r18350, %r18350, 26;
	shf.l.wrap.b32 	%r18353, %r18350, %r18350, 21;
	xor.b32  	%r18354, %r18352, %r18353;
	shf.l.wrap.b32 	%r18355, %r18350, %r18350, 7;
	xor.b32  	%r18356, %r18354, %r18355;
	and.b32  	%r18357, %r18350, %r18324;
	not.b32 	%r18358, %r18350;
	and.b32  	%r18359, %r18299, %r18358;
	or.b32  	%r18360, %r18357, %r18359;
	add.s32 	%r18361, %r18360, %r18273;
	add.s32 	%r18362, %r18361, %r18356;
	ld.const.u32 	%r18363, [K+176];
	add.s32 	%r18364, %r18362, %r18363;
	add.s32 	%r18365, %r18364, %r17026;
	shf.l.wrap.b32 	%r18366, %r18351, %r18351, 30;
	shf.l.wrap.b32 	%r18367, %r18351, %r18351, 19;
	xor.b32  	%r18368, %r18366, %r18367;
	shf.l.wrap.b32 	%r18369, %r18351, %r18351, 10;
	xor.b32  	%r18370, %r18368, %r18369;
	xor.b32  	%r18371, %r18325, %r18300;
	and.b32  	%r18372, %r18351, %r18371;
	and.b32  	%r18373, %r18325, %r18300;
	xor.b32  	%r18374, %r18372, %r18373;
	add.s32 	%r18375, %r18370, %r18374;
	add.s32 	%r18376, %r18365, %r18274;
	add.s32 	%r18377, %r18375, %r18365;
	shf.l.wrap.b32 	%r18378, %r18376, %r18376, 26;
	shf.l.wrap.b32 	%r18379, %r18376, %r18376, 21;
	xor.b32  	%r18380, %r18378, %r18379;
	shf.l.wrap.b32 	%r18381, %r18376, %r18376, 7;
	xor.b32  	%r18382, %r18380, %r18381;
	and.b32  	%r18383, %r18376, %r18350;
	not.b32 	%r18384, %r18376;
	and.b32  	%r18385, %r18324, %r18384;
	or.b32  	%r18386, %r18383, %r18385;
	add.s32 	%r18387, %r18386, %r18299;
	add.s32 	%r18388, %r18387, %r18382;
	ld.const.u32 	%r18389, [K+180];
	add.s32 	%r18390, %r18388, %r18389;
	add.s32 	%r18391, %r18390, %r17039;
	shf.l.wrap.b32 	%r18392, %r18377, %r18377, 30;
	shf.l.wrap.b32 	%r18393, %r18377, %r18377, 19;
	xor.b32  	%r18394, %r18392, %r18393;
	shf.l.wrap.b32 	%r18395, %r18377, %r18377, 10;
	xor.b32  	%r18396, %r18394, %r18395;
	xor.b32  	%r18397, %r18351, %r18325;
	and.b32  	%r18398, %r18377, %r18397;
	and.b32  	%r18399, %r18351, %r18325;
	xor.b32  	%r18400, %r18398, %r18399;
	add.s32 	%r18401, %r18396, %r18400;
	add.s32 	%r18402, %r18391, %r18300;
	add.s32 	%r18403, %r18401, %r18391;
	shf.l.wrap.b32 	%r18404, %r18402, %r18402, 26;
	shf.l.wrap.b32 	%r18405, %r18402, %r18402, 21;
	xor.b32  	%r18406, %r18404, %r18405;
	shf.l.wrap.b32 	%r18407, %r18402, %r18402, 7;
	xor.b32  	%r18408, %r18406, %r18407;
	and.b32  	%r18409, %r18402, %r18376;
	not.b32 	%r18410, %r18402;
	and.b32  	%r18411, %r18350, %r18410;
	or.b32  	%r18412, %r18409, %r18411;
	add.s32 	%r18413, %r18412, %r18324;
	add.s32 	%r18414, %r18413, %r18408;
	ld.const.u32 	%r18415, [K+184];
	add.s32 	%r18416, %r18414, %r18415;
	add.s32 	%r18417, %r18416, %r17052;
	shf.l.wrap.b32 	%r18418, %r18403, %r18403, 30;
	shf.l.wrap.b32 	%r18419, %r18403, %r18403, 19;
	xor.b32  	%r18420, %r18418, %r18419;
	shf.l.wrap.b32 	%r18421, %r18403, %r18403, 10;
	xor.b32  	%r18422, %r18420, %r18421;
	xor.b32  	%r18423, %r18377, %r18351;
	and.b32  	%r18424, %r18403, %r18423;
	and.b32  	%r18425, %r18377, %r18351;
	xor.b32  	%r18426, %r18424, %r18425;
	add.s32 	%r18427, %r18422, %r18426;
	add.s32 	%r18428, %r18417, %r18325;
	add.s32 	%r18429, %r18427, %r18417;
	shf.l.wrap.b32 	%r18430, %r18428, %r18428, 26;
	shf.l.wrap.b32 	%r18431, %r18428, %r18428, 21;
	xor.b32  	%r18432, %r18430, %r18431;
	shf.l.wrap.b32 	%r18433, %r18428, %r18428, 7;
	xor.b32  	%r18434, %r18432, %r18433;
	and.b32  	%r18435, %r18428, %r18402;
	not.b32 	%r18436, %r18428;
	and.b32  	%r18437, %r18376, %r18436;
	or.b32  	%r18438, %r18435, %r18437;
	add.s32 	%r18439, %r18438, %r18350;
	add.s32 	%r18440, %r18439, %r18434;
	ld.const.u32 	%r18441, [K+188];
	add.s32 	%r18442, %r18440, %r18441;
	add.s32 	%r18443, %r18442, %r17065;
	shf.l.wrap.b32 	%r18444, %r18429, %r18429, 30;
	shf.l.wrap.b32 	%r18445, %r18429, %r18429, 19;
	xor.b32  	%r18446, %r18444, %r18445;
	shf.l.wrap.b32 	%r18447, %r18429, %r18429, 10;
	xor.b32  	%r18448, %r18446, %r18447;
	xor.b32  	%r18449, %r18403, %r18377;
	and.b32  	%r18450, %r18429, %r18449;
	and.b32  	%r18451, %r18403, %r18377;
	xor.b32  	%r18452, %r18450, %r18451;
	add.s32 	%r18453, %r18448, %r18452;
	add.s32 	%r18454, %r18443, %r18351;
	add.s32 	%r18455, %r18453, %r18443;
	shf.l.wrap.b32 	%r18456, %r18454, %r18454, 26;
	shf.l.wrap.b32 	%r18457, %r18454, %r18454, 21;
	xor.b32  	%r18458, %r18456, %r18457;
	shf.l.wrap.b32 	%r18459, %r18454, %r18454, 7;
	xor.b32  	%r18460, %r18458, %r18459;
	and.b32  	%r18461, %r18454, %r18428;
	not.b32 	%r18462, %r18454;
	and.b32  	%r18463, %r18402, %r18462;
	or.b32  	%r18464, %r18461, %r18463;
	add.s32 	%r18465, %r18464, %r18376;
	add.s32 	%r18466, %r18465, %r18460;
	ld.const.u32 	%r18467, [K+192];
	add.s32 	%r18468, %r18466, %r18467;
	add.s32 	%r18469, %r18468, %r17078;
	shf.l.wrap.b32 	%r18470, %r18455, %r18455, 30;
	shf.l.wrap.b32 	%r18471, %r18455, %r18455, 19;
	xor.b32  	%r18472, %r18470, %r18471;
	shf.l.wrap.b32 	%r18473, %r18455, %r18455, 10;
	xor.b32  	%r18474, %r18472, %r18473;
	xor.b32  	%r18475, %r18429, %r18403;
	and.b32  	%r18476, %r18455, %r18475;
	and.b32  	%r18477, %r18429, %r18403;
	xor.b32  	%r18478, %r18476, %r18477;
	add.s32 	%r18479, %r18474, %r18478;
	add.s32 	%r18480, %r18469, %r18377;
	add.s32 	%r18481, %r18479, %r18469;
	shf.l.wrap.b32 	%r18482, %r18480, %r18480, 26;
	shf.l.wrap.b32 	%r18483, %r18480, %r18480, 21;
	xor.b32  	%r18484, %r18482, %r18483;
	shf.l.wrap.b32 	%r18485, %r18480, %r18480, 7;
	xor.b32  	%r18486, %r18484, %r18485;
	and.b32  	%r18487, %r18480, %r18454;
	not.b32 	%r18488, %r18480;
	and.b32  	%r18489, %r18428, %r18488;
	or.b32  	%r18490, %r18487, %r18489;
	add.s32 	%r18491, %r18490, %r18402;
	add.s32 	%r18492, %r18491, %r18486;
	ld.const.u32 	%r18493, [K+196];
	add.s32 	%r18494, %r18492, %r18493;
	add.s32 	%r18495, %r18494, %r17091;
	shf.l.wrap.b32 	%r18496, %r18481, %r18481, 30;
	shf.l.wrap.b32 	%r18497, %r18481, %r18481, 19;
	xor.b32  	%r18498, %r18496, %r18497;
	shf.l.wrap.b32 	%r18499, %r18481, %r18481, 10;
	xor.b32  	%r18500, %r18498, %r18499;
	xor.b32  	%r18501, %r18455, %r18429;
	and.b32  	%r18502, %r18481, %r18501;
	and.b32  	%r18503, %r18455, %r18429;
	xor.b32  	%r18504, %r18502, %r18503;
	add.s32 	%r18505, %r18500, %r18504;
	add.s32 	%r18506, %r18495, %r18403;
	add.s32 	%r18507, %r18505, %r18495;
	shf.l.wrap.b32 	%r18508, %r18506, %r18506, 26;
	shf.l.wrap.b32 	%r18509, %r18506, %r18506, 21;
	xor.b32  	%r18510, %r18508, %r18509;
	shf.l.wrap.b32 	%r18511, %r18506, %r18506, 7;
	xor.b32  	%r18512, %r18510, %r18511;
	and.b32  	%r18513, %r18506, %r18480;
	not.b32 	%r18514, %r18506;
	and.b32  	%r18515, %r18454, %r18514;
	or.b32  	%r18516, %r18513, %r18515;
	add.s32 	%r18517, %r18516, %r18428;
	add.s32 	%r18518, %r18517, %r18512;
	ld.const.u32 	%r18519, [K+200];
	add.s32 	%r18520, %r18518, %r18519;
	add.s32 	%r18521, %r18520, %r17104;
	shf.l.wrap.b32 	%r18522, %r18507, %r18507, 30;
	shf.l.wrap.b32 	%r18523, %r18507, %r18507, 19;
	xor.b32  	%r18524, %r18522, %r18523;
	shf.l.wrap.b32 	%r18525, %r18507, %r18507, 10;
	xor.b32  	%r18526, %r18524, %r18525;
	xor.b32  	%r18527, %r18481, %r18455;
	and.b32  	%r18528, %r18507, %r18527;
	and.b32  	%r18529, %r18481, %r18455;
	xor.b32  	%r18530, %r18528, %r18529;
	add.s32 	%r18531, %r18526, %r18530;
	add.s32 	%r18532, %r18521, %r18429;
	add.s32 	%r18533, %r18531, %r18521;
	shf.l.wrap.b32 	%r18534, %r18532, %r18532, 26;
	shf.l.wrap.b32 	%r18535, %r18532, %r18532, 21;
	xor.b32  	%r18536, %r18534, %r18535;
	shf.l.wrap.b32 	%r18537, %r18532, %r18532, 7;
	xor.b32  	%r18538, %r18536, %r18537;
	and.b32  	%r18539, %r18532, %r18506;
	not.b32 	%r18540, %r18532;
	and.b32  	%r18541, %r18480, %r18540;
	or.b32  	%r18542, %r18539, %r18541;
	add.s32 	%r18543, %r18542, %r18454;
	add.s32 	%r18544, %r18543, %r18538;
	ld.const.u32 	%r18545, [K+204];
	add.s32 	%r18546, %r18544, %r18545;
	add.s32 	%r18547, %r18546, %r17117;
	shf.l.wrap.b32 	%r18548, %r18533, %r18533, 30;
	shf.l.wrap.b32 	%r18549, %r18533, %r18533, 19;
	xor.b32  	%r18550, %r18548, %r18549;
	shf.l.wrap.b32 	%r18551, %r18533, %r18533, 10;
	xor.b32  	%r18552, %r18550, %r18551;
	xor.b32  	%r18553, %r18507, %r18481;
	and.b32  	%r18554, %r18533, %r18553;
	and.b32  	%r18555, %r18507, %r18481;
	xor.b32  	%r18556, %r18554, %r18555;
	add.s32 	%r18557, %r18552, %r18556;
	add.s32 	%r18558, %r18547, %r18455;
	add.s32 	%r18559, %r18557, %r18547;
	shf.l.wrap.b32 	%r18560, %r18558, %r18558, 26;
	shf.l.wrap.b32 	%r18561, %r18558, %r18558, 21;
	xor.b32  	%r18562, %r18560, %r18561;
	shf.l.wrap.b32 	%r18563, %r18558, %r18558, 7;
	xor.b32  	%r18564, %r18562, %r18563;
	and.b32  	%r18565, %r18558, %r18532;
	not.b32 	%r18566, %r18558;
	and.b32  	%r18567, %r18506, %r18566;
	or.b32  	%r18568, %r18565, %r18567;
	add.s32 	%r18569, %r18568, %r18480;
	add.s32 	%r18570, %r18569, %r18564;
	ld.const.u32 	%r18571, [K+208];
	add.s32 	%r18572, %r18570, %r18571;
	add.s32 	%r18573, %r18572, %r17130;
	shf.l.wrap.b32 	%r18574, %r18559, %r18559, 30;
	shf.l.wrap.b32 	%r18575, %r18559, %r18559, 19;
	xor.b32  	%r18576, %r18574, %r18575;
	shf.l.wrap.b32 	%r18577, %r18559, %r18559, 10;
	xor.b32  	%r18578, %r18576, %r18577;
	xor.b32  	%r18579, %r18533, %r18507;
	and.b32  	%r18580, %r18559, %r18579;
	and.b32  	%r18581, %r18533, %r18507;
	xor.b32  	%r18582, %r18580, %r18581;
	add.s32 	%r18583, %r18578, %r18582;
	add.s32 	%r18584, %r18573, %r18481;
	add.s32 	%r18585, %r18583, %r18573;
	shf.l.wrap.b32 	%r18586, %r18584, %r18584, 26;
	shf.l.wrap.b32 	%r18587, %r18584, %r18584, 21;
	xor.b32  	%r18588, %r18586, %r18587;
	shf.l.wrap.b32 	%r18589, %r18584, %r18584, 7;
	xor.b32  	%r18590, %r18588, %r18589;
	and.b32  	%r18591, %r18584, %r18558;
	not.b32 	%r18592, %r18584;
	and.b32  	%r18593, %r18532, %r18592;
	or.b32  	%r18594, %r18591, %r18593;
	add.s32 	%r18595, %r18594, %r18506;
	add.s32 	%r18596, %r18595, %r18590;
	ld.const.u32 	%r18597, [K+212];
	add.s32 	%r18598, %r18596, %r18597;
	add.s32 	%r18599, %r18598, %r17143;
	shf.l.wrap.b32 	%r18600, %r18585, %r18585, 30;
	shf.l.wrap.b32 	%r18601, %r18585, %r18585, 19;
	xor.b32  	%r18602, %r18600, %r18601;
	shf.l.wrap.b32 	%r18603, %r18585, %r18585, 10;
	xor.b32  	%r18604, %r18602, %r18603;
	xor.b32  	%r18605, %r18559, %r18533;
	and.b32  	%r18606, %r18585, %r18605;
	and.b32  	%r18607, %r18559, %r18533;
	xor.b32  	%r18608, %r18606, %r18607;
	add.s32 	%r18609, %r18604, %r18608;
	add.s32 	%r18610, %r18599, %r18507;
	add.s32 	%r18611, %r18609, %r18599;
	shf.l.wrap.b32 	%r18612, %r18610, %r18610, 26;
	shf.l.wrap.b32 	%r18613, %r18610, %r18610, 21;
	xor.b32  	%r18614, %r18612, %r18613;
	shf.l.wrap.b32 	%r18615, %r18610, %r18610, 7;
	xor.b32  	%r18616, %r18614, %r18615;
	and.b32  	%r18617, %r18610, %r18584;
	not.b32 	%r18618, %r18610;
	and.b32  	%r18619, %r18558, %r18618;
	or.b32  	%r18620, %r18617, %r18619;
	add.s32 	%r18621, %r18620, %r18532;
	add.s32 	%r18622, %r18621, %r18616;
	ld.const.u32 	%r18623, [K+216];
	add.s32 	%r18624, %r18622, %r18623;
	add.s32 	%r18625, %r18624, %r17156;
	shf.l.wrap.b32 	%r18626, %r18611, %r18611, 30;
	shf.l.wrap.b32 	%r18627, %r18611, %r18611, 19;
	xor.b32  	%r18628, %r18626, %r18627;
	shf.l.wrap.b32 	%r18629, %r18611, %r18611, 10;
	xor.b32  	%r18630, %r18628, %r18629;
	xor.b32  	%r18631, %r18585, %r18559;
	and.b32  	%r18632, %r18611, %r18631;
	and.b32  	%r18633, %r18585, %r18559;
	xor.b32  	%r18634, %r18632, %r18633;
	add.s32 	%r18635, %r18630, %r18634;
	add.s32 	%r18636, %r18625, %r18533;
	add.s32 	%r18637, %r18635, %r18625;
	shf.l.wrap.b32 	%r18638, %r18636, %r18636, 26;
	shf.l.wrap.b32 	%r18639, %r18636, %r18636, 21;
	xor.b32  	%r18640, %r18638, %r18639;
	shf.l.wrap.b32 	%r18641, %r18636, %r18636, 7;
	xor.b32  	%r18642, %r18640, %r18641;
	and.b32  	%r18643, %r18636, %r18610;
	not.b32 	%r18644, %r18636;
	and.b32  	%r18645, %r18584, %r18644;
	or.b32  	%r18646, %r18643, %r18645;
	add.s32 	%r18647, %r18646, %r18558;
	add.s32 	%r18648, %r18647, %r18642;
	ld.const.u32 	%r18649, [K+220];
	add.s32 	%r18650, %r18648, %r18649;
	add.s32 	%r18651, %r18650, %r17169;
	shf.l.wrap.b32 	%r18652, %r18637, %r18637, 30;
	shf.l.wrap.b32 	%r18653, %r18637, %r18637, 19;
	xor.b32  	%r18654, %r18652, %r18653;
	shf.l.wrap.b32 	%r18655, %r18637, %r18637, 10;
	xor.b32  	%r18656, %r18654, %r18655;
	xor.b32  	%r18657, %r18611, %r18585;
	and.b32  	%r18658, %r18637, %r18657;
	and.b32  	%r18659, %r18611, %r18585;
	xor.b32  	%r18660, %r18658, %r18659;
	add.s32 	%r18661, %r18656, %r18660;
	add.s32 	%r18662, %r18651, %r18559;
	add.s32 	%r18663, %r18661, %r18651;
	shf.l.wrap.b32 	%r18664, %r18662, %r18662, 26;
	shf.l.wrap.b32 	%r18665, %r18662, %r18662, 21;
	xor.b32  	%r18666, %r18664, %r18665;
	shf.l.wrap.b32 	%r18667, %r18662, %r18662, 7;
	xor.b32  	%r18668, %r18666, %r18667;
	and.b32  	%r18669, %r18662, %r18636;
	not.b32 	%r18670, %r18662;
	and.b32  	%r18671, %r18610, %r18670;
	or.b32  	%r18672, %r18669, %r18671;
	add.s32 	%r18673, %r18672, %r18584;
	add.s32 	%r18674, %r18673, %r18668;
	ld.const.u32 	%r18675, [K+224];
	add.s32 	%r18676, %r18674, %r18675;
	add.s32 	%r18677, %r18676, %r17182;
	shf.l.wrap.b32 	%r18678, %r18663, %r18663, 30;
	shf.l.wrap.b32 	%r18679, %r18663, %r18663, 19;
	xor.b32  	%r18680, %r18678, %r18679;
	shf.l.wrap.b32 	%r18681, %r18663, %r18663, 10;
	xor.b32  	%r18682, %r18680, %r18681;
	xor.b32  	%r18683, %r18637, %r18611;
	and.b32  	%r18684, %r18663, %r18683;
	and.b32  	%r18685, %r18637, %r18611;
	xor.b32  	%r18686, %r18684, %r18685;
	add.s32 	%r18687, %r18682, %r18686;
	add.s32 	%r18688, %r18677, %r18585;
	add.s32 	%r18689, %r18687, %r18677;
	shf.l.wrap.b32 	%r18690, %r18688, %r18688, 26;
	shf.l.wrap.b32 	%r18691, %r18688, %r18688, 21;
	xor.b32  	%r18692, %r18690, %r18691;
	shf.l.wrap.b32 	%r18693, %r18688, %r18688, 7;
	xor.b32  	%r18694, %r18692, %r18693;
	and.b32  	%r18695, %r18688, %r18662;
	not.b32 	%r18696, %r18688;
	and.b32  	%r18697, %r18636, %r18696;
	or.b32  	%r18698, %r18695, %r18697;
	add.s32 	%r18699, %r18698, %r18610;
	add.s32 	%r18700, %r18699, %r18694;
	ld.const.u32 	%r18701, [K+228];
	add.s32 	%r18702, %r18700, %r18701;
	add.s32 	%r18703, %r18702, %r17195;
	shf.l.wrap.b32 	%r18704, %r18689, %r18689, 30;
	shf.l.wrap.b32 	%r18705, %r18689, %r18689, 19;
	xor.b32  	%r18706, %r18704, %r18705;
	shf.l.wrap.b32 	%r18707, %r18689, %r18689, 10;
	xor.b32  	%r18708, %r18706, %r18707;
	xor.b32  	%r18709, %r18663, %r18637;
	and.b32  	%r18710, %r18689, %r18709;
	and.b32  	%r18711, %r18663, %r18637;
	xor.b32  	%r18712, %r18710, %r18711;
	add.s32 	%r18713, %r18708, %r18712;
	add.s32 	%r18714, %r18703, %r18611;
	add.s32 	%r18715, %r18713, %r18703;
	shf.l.wrap.b32 	%r18716, %r18714, %r18714, 26;
	shf.l.wrap.b32 	%r18717, %r18714, %r18714, 21;
	xor.b32  	%r18718, %r18716, %r18717;
	shf.l.wrap.b32 	%r18719, %r18714, %r18714, 7;
	xor.b32  	%r18720, %r18718, %r18719;
	and.b32  	%r18721, %r18714, %r18688;
	not.b32 	%r18722, %r18714;
	and.b32  	%r18723, %r18662, %r18722;
	or.b32  	%r18724, %r18721, %r18723;
	add.s32 	%r18725, %r18724, %r18636;
	add.s32 	%r18726, %r18725, %r18720;
	ld.const.u32 	%r18727, [K+232];
	add.s32 	%r18728, %r18726, %r18727;
	add.s32 	%r18729, %r18728, %r17208;
	shf.l.wrap.b32 	%r18730, %r18715, %r18715, 30;
	shf.l.wrap.b32 	%r18731, %r18715, %r18715, 19;
	xor.b32  	%r18732, %r18730, %r18731;
	shf.l.wrap.b32 	%r18733, %r18715, %r18715, 10;
	xor.b32  	%r18734, %r18732, %r18733;
	xor.b32  	%r18735, %r18689, %r18663;
	and.b32  	%r18736, %r18715, %r18735;
	and.b32  	%r18737, %r18689, %r18663;
	xor.b32  	%r18738, %r18736, %r18737;
	add.s32 	%r18739, %r18734, %r18738;
	add.s32 	%r18740, %r18729, %r18637;
	add.s32 	%r18741, %r18739, %r18729;
	shf.l.wrap.b32 	%r18742, %r18740, %r18740, 26;
	shf.l.wrap.b32 	%r18743, %r18740, %r18740, 21;
	xor.b32  	%r18744, %r18742, %r18743;
	shf.l.wrap.b32 	%r18745, %r18740, %r18740, 7;
	xor.b32  	%r18746, %r18744, %r18745;
	and.b32  	%r18747, %r18740, %r18714;
	not.b32 	%r18748, %r18740;
	and.b32  	%r18749, %r18688, %r18748;
	or.b32  	%r18750, %r18747, %r18749;
	add.s32 	%r18751, %r18750, %r18662;
	add.s32 	%r18752, %r18751, %r18746;
	add.s32 	%r18753, %r18752, %r40;
	add.s32 	%r18754, %r18753, %r17221;
	shf.l.wrap.b32 	%r18755, %r18741, %r18741, 30;
	shf.l.wrap.b32 	%r18756, %r18741, %r18741, 19;
	xor.b32  	%r18757, %r18755, %r18756;
	shf.l.wrap.b32 	%r18758, %r18741, %r18741, 10;
	xor.b32  	%r18759, %r18757, %r18758;
	xor.b32  	%r18760, %r18715, %r18689;
	and.b32  	%r18761, %r18741, %r18760;
	and.b32  	%r18762, %r18715, %r18689;
	xor.b32  	%r18763, %r18761, %r18762;
	add.s32 	%r18764, %r18759, %r18763;
	add.s32 	%r18765, %r18754, %r18663;
	add.s32 	%r18766, %r18764, %r18754;
	shf.l.wrap.b32 	%r18767, %r18765, %r18765, 26;
	shf.l.wrap.b32 	%r18768, %r18765, %r18765, 21;
	xor.b32  	%r18769, %r18767, %r18768;
	shf.l.wrap.b32 	%r18770, %r18765, %r18765, 7;
	xor.b32  	%r18771, %r18769, %r18770;
	and.b32  	%r18772, %r18765, %r18740;
	not.b32 	%r18773, %r18765;
	and.b32  	%r18774, %r18714, %r18773;
	or.b32  	%r18775, %r18772, %r18774;
	add.s32 	%r18776, %r18775, %r18688;
	add.s32 	%r18777, %r18776, %r18771;
	ld.const.u32 	%r18778, [K+240];
	add.s32 	%r18779, %r18777, %r18778;
	add.s32 	%r18780, %r18779, %r17234;
	shf.l.wrap.b32 	%r18781, %r18766, %r18766, 30;
	shf.l.wrap.b32 	%r18782, %r18766, %r18766, 19;
	xor.b32  	%r18783, %r18781, %r18782;
	shf.l.wrap.b32 	%r18784, %r18766, %r18766, 10;
	xor.b32  	%r18785, %r18783, %r18784;
	xor.b32  	%r18786, %r18741, %r18715;
	and.b32  	%r18787, %r18766, %r18786;
	and.b32  	%r18788, %r18741, %r18715;
	xor.b32  	%r18789, %r18787, %r18788;
	add.s32 	%r18790, %r18785, %r18789;
	add.s32 	%r18791, %r18780, %r18689;
	add.s32 	%r18792, %r18790, %r18780;
	shf.l.wrap.b32 	%r18793, %r18791, %r18791, 26;
	shf.l.wrap.b32 	%r18794, %r18791, %r18791, 21;
	xor.b32  	%r18795, %r18793, %r18794;
	shf.l.wrap.b32 	%r18796, %r18791, %r18791, 7;
	xor.b32  	%r18797, %r18795, %r18796;
	and.b32  	%r18798, %r18791, %r18765;
	not.b32 	%r18799, %r18791;
	and.b32  	%r18800, %r18740, %r18799;
	or.b32  	%r18801, %r18798, %r18800;
	add.s32 	%r18802, %r18801, %r18714;
	add.s32 	%r18803, %r18802, %r18797;
	ld.const.u32 	%r18804, [K+244];
	add.s32 	%r18805, %r18803, %r18804;
	add.s32 	%r18806, %r18805, %r17247;
	shf.l.wrap.b32 	%r18807, %r18792, %r18792, 30;
	shf.l.wrap.b32 	%r18808, %r18792, %r18792, 19;
	xor.b32  	%r18809, %r18807, %r18808;
	shf.l.wrap.b32 	%r18810, %r18792, %r18792, 10;
	xor.b32  	%r18811, %r18809, %r18810;
	xor.b32  	%r18812, %r18766, %r18741;
	and.b32  	%r18813, %r18792, %r18812;
	and.b32  	%r18814, %r18766, %r18741;
	xor.b32  	%r18815, %r18813, %r18814;
	add.s32 	%r18816, %r18811, %r18815;
	add.s32 	%r18817, %r18806, %r18715;
	add.s32 	%r18818, %r18816, %r18806;
	shf.l.wrap.b32 	%r18819, %r18817, %r18817, 26;
	shf.l.wrap.b32 	%r18820, %r18817, %r18817, 21;
	xor.b32  	%r18821, %r18819, %r18820;
	shf.l.wrap.b32 	%r18822, %r18817, %r18817, 7;
	xor.b32  	%r18823, %r18821, %r18822;
	and.b32  	%r18824, %r18817, %r18791;
	not.b32 	%r18825, %r18817;
	and.b32  	%r18826, %r18765, %r18825;
	or.b32  	%r18827, %r18824, %r18826;
	add.s32 	%r18828, %r18827, %r18740;
	add.s32 	%r18829, %r18828, %r18823;
	ld.const.u32 	%r18830, [K+248];
	add.s32 	%r18831, %r18829, %r18830;
	add.s32 	%r18832, %r18831, %r17260;
	shf.l.wrap.b32 	%r18833, %r18818, %r18818, 30;
	shf.l.wrap.b32 	%r18834, %r18818, %r18818, 19;
	xor.b32  	%r18835, %r18833, %r18834;
	shf.l.wrap.b32 	%r18836, %r18818, %r18818, 10;
	xor.b32  	%r18837, %r18835, %r18836;
	xor.b32  	%r18838, %r18792, %r18766;
	and.b32  	%r18839, %r18818, %r18838;
	and.b32  	%r18840, %r18792, %r18766;
	xor.b32  	%r18841, %r18839, %r18840;
	add.s32 	%r18842, %r18837, %r18841;
	add.s32 	%r18843, %r18832, %r18741;
	add.s32 	%r18844, %r18842, %r18832;
	shf.l.wrap.b32 	%r18845, %r18843, %r18843, 26;
	shf.l.wrap.b32 	%r18846, %r18843, %r18843, 21;
	xor.b32  	%r18847, %r18845, %r18846;
	shf.l.wrap.b32 	%r18848, %r18843, %r18843, 7;
	xor.b32  	%r18849, %r18847, %r18848;
	and.b32  	%r18850, %r18843, %r18817;
	not.b32 	%r18851, %r18843;
	and.b32  	%r18852, %r18791, %r18851;
	or.b32  	%r18853, %r18850, %r18852;
	add.s32 	%r18854, %r18853, %r18765;
	add.s32 	%r18855, %r18854, %r18849;
	ld.const.u32 	%r18856, [K+252];
	add.s32 	%r18857, %r18855, %r18856;
	add.s32 	%r18858, %r18857, %r17273;
	shf.l.wrap.b32 	%r18859, %r18844, %r18844, 30;
	shf.l.wrap.b32 	%r18860, %r18844, %r18844, 19;
	xor.b32  	%r18861, %r18859, %r18860;
	shf.l.wrap.b32 	%r18862, %r18844, %r18844, 10;
	xor.b32  	%r18863, %r18861, %r18862;
	xor.b32  	%r18864, %r18818, %r18792;
	and.b32  	%r18865, %r18844, %r18864;
	and.b32  	%r18866, %r18818, %r18792;
	xor.b32  	%r18867, %r18865, %r18866;
	add.s32 	%r18868, %r18863, %r18867;
	add.s32 	%r18869, %r18868, %r18858;
	add.s32 	%r18870, %r18869, 1779033703;
	shr.u32 	%r18871, %r18870, 24;
	cvt.u16.u32 	%rs385, %r18871;
	ld.local.u8 	%rs386, [%rd2+32];
	setp.ne.s16 	%p124, %rs386, %rs385;
	@%p124 bra 	$L__BB0_224;
	ld.param.u64 	%rd314, [_Z24test_combinations_kernelPKtS0_S0_S0_S0_S0_S0_iPbPt_param_9];
	ld.param.u64 	%rd313, [_Z24test_combinations_kernelPKtS0_S0_S0_S0_S0_S0_iPbPt_param_8];
	cvta.to.global.u64 	%rd311, %rd314;
	cvta.to.global.u64 	%rd312, %rd313;
	mov.b16 	%rs387, 1;
	st.global.u8 	[%rd312], %rs387;
	st.global.u16 	[%rd311], %rs1;
	st.global.u16 	[%rd311+2], %rs2;
	st.global.u16 	[%rd311+4], %rs3;
	st.global.u16 	[%rd311+6], %rs4;
	st.global.u16 	[%rd311+8], %rs5;
	st.global.u16 	[%rd311+10], %rs6;
	st.global.u16 	[%rd311+12], %rs7;
	st.global.u16 	[%rd311+14], %rs8;
	st.global.u16 	[%rd311+16], %rs9;
	st.global.u16 	[%rd311+18], %rs10;
	st.global.u16 	[%rd311+20], %rs11;
	st.global.u16 	[%rd311+22], %rs12;
	st.global.u16 	[%rd311+24], %rs13;
	st.global.u16 	[%rd311+26], %rs14;
	st.global.u16 	[%rd311+28], %rs15;
	st.global.u16 	[%rd311+30], %rs16;
	st.global.u16 	[%rd311+32], %rs17;
	st.global.u16 	[%rd311+34], %rs18;
	st.global.u16 	[%rd311+36], %rs19;
	st.global.u16 	[%rd311+38], %rs20;
	st.global.u16 	[%rd311+40], %rs21;
	st.global.u16 	[%rd311+42], %rs22;
	st.global.u16 	[%rd311+44], %rs23;
	st.global.u16 	[%rd311+46], %rs24;
$L__BB0_224:
	ret;

}


// ===== COMPILED SASS (sm_100) =====

	.target	sm_100

	.elftype	@"ET_EXEC"


//--------------------- .note.nv.tkinfo           --------------------------
	.section	.note.nv.tkinfo,"",@"SHT_NOTE"
	.sectionflags	@"SHF_NOTE_NV_TKINFO"
	.tkinfo
        /*0018*/ 	.word	0x00000002
        /*0030*/ 	.string	""
        /*0030*/ 	.string	"ptxas"
        /*0030*/ 	.string	"Cuda compilation tools, release 13.0, V13.0.88"
        /*0030*/ 	.string	"Build cuda_13.0.r13.0/compiler.36424714_0"
        /*0030*/ 	.string	"-arch sm_100 -m 64 "



//--------------------- .note.nv.cuinfo           --------------------------
	.section	.note.nv.cuinfo,"",@"SHT_NOTE"
	.sectionflags	@"SHF_NOTE_NV_CUINFO"
        /*0018*/ 	.short	0x0002
        /*001a*/ 	.short	0x0064
        /*001c*/ 	.short	0x0082
	.zero		2


//--------------------- .nv.info                  --------------------------
	.section	.nv.info,"",@"SHT_CUDA_INFO"
	.align	4


	//----- nvinfo : EIATTR_REGCOUNT
	.align		4
        /*0000*/ 	.byte	0x04, 0x2f
        /*0002*/ 	.short	(.L_2 - .L_1)
	.align		4
.L_1:
        /*0004*/ 	.word	index@(_Z24test_combinations_kernelPKtS0_S0_S0_S0_S0_S0_iPbPt)
        /*0008*/ 	.word	0x00000038


	//----- nvinfo : EIATTR_FRAME_SIZE
	.align		4
.L_2:
        /*000c*/ 	.byte	0x04, 0x11
        /*000e*/ 	.short	(.L_4 - .L_3)
	.align		4
.L_3:
        /*0010*/ 	.word	index@($__internal_0_$__cuda_sm20_div_u64)
        /*0014*/ 	.word	0x00000060


	//----- nvinfo : EIATTR_FRAME_SIZE
	.align		4
.L_4:
        /*0018*/ 	.byte	0x04, 0x11
        /*001a*/ 	.short	(.L_6 - .L_5)
	.align		4
.L_5:
        /*001c*/ 	.word	index@(_Z24test_combinations_kernelPKtS0_S0_S0_S0_S0_S0_iPbPt)
        /*0020*/ 	.word	0x00000060


	//----- nvinfo : EIATTR_MIN_STACK_SIZE
	.align		4
.L_6:
        /*0024*/ 	.byte	0x04, 0x12
        /*0026*/ 	.short	(.L_8 - .L_7)
	.align		4
.L_7:
        /*0028*/ 	.word	index@(_Z24test_combinations_kernelPKtS0_S0_S0_S0_S0_S0_iPbPt)
        /*002c*/ 	.word	0x00000060
.L_8:


//--------------------- .nv.compat                --------------------------
	.section	.nv.compat,"",@"SHT_CUDA_COMPAT_INFO"
	.align	4
        /*0000*/ 	.byte	0x02, 0x09, 0x00, 0x00, 0x02, 0x02, 0x01, 0x00, 0x02, 0x05, 0x05, 0x00, 0x03, 0x07, 0x01, 0x01
        /*0010*/ 	.byte	0x02, 0x03, 0x00, 0x00, 0x02, 0x06, 0x01, 0x00, 0x04, 0x0b, 0x08, 0x00, 0x09, 0x00, 0x00, 0x00
        /*0020*/ 	.byte	0x00, 0x00, 0x00, 0x00


//--------------------- .nv.info._Z24test_combinations_kernelPKtS0_S0_S0_S0_S0_S0_iPbPt --------------------------
	.section	.nv.info._Z24test_combinations_kernelPKtS0_S0_S0_S0_S0_S0_iPbPt,"",@"SHT_CUDA_INFO"
	.sectionflags	@""
	.align	4


	//----- nvinfo : EIATTR_CUDA_API_VERSION
	.align		4
        /*0000*/ 	.byte	0x04, 0x37
        /*0002*/ 	.short	(.L_10 - .L_9)
.L_9:
        /*0004*/ 	.word	0x00000082


	//----- nvinfo : EIATTR_KPARAM_INFO
	.align		4
.L_10:
        /*0008*/ 	.byte	0x04, 0x17
        /*000a*/ 	.short	(.L_12 - .L_11)
.L_11:
        /*000c*/ 	.word	0x00000000
        /*0010*/ 	.short	0x0009
        /*0012*/ 	.short	0x0048
        /*0014*/ 	.byte	0x00, 0xf5, 0x21, 0x00


	//----- nvinfo : EIATTR_KPARAM_INFO
	.align		4
.L_12:
        /*0018*/ 	.byte	0x04, 0x17
        /*001a*/ 	.short	(.L_14 - .L_13)
.L_13:
        /*001c*/ 	.word	0x00000000
        /*0020*/ 	.short	0x0008
        /*0022*/ 	.short	0x0040
        /*0024*/ 	.byte	0x00, 0xf5, 0x21, 0x00


	//----- nvinfo : EIATTR_KPARAM_INFO
	.align		4
.L_14:
        /*0028*/ 	.byte	0x04, 0x17
        /*002a*/ 	.short	(.L_16 - .L_15)
.L_15:
        /*002c*/ 	.word	0x00000000
        /*0030*/ 	.short	0x0007
        /*0032*/ 	.short	0x0038
        /*0034*/ 	.byte	0x00, 0xf0, 0x11, 0x00


	//----- nvinfo : EIATTR_KPARAM_INFO
	.align		4
.L_16:
        /*0038*/ 	.byte	0x04, 0x17
        /*003a*/ 	.short	(.L_18 - .L_17)
.L_17:
        /*003c*/ 	.word	0x00000000
        /*0040*/ 	.short	0x0006
        /*0042*/ 	.short	0x0030
        /*0044*/ 	.byte	0x00, 0xf5, 0x21, 0x00


	//----- nvinfo : EIATTR_KPARAM_INFO
	.align		4
.L_18:
        /*0048*/ 	.byte	0x04, 0x17
        /*004a*/ 	.short	(.L_20 - .L_19)
.L_19:
        /*004c*/ 	.word	0x00000000
        /*0050*/ 	.short	0x0005
        /*0052*/ 	.short	0x0028
        /*0054*/ 	.byte	0x00, 0xf5, 0x21, 0x00


	//----- nvinfo : EIATTR_KPARAM_INFO
	.align		4
.L_20:
        /*0058*/ 	.byte	0x04, 0x17
        /*005a*/ 	.short	(.L_22 - .L_21)
.L_21:
        /*005c*/ 	.word	0x00000000
        /*0060*/ 	.short	0x0004
        /*0062*/ 	.short	0x0020
        /*0064*/ 	.byte	0x00, 0xf5, 0x21, 0x00


	//----- nvinfo : EIATTR_KPARAM_INFO
	.align		4
.L_22:
        /*0068*/ 	.byte	0x04, 0x17
        /*006a*/ 	.short	(.L_24 - .L_23)
.L_23:
        /*006c*/ 	.word	0x00000000
        /*0070*/ 	.short	0x0003
        /*0072*/ 	.short	0x0018
        /*0074*/ 	.byte	0x00, 0xf5, 0x21, 0x00


	//----- nvinfo : EIATTR_KPARAM_INFO
	.align		4
.L_24:
        /*0078*/ 	.byte	0x04, 0x17
        /*007a*/ 	.short	(.L_26 - .L_25)
.L_25:
        /*007c*/ 	.word	0x00000000
        /*0080*/ 	.short	0x0002
        /*0082*/ 	.short	0x0010
        /*0084*/ 	.byte	0x00, 0xf5, 0x21, 0x00


	//----- nvinfo : EIATTR_KPARAM_INFO
	.align		4
.L_26:
        /*0088*/ 	.byte	0x04, 0x17
        /*008a*/ 	.short	(.L_28 - .L_27)
.L_27:
        /*008c*/ 	.word	0x00000000
        /*0090*/ 	.short	0x0001
        /*0092*/ 	.short	0x0008
        /*0094*/ 	.byte	0x00, 0xf5, 0x21, 0x00


	//----- nvinfo : EIATTR_KPARAM_INFO
	.align		4
.L_28:
        /*0098*/ 	.byte	0x04, 0x17
        /*009a*/ 	.short	(.L_30 - .L_29)
.L_29:
        /*009c*/ 	.word	0x00000000
        /*00a0*/ 	.short	0x0000
        /*00a2*/ 	.short	0x0000
        /*00a4*/ 	.byte	0x00, 0xf5, 0x21, 0x00


	//----- nvinfo : EIATTR_SPARSE_MMA_MASK
	.align		4
.L_30:
        /*00a8*/ 	.byte	0x03, 0x50
        /*00aa*/ 	.short	0x0000


	//----- nvinfo : EIATTR_MAXREG_COUNT
	.align		4
        /*00ac*/ 	.byte	0x03, 0x1b
        /*00ae*/ 	.short	0x00ff


	//----- nvinfo : EIATTR_NUM_BARRIERS
	.align		4
        /*00b0*/ 	.byte	0x02, 0x4c
        /*00b2*/ 	.byte	0x01
	.zero		1


	//----- nvinfo : EIATTR_MERCURY_ISA_VERSION
	.align		4
        /*00b4*/ 	.byte	0x03, 0x5f
        /*00b6*/ 	.short	0x0101


	//----- nvinfo : EIATTR_VRC_CTA_INIT_COUNT
	.align		4
        /*00b8*/ 	.byte	0x02, 0x4a
	.zero		1
	.zero		1


	//----- nvinfo : EIATTR_EXIT_INSTR_OFFSETS
	.align		4
        /*00bc*/ 	.byte	0x04, 0x1c
        /*00be*/ 	.short	(.L_32 - .L_31)


	//   ....[0]....
.L_31:
        /*00c0*/ 	.word	0x00000140


	//   ....[1]....
        /*00c4*/ 	.word	0x000001a0


	//   ....[2]....
        /*00c8*/ 	.word	0x0000a080


	//   ....[3]....
        /*00cc*/ 	.word	0x00018300


	//   ....[4]....
        /*00d0*/ 	.word	0x00026580


	//   ....[5]....
        /*00d4*/ 	.word	0x00034800


	//   ....[6]....
        /*00d8*/ 	.word	0x00042a80


	//   ....[7]....
        /*00dc*/ 	.word	0x00050d00


	//   ....[8]....
        /*00e0*/ 	.word	0x0005ef80


	//   ....[9]....
        /*00e4*/ 	.word	0x0006d1d0


	//   ....[10]....
        /*00e8*/ 	.word	0x0006d3a0


	//----- nvinfo : EIATTR_CRS_STACK_SIZE
	.align		4
.L_32:
        /*00ec*/ 	.byte	0x04, 0x1e
        /*00ee*/ 	.short	(.L_34 - .L_33)
.L_33:
        /*00f0*/ 	.word	0x00000000


	//----- nvinfo : EIATTR_CBANK_PARAM_SIZE
	.align		4
.L_34:
        /*00f4*/ 	.byte	0x03, 0x19
        /*00f6*/ 	.short	0x0050


	//----- nvinfo : EIATTR_PARAM_CBANK
	.align		4
        /*00f8*/ 	.byte	0x04, 0x0a
        /*00fa*/ 	.short	(.L_36 - .L_35)
	.align		4
.L_35:
        /*00fc*/ 	.word	index@(.nv.constant0._Z24test_combinations_kernelPKtS0_S0_S0_S0_S0_S0_iPbPt)
        /*0100*/ 	.short	0x0380
        /*0102*/ 	.short	0x0050


	//----- nvinfo : EIATTR_SW_WAR
	.align		4
.L_36:
        /*0104*/ 	.byte	0x04, 0x36
        /*0106*/ 	.short	(.L_38 - .L_37)
.L_37:
        /*0108*/ 	.word	0x00000008
.L_38:


//--------------------- .nv.callgraph             --------------------------
	.section	.nv.callgraph,"",@"SHT_CUDA_CALLGRAPH"
	.align	4
	.sectionentsize	8
	.align		4
        /*0000*/ 	.word	0x00000000
	.align		4
        /*0004*/ 	.word	0xffffffff
	.align		4
        /*0008*/ 	.word	0x00000000
	.align		4
        /*000c*/ 	.word	0xfffffffe
	.align		4
        /*0010*/ 	.word	0x00000000
	.align		4
        /*0014*/ 	.word	0xfffffffd
	.align		4
        /*0018*/ 	.word	0x00000000
	.align		4
        /*001c*/ 	.word	0xfffffffc


//--------------------- .nv.constant3             --------------------------
	.section	.nv.constant3,"a",@progbits
	.align	4
.nv.constant3:
	.type		K,@object
	.size		K,(.L_0 - K)
K:
        /*0000*/ 	.byte	0x98, 0x2f, 0x8a, 0x42, 0x91, 0x44, 0x37, 0x71, 0xcf, 0xfb, 0xc0, 0xb5, 0xa5, 0xdb, 0xb5, 0xe9
        /* <DEDUP_REMOVED lines=15> */
.L_0:


//--------------------- .text._Z24test_combinations_kernelPKtS0_S0_S0_S0_S0_S0_iPbPt --------------------------
	.section	.text._Z24test_combinations_kernelPKtS0_S0_S0_S0_S0_S0_iPbPt,"ax",@progbits
	.align	128
        .global         _Z24test_combinations_kernelPKtS0_S0_S0_S0_S0_S0_iPbPt
        .type           _Z24test_combinations_kernelPKtS0_S0_S0_S0_S0_S0_iPbPt,@function
        .size           _Z24test_combinations_kernelPKtS0_S0_S0_S0_S0_S0_iPbPt,(.L_x_3685 - _Z24test_combinations_kernelPKtS0_S0_S0_S0_S0_S0_iPbPt)
        .other          _Z24test_combinations_kernelPKtS0_S0_S0_S0_S0_S0_iPbPt,@"STO_CUDA_ENTRY STV_DEFAULT"
_Z24test_combinations_kernelPKtS0_S0_S0_S0_S0_S0_iPbPt:
.text._Z24test_combinations_kernelPKtS0_S0_S0_S0_S0_S0_iPbPt:
[----:B------:R-:W0:Y:S01]  /*0000*/  LDC R1, c[0x0][0x37c] ;  /* 0x0000df00ff017b82 */ /* 0x000e220000000800 */
[----:B------:R-:W1:Y:S01]  /*0010*/  S2R R9, SR_TID.X ;  /* 0x0000000000097919 */ /* 0x000e620000002100 */
[----:B------:R-:W2:Y:S01]  /*0020*/  LDCU.64 UR12, c[0x0][0x358] ;  /* 0x00006b00ff0c77ac */ /* 0x000ea20008000a00 */
[----:B0-----:R-:W-:Y:S01]  /*0030*/  VIADD R1, R1, 0xffffffa0 ;  /* 0xffffffa001017836 */ /* 0x001fe20000000000 */
[----:B-1----:R-:W-:-:S13]  /*0040*/  ISETP.GT.U32.AND P0, PT, R9, 0x7, PT ;  /* 0x000000070900780c */ /* 0x002fda0003f04070 */
[----:B------:R-:W0:Y:S02]  /*0050*/  @!P0 LDC.64 R2, c[0x0][0x3b0] ;  /* 0x0000ec00ff028b82 */ /* 0x000e240000000a00 */
[----:B0-----:R-:W-:-:S06]  /*0060*/  @!P0 IMAD.WIDE.U32 R2, R9, 0x2, R2 ;  /* 0x0000000209028825 */ /* 0x001fcc00078e0002 */
[----:B--2---:R-:W2:Y:S01]  /*0070*/  @!P0 LDG.E.U16 R2, desc[UR12][R2.64] ;  /* 0x0000000c02028981 */ /* 0x004ea2000c1e1500 */
[----:B------:R-:W-:Y:S01]  /*0080*/  @!P0 MOV R0, 0x400 ;  /* 0x0000040000008802 */ /* 0x000fe20000000f00 */
[----:B------:R-:W0:Y:S01]  /*0090*/  LDC.64 R4, c[0x0][0x3c0] ;  /* 0x0000f000ff047b82 */ /* 0x000e220000000a00 */
[----:B------:R-:W1:Y:S02]  /*00a0*/  @!P0 S2R R7, SR_CgaCtaId ;  /* 0x0000000000078919 */ /* 0x000e640000008800 */
[----:B-1----:R-:W-:-:S05]  /*00b0*/  @!P0 LEA R0, R7, R0, 0x18 ;  /* 0x0000000007008211 */ /* 0x002fca00078ec0ff */
[----:B------:R-:W-:-:S05]  /*00c0*/  @!P0 IMAD R7, R9, 0x2, R0 ;  /* 0x0000000209078824 */ /* 0x000fca00078e0200 */
[----:B--2---:R1:W-:Y:S01]  /*00d0*/  @!P0 STS.U16 [R7], R2 ;  /* 0x0000000207008388 */ /* 0x0043e20000000400 */
[----:B------:R-:W-:Y:S06]  /*00e0*/  BAR.SYNC.DEFER_BLOCKING 0x0 ;  /* 0x0000000000007b1d */ /* 0x000fec0000010000 */
[----:B0-----:R-:W2:Y:S02]  /*00f0*/  LDG.E.U8 R4, desc[UR12][R4.64] ;  /* 0x0000000c04047981 */ /* 0x001ea4000c1e1100 */
[----:B------:R-:W0:Y:S08]  /*0100*/  S2UR UR4, SR_CTAID.X ;  /* 0x00000000000479c3 */ /* 0x000e300000002500 */
[----:B------:R-:W0:Y:S02]  /*0110*/  LDC R0, c[0x0][0x360] ;  /* 0x0000d800ff007b82 */ /* 0x000e240000000800 */
[----:B0-----:R-:W-:Y:S01]  /*0120*/  IMAD R0, R0, UR4, R9 ;  /* 0x0000000400007c24 */ /* 0x001fe2000f8e0209 */
[----:B--2---:R-:W-:-:S13]  /*0130*/  ISETP.NE.AND P0, PT, R4, RZ, PT ;  /* 0x000000ff0400720c */ /* 0x004fda0003f05270 */
[----:B-1----:R-:W-:Y:S05]  /*0140*/  @P0 EXIT ;  /* 0x000000000000094d */ /* 0x002fea0003800000 */
[----:B------:R-:W0:Y:S02]  /*0150*/  LDCU UR6, c[0x0][0x3b8] ;  /* 0x00007700ff0677ac */ /* 0x000e240008000800 */
[----:B0-----:R-:W-:-:S06]  /*0160*/  UIMAD.WIDE UR4, UR6, 0x384, URZ ;  /* 0x00000384060478a5 */ /* 0x001fcc000f8e02ff */
[----:B------:R-:W-:Y:S01]  /*0170*/  IMAD.U32 R2, RZ, RZ, UR5 ;  /* 0x00000005ff027e24 */ /* 0x000fe2000f8e00ff */
[----:B------:R-:W-:-:S04]  /*0180*/  ISETP.LT.U32.AND P0, PT, R0, UR4, PT ;  /* 0x0000000400007c0c */ /* 0x000fc8000bf01070 */
[----:B------:R-:W-:-:S13]  /*0190*/  ISETP.GT.U32.AND.EX P0, PT, R2, RZ, PT, P0 ;  /* 0x000000ff0200720c */ /* 0x000fda0003f04100 */
[----:B------:R-:W-:Y:S05]  /*01a0*/  @!P0 EXIT ;  /* 0x000000000000894d */ /* 0x000fea0003800000 */
[----:B------:R-:W-:-:S04]  /*01b0*/  USHF.R.S32.HI UR5, URZ, 0x1f, UR6 ;  /* 0x0000001fff057899 */ /* 0x000fc80008011406 */
[----:B------:R-:W-:-:S09]  /*01c0*/  UISETP.NE.U32.AND UP0, UPT, UR5, URZ, UPT ;  /* 0x000000ff0500728c */ /* 0x000fd2000bf05070 */
[----:B------:R-:W-:Y:S05]  /*01d0*/  BRA.U UP0, `(.L_x_0) ;  /* 0x0000000100587547 */ /* 0x000fea000b800000 */
[----:B------:R-:W0:Y:S01]  /*01e0*/  I2F.U32.RP R4, UR6 ;  /* 0x0000000600047d06 */ /* 0x000e220008209000 */
[----:B------:R-:W-:Y:S01]  /*01f0*/  ISETP.NE.U32.AND P2, PT, RZ, UR6, PT ;  /* 0x00000006ff007c0c */ /* 0x000fe2000bf45070 */
[----:B------:R-:W-:-:S06]  /*0200*/  IMAD.MOV.U32 R13, RZ, RZ, RZ ;  /* 0x000000ffff0d7224 */ /* 0x000fcc00078e00ff */
[----:B0-----:R-:W0:Y:S02]  /*0210*/  MUFU.RCP R4, R4 ;  /* 0x0000000400047308 */ /* 0x001e240000001000 */
[----:B0-----:R-:W-:-:S06]  /*0220*/  VIADD R2, R4, 0xffffffe ;  /* 0x0ffffffe04027836 */ /* 0x001fcc0000000000 */
[----:B------:R0:W1:Y:S02]  /*0230*/  F2I.FTZ.U32.TRUNC.NTZ R3, R2 ;  /* 0x0000000200037305 */ /* 0x000064000021f000 */
[----:B0-----:R-:W-:Y:S02]  /*0240*/  IMAD.MOV.U32 R2, RZ, RZ, RZ ;  /* 0x000000ffff027224 */ /* 0x001fe400078e00ff */
[----:B-1----:R-:W-:-:S04]  /*0250*/  IMAD.MOV R5, RZ, RZ, -R3 ;  /* 0x000000ffff057224 */ /* 0x002fc800078e0a03 */
[----:B------:R-:W-:-:S04]  /*0260*/  IMAD R5, R5, UR6, RZ ;  /* 0x0000000605057c24 */ /* 0x000fc8000f8e02ff */
[----:B------:R-:W-:-:S06]  /*0270*/  IMAD.HI.U32 R3, R3, R5, R2 ;  /* 0x0000000503037227 */ /* 0x000fcc00078e0002 */
[----:B------:R-:W-:-:S04]  /*0280*/  IMAD.HI.U32 R12, R3, R0, RZ ;  /* 0x00000000030c7227 */ /* 0x000fc800078e00ff */
[----:B------:R-:W-:-:S04]  /*0290*/  IMAD.MOV R3, RZ, RZ, -R12 ;  /* 0x000000ffff037224 */ /* 0x000fc800078e0a0c */
[----:B------:R-:W-:-:S05]  /*02a0*/  IMAD R3, R3, UR6, R0 ;  /* 0x0000000603037c24 */ /* 0x000fca000f8e0200 */
[----:B------:R-:W-:-:S13]  /*02b0*/  ISETP.GE.U32.AND P0, PT, R3, UR6, PT ;  /* 0x0000000603007c0c */ /* 0x000fda000bf06070 */
[----:B------:R-:W-:Y:S02]  /*02c0*/  @P0 VIADD R3, R3, -UR6 ;  /* 0x8000000603030c36 */ /* 0x000fe40008000000 */
[----:B------:R-:W-:-:S03]  /*02d0*/  @P0 VIADD R12, R12, 0x1 ;  /* 0x000000010c0c0836 */ /* 0x000fc60000000000 */
[----:B------:R-:W-:-:S13]  /*02e0*/  ISETP.GE.U32.AND P1, PT, R3, UR6, PT ;  /* 0x0000000603007c0c */ /* 0x000fda000bf26070 */
[----:B------:R-:W-:Y:S01]  /*02f0*/  @P1 VIADD R12, R12, 0x1 ;  /* 0x000000010c0c1836 */ /* 0x000fe20000000000 */
[----:B------:R-:W-:-:S05]  /*0300*/  @!P2 LOP3.LUT R12, RZ, UR6, RZ, 0x33, !PT ;  /* 0x00000006ff0cac12 */ /* 0x000fca000f8e33ff */
[----:B------:R-:W-:-:S04]  /*0310*/  IMAD.MOV R3, RZ, RZ, -R12 ;  /* 0x000000ffff037224 */ /* 0x000fc800078e0a0c */
[----:B------:R-:W-:Y:S01]  /*0320*/  IMAD R0, R3, UR6, R0 ;  /* 0x0000000603007c24 */ /* 0x000fe2000f8e0200 */
[----:B------:R-:W-:Y:S06]  /*0330*/  BRA `(.L_x_1) ;  /* 0x0000000000147947 */ /* 0x000fec0003800000 */
.L_x_0:
[----:B------:R-:W-:-:S07]  /*0340*/  MOV R2, 0x360 ;  /* 0x0000036000027802 */ /* 0x000fce0000000f00 */
[----:B------:R-:W-:Y:S05]  /*0350*/  CALL.REL.NOINC `($__internal_0_$__cuda_sm20_div_u64) ;  /* 0x000006d000147944 */ /* 0x000fea0003c00000 */
[----:B------:R-:W0:Y:S01]  /*0360*/  LDCU UR4, c[0x0][0x3b8] ;  /* 0x00007700ff0477ac */ /* 0x000e220008000800 */
[----:B------:R-:W-:-:S04]  /*0370*/  IMAD.MOV R3, RZ, RZ, -R12 ;  /* 0x000000ffff037224 */ /* 0x000fc800078e0a0c */
[----:B0-----:R-:W-:-:S07]  /*0380*/  IMAD R0, R3, UR4, R0 ;  /* 0x0000000403007c24 */ /* 0x001fce000f8e0200 */
.L_x_1:
[----:B------:R-:W0:Y:S01]  /*0390*/  LDCU.128 UR4, c[0x0][0x380] ;  /* 0x00007000ff0477ac */ /* 0x000e220008000c00 */
[----:B------:R-:W-:Y:S01]  /*03a0*/  IMAD R10, R0, 0xe, RZ ;  /* 0x0000000e000a7824 */ /* 0x000fe200078e02ff */
[----:B------:R-:W-:Y:S01]  /*03b0*/  IADD3 R9, P3, PT, RZ, RZ, RZ ;  /* 0x000000ffff097210 */ /* 0x000fe20007f7e0ff */
[----:B------:R-:W-:Y:S01]  /*03c0*/  STL.U8 [R1], RZ ;  /* 0x000000ff01007387 */ /* 0x000fe20000100000 */
[----:B------:R-:W1:Y:S02]  /*03d0*/  LDCU.128 UR8, c[0x3][0x20] ;  /* 0x00c00400ff0877ac */ /* 0x000e640008000c00 */
[C---:B------:R-:W-:Y:S02]  /*03e0*/  IADD3.X R8, PT, PT, R10.reuse, 0x2, RZ, P3, !PT ;  /* 0x000000020a087810 */ /* 0x040fe40001ffe4ff */
[----:B------:R-:W-:Y:S01]  /*03f0*/  IADD3.X R0, PT, PT, R10, 0x3, RZ, P3, !PT ;  /* 0x000000030a007810 */ /* 0x000fe20001ffe4ff */
[----:B------:R-:W-:Y:S01]  /*0400*/  STL.U8 [R1+0x1], RZ ;  /* 0x000001ff01007387 */ /* 0x000fe20000100000 */
[----:B------:R-:W-:Y:S01]  /*0410*/  SHF.R.S64 R2, RZ, 0x1f, R10 ;  /* 0x0000001fff027819 */ /* 0x000fe2000000100a */
[----:B------:R-:W2:Y:S01]  /*0420*/  LDCU.128 UR16, c[0x3][0x40] ;  /* 0x00c00800ff1077ac */ /* 0x000ea20008000c00 */
[----:B------:R-:W-:-:S02]  /*0430*/  SHF.R.S64 R4, R9, 0x1f, R8 ;  /* 0x0000001f09047819 */ /* 0x000fc40000001008 */
[----:B------:R-:W-:Y:S02]  /*0440*/  SHF.R.S64 R6, R9, 0x1f, R0 ;  /* 0x0000001f09067819 */ /* 0x000fe40000001000 */
[----:B------:R-:W-:Y:S02]  /*0450*/  IADD3.X R20, PT, PT, R10, 0x4, RZ, P3, !PT ;  /* 0x000000040a147810 */ /* 0x000fe40001ffe4ff */
[----:B0-----:R-:W-:Y:S02]  /*0460*/  IADD3 R2, P0, PT, R2, UR4, RZ ;  /* 0x0000000402027c10 */ /* 0x001fe4000ff1e0ff */
[----:B------:R-:W-:Y:S02]  /*0470*/  IADD3 R4, P1, PT, R4, UR4, RZ ;  /* 0x0000000404047c10 */ /* 0x000fe4000ff3e0ff */
[----:B------:R-:W-:Y:S02]  /*0480*/  IADD3 R6, P2, PT, R6, UR4, RZ ;  /* 0x0000000406067c10 */ /* 0x000fe4000ff5e0ff */
[----:B------:R-:W-:-:S02]  /*0490*/  LEA.HI.X.SX32 R3, R10, UR5, 0x1, P0 ;  /* 0x000000050a037c11 */ /* 0x000fc400080f0eff */
[----:B------:R-:W-:Y:S02]  /*04a0*/  LEA.HI.X.SX32 R5, R8, UR5, 0x1, P1 ;  /* 0x0000000508057c11 */ /* 0x000fe400088f0eff */
[----:B------:R-:W-:Y:S01]  /*04b0*/  IADD3.X R18, PT, PT, R10, 0x5, RZ, P3, !PT ;  /* 0x000000050a127810 */ /* 0x000fe20001ffe4ff */
[----:B------:R0:W3:Y:S01]  /*04c0*/  LDG.E.U16 R41, desc[UR12][R2.64] ;  /* 0x0000000c02297981 */ /* 0x0000e2000c1e1500 */
[----:B------:R-:W-:Y:S02]  /*04d0*/  LEA.HI.X.SX32 R7, R0, UR5, 0x1, P2 ;  /* 0x0000000500077c11 */ /* 0x000fe400090f0eff */
[----:B------:R-:W-:Y:S01]  /*04e0*/  SHF.R.S64 R14, R9, 0x1f, R20 ;  /* 0x0000001f090e7819 */ /* 0x000fe20000001014 */
[----:B------:R4:W5:Y:S01]  /*04f0*/  LDG.E.U16 R40, desc[UR12][R4.64] ;  /* 0x0000000c04287981 */ /* 0x000962000c1e1500 */
[C---:B------:R-:W-:Y:S02]  /*0500*/  LOP3.LUT R19, R10.reuse, 0x1, RZ, 0xfc, !PT ;  /* 0x000000010a137812 */ /* 0x040fe400078efcff */
[C---:B------:R-:W-:Y:S01]  /*0510*/  IADD3.X R8, PT, PT, R10.reuse, 0x6, RZ, P3, !PT ;  /* 0x000000060a087810 */ /* 0x040fe20001ffe4ff */
[----:B------:R1:W5:Y:S01]  /*0520*/  LDG.E.U16 R39, desc[UR12][R6.64] ;  /* 0x0000000c06277981 */ /* 0x000362000c1e1500 */
[----:B------:R-:W-:-:S02]  /*0530*/  IADD3.X R0, PT, PT, R10, 0x7, RZ, P3, !PT ;  /* 0x000000070a007810 */ /* 0x000fc40001ffe4ff */
[C---:B------:R-:W-:Y:S02]  /*0540*/  SHF.R.S64 R15, R9.reuse, 0x1f, R18 ;  /* 0x0000001f090f7819 */ /* 0x040fe40000001012 */
[----:B------:R-:W-:Y:S02]  /*0550*/  IADD3 R14, P0, PT, R14, UR4, RZ ;  /* 0x000000040e0e7c10 */ /* 0x000fe4000ff1e0ff */
[C---:B0-----:R-:W-:Y:S02]  /*0560*/  SHF.R.S64 R3, R9.reuse, 0x1f, R8 ;  /* 0x0000001f09037819 */ /* 0x041fe40000001008 */
[----:B------:R-:W-:Y:S02]  /*0570*/  SHF.R.S64 R16, R9, 0x1f, R0 ;  /* 0x0000001f09107819 */ /* 0x000fe40000001000 */
[----:B----4-:R-:W-:Y:S02]  /*0580*/  SHF.R.S64 R4, RZ, 0x1f, R19 ;  /* 0x0000001fff047819 */ /* 0x010fe40000001013 */
[----:B------:R-:W-:-:S02]  /*0590*/  IADD3 R2, P1, PT, R15, UR4, RZ ;  /* 0x000000040f027c10 */ /* 0x000fc4000ff3e0ff */
[----:B------:R-:W-:Y:S02]  /*05a0*/  P2R R11, PR, RZ, 0x8 ;  /* 0x00000008ff0b7803 */ /* 0x000fe40000000000 */
[----:B------:R-:W-:Y:S02]  /*05b0*/  LEA.HI.X.SX32 R15, R20, UR5, 0x1, P0 ;  /* 0x00000005140f7c11 */ /* 0x000fe400080f0eff */
[----:B-1----:R-:W-:Y:S02]  /*05c0*/  IADD3 R6, P2, PT, R3, UR4, RZ ;  /* 0x0000000403067c10 */ /* 0x002fe4000ff5e0ff */
[----:B------:R-:W-:Y:S01]  /*05d0*/  IADD3 R16, P3, PT, R16, UR4, RZ ;  /* 0x0000000410107c10 */ /* 0x000fe2000ff7e0ff */
[----:B------:R-:W4:Y:S01]  /*05e0*/  LDG.E.U16 R38, desc[UR12][R14.64] ;  /* 0x0000000c0e267981 */ /* 0x000f22000c1e1500 */
[----:B------:R-:W-:Y:S02]  /*05f0*/  IADD3 R4, P0, PT, R4, UR4, RZ ;  /* 0x0000000404047c10 */ /* 0x000fe4000ff1e0ff */
[----:B------:R-:W-:-:S02]  /*0600*/  LEA.HI.X.SX32 R3, R18, UR5, 0x1, P1 ;  /* 0x0000000512037c11 */ /* 0x000fc400088f0eff */
[----:B------:R-:W-:Y:S02]  /*0610*/  LEA.HI.X.SX32 R7, R8, UR5, 0x1, P2 ;  /* 0x0000000508077c11 */ /* 0x000fe400090f0eff */
[----:B------:R-:W-:Y:S01]  /*0620*/  LEA.HI.X.SX32 R17, R0, UR5, 0x1, P3 ;  /* 0x0000000500117c11 */ /* 0x000fe200098f0eff */
[----:B------:R-:W4:Y:S01]  /*0630*/  LDG.E.U16 R37, desc[UR12][R2.64] ;  /* 0x0000000c02257981 */ /* 0x000f22000c1e1500 */
[----:B------:R-:W-:-:S03]  /*0640*/  LEA.HI.X.SX32 R5, R19, UR5, 0x1, P0 ;  /* 0x0000000513057c11 */ /* 0x000fc600080f0eff */
[----:B------:R-:W2:Y:S04]  /*0650*/  LDG.E.U16 R36, desc[UR12][R6.64] ;  /* 0x0000000c06247981 */ /* 0x000ea8000c1e1500 */
[----:B------:R-:W2:Y:S04]  /*0660*/  LDG.E.U16 R35, desc[UR12][R16.64] ;  /* 0x0000000c10237981 */ /* 0x000ea8000c1e1500 */
[----:B------:R5:W3:Y:S02]  /*0670*/  LDG.E.U16 R34, desc[UR12][R4.64] ;  /* 0x0000000c04227981 */ /* 0x000ae4000c1e1500 */
[----:B-----5:R-:W-:-:S02]  /*0680*/  PRMT R5, R40, 0x5410, R39 ;  /* 0x0000541028057816 */ /* 0x020fc40000000027 */
[----:B----4-:R-:W-:Y:S02]  /*0690*/  PRMT R6, R38, 0x5410, R37 ;  /* 0x0000541026067816 */ /* 0x010fe40000000025 */
[----:B--2---:R-:W-:Y:S02]  /*06a0*/  PRMT R7, R36, 0x5410, R35 ;  /* 0x0000541024077816 */ /* 0x004fe40000000023 */
[----:B---3--:R-:W-:-:S05]  /*06b0*/  PRMT R4, R41, 0x5410, R34 ;  /* 0x0000541029047816 */ /* 0x008fca0000000022 */
[----:B------:R0:W-:Y:S04]  /*06c0*/  STL.128 [R1+0x30], R4 ;  /* 0x0000300401007387 */ /* 0x0001e80000100c00 */
[----:B------:R-:W2:Y:S04]  /*06d0*/  LDL.U16 R0, [R1+0x30] ;  /* 0x0000300001007983 */ /* 0x000ea80000100400 */
[----:B------:R-:W-:Y:S04]  /*06e0*/  STL.U8 [R1+0x2], RZ ;  /* 0x000002ff01007387 */ /* 0x000fe80000100000 */
[----:B------:R-:W-:Y:S04]  /*06f0*/  STL.U8 [R1+0x3], RZ ;  /* 0x000003ff01007387 */ /* 0x000fe80000100000 */
[----:B------:R-:W-:Y:S04]  /*0700*/  STL.U8 [R1+0x4], RZ ;  /* 0x000004ff01007387 */ /* 0x000fe80000100000 */
[----:B------:R-:W-:Y:S04]  /*0710*/  STL.U8 [R1+0x5], RZ ;  /* 0x000005ff01007387 */ /* 0x000fe80000100000 */
[----:B------:R-:W3:Y:S04]  /*0720*/  LDL.U16 R22, [R1+0x38] ;  /* 0x0000380001167983 */ /* 0x000ee80000100400 */
[----:B------:R-:W-:Y:S04]  /*0730*/  STL.U8 [R1+0x6], RZ ;  /* 0x000006ff01007387 */ /* 0x000fe80000100000 */
[----:B------:R-:W-:Y:S04]  /*0740*/  STL.U8 [R1+0x7], RZ ;  /* 0x000007ff01007387 */ /* 0x000fe80000100000 */
[----:B------:R-:W-:Y:S04]  /*0750*/  STL.U8 [R1+0x8], RZ ;  /* 0x000008ff01007387 */ /* 0x000fe80000100000 */
[----:B------:R-:W-:Y:S04]  /*0760*/  STL.U8 [R1+0x9], RZ ;  /* 0x000009ff01007387 */ /* 0x000fe80000100000 */
[----:B------:R-:W4:Y:S01]  /*0770*/  LDL.U16 R23, [R1+0x3e] ;  /* 0x00003e0001177983 */ /* 0x000f220000100400 */
[----:B--2---:R-:W-:-:S13]  /*0780*/  R2P PR, R0.B1, 0x7 ;  /* 0x0000000700007804 */ /* 0x004fda0000001000 */
[----:B------:R-:W2:Y:S02]  /*0790*/  @P2 LDL.U8 R2, [R1] ;  /* 0x0000000001022983 */ /* 0x000ea40000100000 */
[----:B--2---:R-:W-:-:S05]  /*07a0*/  @P2 LOP3.LUT R2, R2, 0x80, RZ, 0xfc, !PT ;  /* 0x0000008002022812 */ /* 0x004fca00078efcff */
[----:B------:R1:W-:Y:S04]  /*07b0*/  @P2 STL.U8 [R1], R2 ;  /* 0x0000000201002387 */ /* 0x0003e80000100000 */
[----:B------:R-:W2:Y:S02]  /*07c0*/  @P1 LDL.U8 R8, [R1] ;  /* 0x0000000001081983 */ /* 0x000ea40000100000 */
[----:B--2---:R-:W-:-:S05]  /*07d0*/  @P1 LOP3.LUT R8, R8, 0x40, RZ, 0xfc, !PT ;  /* 0x0000004008081812 */ /* 0x004fca00078efcff */
[----:B------:R-:W-:Y:S04]  /*07e0*/  @P1 STL.U8 [R1], R8 ;  /* 0x0000000801001387 */ /* 0x000fe80000100000 */
[----:B------:R-:W0:Y:S01]  /*07f0*/  @P0 LDL.U8 R3, [R1] ;  /* 0x0000000001030983 */ /* 0x000e220000100000 */
[----:B------:R-:W-:Y:S02]  /*0800*/  R2P PR, R0, 0x7e ;  /* 0x0000007e00007804 */ /* 0x000fe40000000000 */
[----:B0-----:R-:W-:-:S11]  /*0810*/  @P0 LOP3.LUT R4, R3, 0x20, RZ, 0xfc, !PT ;  /* 0x0000002003040812 */ /* 0x001fd600078efcff */
[----:B------:R-:W2:Y:S04]  /*0820*/  @P2 LDL.U8 R3, [R1+0x1] ;  /* 0x0000010001032983 */ /* 0x000ea80000100000 */
[----:B------:R0:W-:Y:S01]  /*0830*/  @P0 STL.U8 [R1], R4 ;  /* 0x0000000401000387 */ /* 0x0001e20000100000 */
[----:B------:R-:W-:-:S13]  /*0840*/  LOP3.LUT P0, RZ, R0, 0x80, RZ, 0xc0, !PT ;  /* 0x0000008000ff7812 */ /* 0x000fda000780c0ff */
[----:B-1----:R-:W5:Y:S01]  /*0850*/  @P0 LDL.U8 R2, [R1] ;  /* 0x0000000001020983 */ /* 0x002f620000100000 */
[----:B--2---:R-:W-:-:S05]  /*0860*/  @P2 LOP3.LUT R6, R3, 0x80, RZ, 0xfc, !PT ;  /* 0x0000008003062812 */ /* 0x004fca00078efcff */
[----:B------:R1:W-:Y:S04]  /*0870*/  @P2 STL.U8 [R1+0x1], R6 ;  /* 0x0000010601002387 */ /* 0x0003e80000100000 */
[----:B------:R-:W0:Y:S01]  /*0880*/  @P1 LDL.U8 R3, [R1+0x1] ;  /* 0x0000010001031983 */ /* 0x000e220000100000 */
[----:B-----5:R-:W-:-:S05]  /*0890*/  @P0 LOP3.LUT R2, R2, 0x10, RZ, 0xfc, !PT ;  /* 0x0000001002020812 */ /* 0x020fca00078efcff */
[----:B------:R2:W-:Y:S04]  /*08a0*/  @P0 STL.U8 [R1], R2 ;  /* 0x0000000201000387 */ /* 0x0005e80000100000 */
[----:B------:R-:W5:Y:S01]  /*08b0*/  @P6 LDL.U8 R5, [R1] ;  /* 0x0000000001056983 */ /* 0x000f620000100000 */
[----:B------:R-:W-:-:S04]  /*08c0*/  LOP3.LUT R0, R0, 0x1, RZ, 0xc0, !PT ;  /* 0x0000000100007812 */ /* 0x000fc800078ec0ff */
[----:B------:R-:W-:Y:S02]  /*08d0*/  ISETP.NE.U32.AND P0, PT, R0, 0x1, PT ;  /* 0x000000010000780c */ /* 0x000fe40003f05070 */
[----:B0-----:R-:W-:Y:S02]  /*08e0*/  @P1 LOP3.LUT R4, R3, 0x40, RZ, 0xfc, !PT ;  /* 0x0000004003041812 */ /* 0x001fe400078efcff */
[----:B------:R-:W3:Y:S04]  /*08f0*/  LDL.U16 R3, [R1+0x32] ;  /* 0x0000320001037983 */ /* 0x000ee80000100400 */
[----:B------:R0:W-:Y:S05]  /*0900*/  @P1 STL.U8 [R1+0x1], R4 ;  /* 0x0000010401001387 */ /* 0x0001ea0000100000 */
[----:B-1----:R-:W4:Y:S01]  /*0910*/  @!P0 LDL.U8 R6, [R1+0x1] ;  /* 0x0000010001068983 */ /* 0x002f220000100000 */
[----:B-----5:R-:W-:-:S05]  /*0920*/  @P6 LOP3.LUT R0, R5, 0x8, RZ, 0xfc, !PT ;  /* 0x0000000805006812 */ /* 0x020fca00078efcff */
[----:B------:R1:W-:Y:S04]  /*0930*/  @P6 STL.U8 [R1], R0 ;  /* 0x0000000001006387 */ /* 0x0003e80000100000 */
[----:B------:R-:W2:Y:S01]  /*0940*/  @P5 LDL.U8 R5, [R1] ;  /* 0x0000000001055983 */ /* 0x000ea20000100000 */
[----:B----4-:R-:W-:-:S05]  /*0950*/  @!P0 LOP3.LUT R6, R6, 0x20, RZ, 0xfc, !PT ;  /* 0x0000002006068812 */ /* 0x010fca00078efcff */
[----:B------:R4:W-:Y:S01]  /*0960*/  @!P0 STL.U8 [R1+0x1], R6 ;  /* 0x0000010601008387 */ /* 0x0009e20000100000 */
[----:B---3--:R-:W-:Y:S02]  /*0970*/  R2P PR, R3.B1, 0x7 ;  /* 0x0000000703007804 */ /* 0x008fe40000001000 */
[----:B--2---:R-:W-:-:S11]  /*0980*/  @P5 LOP3.LUT R2, R5, 0x4, RZ, 0xfc, !PT ;  /* 0x0000000405025812 */ /* 0x004fd600078efcff */
[----:B------:R-:W2:Y:S04]  /*0990*/  @P2 LDL.U8 R8, [R1+0x1] ;  /* 0x0000010001082983 */ /* 0x000ea80000100000 */
[----:B------:R-:W-:Y:S04]  /*09a0*/  @P5 STL.U8 [R1], R2 ;  /* 0x0000000201005387 */ /* 0x000fe80000100000 */
[----:B0-----:R-:W3:Y:S01]  /*09b0*/  @P4 LDL.U8 R4, [R1] ;  /* 0x0000000001044983 */ /* 0x001ee20000100000 */
[----:B--2---:R-:W-:Y:S02]  /*09c0*/  @P2 LOP3.LUT R8, R8, 0x10, RZ, 0xfc, !PT ;  /* 0x0000001008082812 */ /* 0x004fe400078efcff */
[----:B---3--:R-:W-:-:S03]  /*09d0*/  @P4 LOP3.LUT R4, R4, 0x2, RZ, 0xfc, !PT ;  /* 0x0000000204044812 */ /* 0x008fc600078efcff */
[----:B------:R-:W-:Y:S04]  /*09e0*/  @P2 STL.U8 [R1+0x1], R8 ;  /* 0x0000010801002387 */ /* 0x000fe80000100000 */
[----:B------:R-:W-:Y:S04]  /*09f0*/  @P4 STL.U8 [R1], R4 ;  /* 0x0000000401004387 */ /* 0x000fe80000100000 */
[----:B------:R-:W4:Y:S04]  /*0a00*/  @P1 LDL.U8 R5, [R1+0x1] ;  /* 0x0000010001051983 */ /* 0x000f280000100000 */
[----:B-1----:R-:W2:Y:S01]  /*0a10*/  @P3 LDL.U8 R0, [R1] ;  /* 0x0000000001003983 */ /* 0x002ea20000100000 */
[----:B----4-:R-:W-:-:S03]  /*0a20*/  @P1 LOP3.LUT R6, R5, 0x8, RZ, 0xfc, !PT ;  /* 0x0000000805061812 */ /* 0x010fc600078efcff */
[----:B------:R-:W3:Y:S01]  /*0a30*/  LDL.U16 R5, [R1+0x34] ;  /* 0x0000340001057983 */ /* 0x000ee20000100400 */
[----:B--2---:R-:W-:-:S03]  /*0a40*/  @P3 LOP3.LUT R0, R0, 0x1, RZ, 0xfc, !PT ;  /* 0x0000000100003812 */ /* 0x004fc600078efcff */
[----:B------:R-:W-:Y:S04]  /*0a50*/  @P1 STL.U8 [R1+0x1], R6 ;  /* 0x0000010601001387 */ /* 0x000fe80000100000 */
[----:B------:R0:W-:Y:S01]  /*0a60*/  @P3 STL.U8 [R1], R0 ;  /* 0x0000000001003387 */ /* 0x0001e20000100000 */
[----:B------:R-:W-:-:S03]  /*0a70*/  R2P PR, R3, 0x7e ;  /* 0x0000007e03007804 */ /* 0x000fc60000000000 */
[----:B------:R-:W2:Y:S04]  /*0a80*/  @P0 LDL.U8 R7, [R1+0x1] ;  /* 0x0000010001070983 */ /* 0x000ea80000100000 */
[----:B------:R-:W-:Y:S01]  /*0a90*/  STL.U8 [R1+0xa], RZ ;  /* 0x00000aff01007387 */ /* 0x000fe20000100000 */
[----:B0-----:R-:W-:-:S03]  /*0aa0*/  LOP3.LUT R0, R3, 0x1, RZ, 0xc0, !PT ;  /* 0x0000000103007812 */ /* 0x001fc600078ec0ff */
[----:B------:R-:W-:Y:S04]  /*0ab0*/  STL.U8 [R1+0xb], RZ ;  /* 0x00000bff01007387 */ /* 0x000fe80000100000 */
[----:B------:R-:W4:Y:S04]  /*0ac0*/  @P5 LDL.U8 R2, [R1+0x2] ;  /* 0x0000020001025983 */ /* 0x000f280000100000 */
[----:B------:R-:W-:Y:S04]  /*0ad0*/  STL.U8 [R1+0xc], RZ ;  /* 0x00000cff01007387 */ /* 0x000fe80000100000 */
        /* <DEDUP_REMOVED lines=20> */
[----:B------:R-:W5:Y:S01]  /*0c20*/  LDL.U8 R47, [R1] ;  /* 0x00000000012f7983 */ /* 0x000f620000100000 */
[----:B----4-:R-:W-:-:S05]  /*0c30*/  @P5 LOP3.LUT R2, R2, 0x80, RZ, 0xfc, !PT ;  /* 0x0000008002025812 */ /* 0x010fca00078efcff */
[----:B------:R0:W-:Y:S04]  /*0c40*/  @P5 STL.U8 [R1+0x2], R2 ;  /* 0x0000020201005387 */ /* 0x0001e80000100000 */
[----:B------:R-:W4:Y:S02]  /*0c50*/  @P4 LDL.U8 R4, [R1+0x2] ;  /* 0x0000020001044983 */ /* 0x000f240000100000 */
[----:B----4-:R-:W-:-:S05]  /*0c60*/  @P4 LOP3.LUT R4, R4, 0x40, RZ, 0xfc, !PT ;  /* 0x0000004004044812 */ /* 0x010fca00078efcff */
[----:B------:R1:W-:Y:S04]  /*0c70*/  @P4 STL.U8 [R1+0x2], R4 ;  /* 0x0000020401004387 */ /* 0x0003e80000100000 */
[----:B------:R-:W4:Y:S02]  /*0c80*/  @P3 LDL.U8 R8, [R1+0x2] ;  /* 0x0000020001083983 */ /* 0x000f240000100000 */
[----:B----4-:R-:W-:-:S05]  /*0c90*/  @P3 LOP3.LUT R8, R8, 0x20, RZ, 0xfc, !PT ;  /* 0x0000002008083812 */ /* 0x010fca00078efcff */
[----:B------:R-:W-:Y:S04]  /*0ca0*/  @P3 STL.U8 [R1+0x2], R8 ;  /* 0x0000020801003387 */ /* 0x000fe80000100000 */
[----:B------:R-:W4:Y:S01]  /*0cb0*/  @P2 LDL.U8 R6, [R1+0x2] ;  /* 0x0000020001062983 */ /* 0x000f220000100000 */
[----:B------:R-:W-:Y:S02]  /*0cc0*/  ISETP.NE.U32.AND P4, PT, R0, 0x1, PT ;  /* 0x000000010000780c */ /* 0x000fe40003f85070 */
[----:B----4-:R-:W-:-:S05]  /*0cd0*/  @P2 LOP3.LUT R6, R6, 0x10, RZ, 0xfc, !PT ;  /* 0x0000001006062812 */ /* 0x010fca00078efcff */
[----:B------:R4:W-:Y:S04]  /*0ce0*/  @P2 STL.U8 [R1+0x2], R6 ;  /* 0x0000020601002387 */ /* 0x0009e80000100000 */
[----:B------:R-:W0:Y:S01]  /*0cf0*/  @P1 LDL.U8 R14, [R1+0x2] ;  /* 0x00000200010e1983 */ /* 0x000e220000100000 */
[----:B--2---:R-:W-:Y:S02]  /*0d00*/  @P0 LOP3.LUT R0, R7, 0x4, RZ, 0xfc, !PT ;  /* 0x0000000407000812 */ /* 0x004fe400078efcff */
[----:B------:R-:W-:Y:S02]  /*0d10*/  LOP3.LUT P3, RZ, R3, 0x80, RZ, 0xc0, !PT ;  /* 0x0000008003ff7812 */ /* 0x000fe4000786c0ff */
[----:B0-----:R-:W-:-:S05]  /*0d20*/  @P1 LOP3.LUT R2, R14, 0x8, RZ, 0xfc, !PT ;  /* 0x000000080e021812 */ /* 0x001fca00078efcff */
[----:B------:R0:W-:Y:S04]  /*0d30*/  @P1 STL.U8 [R1+0x2], R2 ;  /* 0x0000020201001387 */ /* 0x0001e80000100000 */
[----:B-1----:R-:W2:Y:S04]  /*0d40*/  @!P4 LDL.U8 R4, [R1+0x2] ;  /* 0x000002000104c983 */ /* 0x002ea80000100000 */
[----:B------:R1:W-:Y:S01]  /*0d50*/  @P0 STL.U8 [R1+0x1], R0 ;  /* 0x0000010001000387 */ /* 0x0003e20000100000 */
[----:B---3--:R-:W-:-:S03]  /*0d60*/  R2P PR, R5.B1, 0x7 ;  /* 0x0000000705007804 */ /* 0x008fc60000001000 */
[----:B----4-:R-:W0:Y:S10]  /*0d70*/  @P3 LDL.U8 R6, [R1+0x1] ;  /* 0x0000010001063983 */ /* 0x010e340000100000 */
[----:B------:R-:W3:Y:S01]  /*0d80*/  @P0 LDL.U8 R3, [R1+0x3] ;  /* 0x0000030001030983 */ /* 0x000ee20000100000 */
[----:B--2---:R-:W-:-:S05]  /*0d90*/  @!P4 LOP3.LUT R4, R4, 0x4, RZ, 0xfc, !PT ;  /* 0x000000040404c812 */ /* 0x004fca00078efcff */
[----:B------:R2:W-:Y:S04]  /*0da0*/  @!P4 STL.U8 [R1+0x2], R4 ;  /* 0x000002040100c387 */ /* 0x0005e80000100000 */
[----:B------:R-:W4:Y:S01]  /*0db0*/  @P2 LDL.U8 R7, [R1+0x2] ;  /* 0x0000020001072983 */ /* 0x000f220000100000 */
[----:B------:R-:W-:Y:S02]  /*0dc0*/  LOP3.LUT P4, RZ, R5, 0x80, RZ, 0xc0, !PT ;  /* 0x0000008005ff7812 */ /* 0x000fe4000788c0ff */
[----:B0-----:R-:W-:Y:S02]  /*0dd0*/  @P3 LOP3.LUT R2, R6, 0x2, RZ, 0xfc, !PT ;  /* 0x0000000206023812 */ /* 0x001fe400078efcff */
[----:B---3--:R-:W-:-:S03]  /*0de0*/  @P0 LOP3.LUT R8, R3, 0x80, RZ, 0xfc, !PT ;  /* 0x0000008003080812 */ /* 0x008fc600078efcff */
[----:B------:R0:W-:Y:S04]  /*0df0*/  @P3 STL.U8 [R1+0x1], R2 ;  /* 0x0000010201003387 */ /* 0x0001e80000100000 */
[----:B------:R-:W-:Y:S04]  /*0e00*/  @P0 STL.U8 [R1+0x3], R8 ;  /* 0x0000030801000387 */ /* 0x000fe80000100000 */
[----:B-1----:R-:W3:Y:S04]  /*0e10*/  @P6 LDL.U8 R0, [R1+0x1] ;  /* 0x0000010001006983 */ /* 0x002ee80000100000 */
[----:B------:R-:W5:Y:S01]  /*0e20*/  @P4 LDL.U8 R14, [R1+0x3] ;  /* 0x00000300010e4983 */ /* 0x000f620000100000 */
[----:B----4-:R-:W-:-:S05]  /*0e30*/  @P2 LOP3.LUT R6, R7, 0x2, RZ, 0xfc, !PT ;  /* 0x0000000207062812 */ /* 0x010fca00078efcff */
[----:B------:R1:W-:Y:S04]  /*0e40*/  @P2 STL.U8 [R1+0x2], R6 ;  /* 0x0000020601002387 */ /* 0x0003e80000100000 */
[----:B--2---:R-:W2:Y:S01]  /*0e50*/  @P1 LDL.U8 R4, [R1+0x2] ;  /* 0x0000020001041983 */ /* 0x004ea20000100000 */
[----:B---3--:R-:W-:Y:S02]  /*0e60*/  @P6 LOP3.LUT R0, R0, 0x1, RZ, 0xfc, !PT ;  /* 0x0000000100006812 */ /* 0x008fe400078efcff */
[----:B-----5:R-:W-:-:S03]  /*0e70*/  @P4 LOP3.LUT R14, R14, 0x40, RZ, 0xfc, !PT ;  /* 0x000000400e0e4812 */ /* 0x020fc600078efcff */
[----:B------:R3:W-:Y:S04]  /*0e80*/  @P6 STL.U8 [R1+0x1], R0 ;  /* 0x0000010001006387 */ /* 0x0007e80000100000 */
[----:B------:R-:W-:Y:S01]  /*0e90*/  @P4 STL.U8 [R1+0x3], R14 ;  /* 0x0000030e01004387 */ /* 0x000fe20000100000 */
[----:B--2---:R-:W-:-:S05]  /*0ea0*/  @P1 LOP3.LUT R4, R4, 0x1, RZ, 0xfc, !PT ;  /* 0x0000000104041812 */ /* 0x004fca00078efcff */
[----:B------:R2:W-:Y:S01]  /*0eb0*/  @P1 STL.U8 [R1+0x2], R4 ;  /* 0x0000020401001387 */ /* 0x0005e20000100000 */
[----:B------:R-:W-:-:S03]  /*0ec0*/  R2P PR, R5, 0x7e ;  /* 0x0000007e05007804 */ /* 0x000fc60000000000 */
[----:B------:R-:W4:Y:S10]  /*0ed0*/  LDL.U8 R44, [R1+0x2] ;  /* 0x00000200012c7983 */ /* 0x000f340000100000 */
[----:B0-----:R-:W5:Y:S02]  /*0ee0*/  @P6 LDL.U8 R2, [R1+0x3] ;  /* 0x0000030001026983 */ /* 0x001f640000100000 */
[----:B-----5:R-:W-:-:S05]  /*0ef0*/  @P6 LOP3.LUT R2, R2, 0x20, RZ, 0xfc, !PT ;  /* 0x0000002002026812 */ /* 0x020fca00078efcff */
[----:B------:R0:W-:Y:S04]  /*0f00*/  @P6 STL.U8 [R1+0x3], R2 ;  /* 0x0000030201006387 */ /* 0x0001e80000100000 */
[----:B-1----:R-:W5:Y:S02]  /*0f10*/  @P5 LDL.U8 R6, [R1+0x3] ;  /* 0x0000030001065983 */ /* 0x002f640000100000 */
[----:B-----5:R-:W-:-:S05]  /*0f20*/  @P5 LOP3.LUT R6, R6, 0x10, RZ, 0xfc, !PT ;  /* 0x0000001006065812 */ /* 0x020fca00078efcff */
[----:B------:R1:W-:Y:S04]  /*0f30*/  @P5 STL.U8 [R1+0x3], R6 ;  /* 0x0000030601005387 */ /* 0x0003e80000100000 */
[----:B------:R-:W3:Y:S02]  /*0f40*/  @P4 LDL.U8 R3, [R1+0x3] ;  /* 0x0000030001034983 */ /* 0x000ee40000100000 */
[----:B---3--:R-:W-:-:S05]  /*0f50*/  @P4 LOP3.LUT R0, R3, 0x8, RZ, 0xfc, !PT ;  /* 0x0000000803004812 */ /* 0x008fca00078efcff */
[----:B------:R3:W-:Y:S04]  /*0f60*/  @P4 STL.U8 [R1+0x3], R0 ;  /* 0x0000030001004387 */ /* 0x0007e80000100000 */
[----:B--2---:R-:W2:Y:S02]  /*0f70*/  @P3 LDL.U8 R4, [R1+0x3] ;  /* 0x0000030001043983 */ /* 0x004ea40000100000 */
[----:B--2---:R-:W-:-:S05]  /*0f80*/  @P3 LOP3.LUT R4, R4, 0x4, RZ, 0xfc, !PT ;  /* 0x0000000404043812 */ /* 0x004fca00078efcff */
[----:B------:R2:W-:Y:S04]  /*0f90*/  @P3 STL.U8 [R1+0x3], R4 ;  /* 0x0000030401003387 */ /* 0x0005e80000100000 */
[----:B------:R-:W0:Y:S01]  /*0fa0*/  @P2 LDL.U8 R3, [R1+0x3] ;  /* 0x0000030001032983 */ /* 0x000e220000100000 */
[----:B------:R-:W-:-:S04]  /*0fb0*/  LOP3.LUT R5, R5, 0x1, RZ, 0xc0, !PT ;  /* 0x0000000105057812 */ /* 0x000fc800078ec0ff */
[----:B------:R-:W-:Y:S02]  /*0fc0*/  ISETP.NE.U32.AND P3, PT, R5, 0x1, PT ;  /* 0x000000010500780c */ /* 0x000fe40003f65070 */
[----:B------:R-:W5:Y:S01]  /*0fd0*/  LDL.U16 R5, [R1+0x36] ;  /* 0x0000360001057983 */ /* 0x000f620000100400 */
[----:B0-----:R-:W-:-:S10]  /*0fe0*/  @P2 LOP3.LUT R2, R3, 0x2, RZ, 0xfc, !PT ;  /* 0x0000000203022812 */ /* 0x001fd400078efcff */
[----:B------:R-:W2:Y:S04]  /*0ff0*/  @!P3 LDL.U8 R3, [R1+0x4] ;  /* 0x000004000103b983 */ /* 0x000ea80000100000 */
[----:B------:R0:W-:Y:S04]  /*1000*/  @P2 STL.U8 [R1+0x3], R2 ;  /* 0x0000030201002387 */ /* 0x0001e80000100000 */
[----:B-1----:R-:W3:Y:S02]  /*1010*/  @P1 LDL.U8 R6, [R1+0x3] ;  /* 0x0000030001061983 */ /* 0x002ee40000100000 */
[----:B---3--:R-:W-:-:S05]  /*1020*/  @P1 LOP3.LUT R0, R6, 0x1, RZ, 0xfc, !PT ;  /* 0x0000000106001812 */ /* 0x008fca00078efcff */
[----:B------:R1:W-:Y:S01]  /*1030*/  @P1 STL.U8 [R1+0x3], R0 ;  /* 0x0000030001001387 */ /* 0x0003e20000100000 */
[----:B-----5:R-:W-:Y:S02]  /*1040*/  R2P PR, R5.B1, 0x7 ;  /* 0x0000000705007804 */ /* 0x020fe40000001000 */
[----:B--2---:R-:W-:Y:S01]  /*1050*/  @!P3 LOP3.LUT R4, R3, 0x80, RZ, 0xfc, !PT ;  /* 0x000000800304b812 */ /* 0x004fe200078efcff */
[----:B------:R-:W2:Y:S04]  /*1060*/  LDL.U8 R45, [R1+0x3] ;  /* 0x00000300012d7983 */ /* 0x000ea80000100000 */
[----:B------:R3:W-:Y:S06]  /*1070*/  @!P3 STL.U8 [R1+0x4], R4 ;  /* 0x000004040100b387 */ /* 0x0007ec0000100000 */
[----:B------:R-:W0:Y:S02]  /*1080*/  @P2 LDL.U8 R3, [R1+0x4] ;  /* 0x0000040001032983 */ /* 0x000e240000100000 */
[----:B0-----:R-:W-:-:S05]  /*1090*/  @P2 LOP3.LUT R2, R3, 0x40, RZ, 0xfc, !PT ;  /* 0x0000004003022812 */ /* 0x001fca00078efcff */
[----:B------:R-:W-:Y:S04]  /*10a0*/  @P2 STL.U8 [R1+0x4], R2 ;  /* 0x0000040201002387 */ /* 0x000fe80000100000 */
[----:B------:R-:W5:Y:S02]  /*10b0*/  @P1 LDL.U8 R6, [R1+0x4] ;  /* 0x0000040001061983 */ /* 0x000f640000100000 */
[----:B-----5:R-:W-:-:S05]  /*10c0*/  @P1 LOP3.LUT R6, R6, 0x20, RZ, 0xfc, !PT ;  /* 0x0000002006061812 */ /* 0x020fca00078efcff */
[----:B------:R0:W-:Y:S01]  /*10d0*/  @P1 STL.U8 [R1+0x4], R6 ;  /* 0x0000040601001387 */ /* 0x0001e20000100000 */
[----:B------:R-:W-:-:S13]  /*10e0*/  R2P PR, R5, 0x7e ;  /* 0x0000007e05007804 */ /* 0x000fda0000000000 */
[----:B-1----:R-:W5:Y:S02]  /*10f0*/  @P3 LDL.U8 R0, [R1+0x5] ;  /* 0x0000050001003983 */ /* 0x002f640000100000 */
[----:B-----5:R-:W-:Y:S02]  /*1100*/  @P3 LOP3.LUT R8, R0, 0x80, RZ, 0xfc, !PT ;  /* 0x0000008000083812 */ /* 0x020fe400078efcff */
[----:B------:R-:W5:Y:S04]  /*1110*/  @P0 LDL.U8 R0, [R1+0x4] ;  /* 0x0000040001000983 */ /* 0x000f680000100000 */
[----:B------:R-:W-:Y:S04]  /*1120*/  @P3 STL.U8 [R1+0x5], R8 ;  /* 0x0000050801003387 */ /* 0x000fe80000100000 */
[----:B---3--:R-:W3:Y:S01]  /*1130*/  @P2 LDL.U8 R4, [R1+0x5] ;  /* 0x0000050001042983 */ /* 0x008ee20000100000 */
[----:B-----5:R-:W-:-:S05]  /*1140*/  @P0 LOP3.LUT R0, R0, 0x10, RZ, 0xfc, !PT ;  /* 0x0000001000000812 */ /* 0x020fca00078efcff */
[----:B------:R1:W-:Y:S01]  /*1150*/  @P0 STL.U8 [R1+0x4], R0 ;  /* 0x0000040001000387 */ /* 0x0003e20000100000 */
[----:B------:R-:W-:Y:S02]  /*1160*/  LOP3.LUT P0, RZ, R5, 0x80, RZ, 0xc0, !PT ;  /* 0x0000008005ff7812 */ /* 0x000fe4000780c0ff */
[----:B---3--:R-:W-:-:S05]  /*1170*/  @P2 LOP3.LUT R4, R4, 0x40, RZ, 0xfc, !PT ;  /* 0x0000004004042812 */ /* 0x008fca00078efcff */
[----:B------:R3:W-:Y:S04]  /*1180*/  @P2 STL.U8 [R1+0x5], R4 ;  /* 0x0000050401002387 */ /* 0x0007e80000100000 */
[----:B0-----:R-:W5:Y:S04]  /*1190*/  @P1 LDL.U8 R6, [R1+0x5] ;  /* 0x0000050001061983 */ /* 0x001f680000100000 */
[----:B------:R-:W4:Y:S01]  /*11a0*/  @P0 LDL.U8 R2, [R1+0x4] ;  /* 0x0000040001020983 */ /* 0x000f220000100000 */
[----:B------:R-:W-:-:S04]  /*11b0*/  LOP3.LUT R5, R5, 0x1, RZ, 0xc0, !PT ;  /* 0x0000000105057812 */ /* 0x000fc800078ec0ff */
[----:B------:R-:W-:Y:S02]  /*11c0*/  ISETP.NE.U32.AND P3, PT, R5, 0x1, PT ;  /* 0x000000010500780c */ /* 0x000fe40003f65070 */
[----:B-----5:R-:W-:Y:S02]  /*11d0*/  @P1 LOP3.LUT R6, R6, 0x20, RZ, 0xfc, !PT ;  /* 0x0000002006061812 */ /* 0x020fe400078efcff */
[----:B----4-:R-:W-:-:S03]  /*11e0*/  @P0 LOP3.LUT R2, R2, 0x8, RZ, 0xfc, !PT ;  /* 0x0000000802020812 */ /* 0x010fc600078efcff */
[----:B------:R-:W-:Y:S04]  /*11f0*/  @P1 STL.U8 [R1+0x5], R6 ;  /* 0x0000050601001387 */ /* 0x000fe80000100000 */
[----:B------:R0:W-:Y:S04]  /*1200*/  @P0 STL.U8 [R1+0x4], R2 ;  /* 0x0000040201000387 */ /* 0x0001e80000100000 */
[----:B------:R-:W1:Y:S04]  /*1210*/  @P6 LDL.U8 R3, [R1+0x4] ;  /* 0x0000040001036983 */ /* 0x000e680000100000 */
[----:B------:R-:W3:Y:S01]  /*1220*/  @!P3 LDL.U8 R5, [R1+0x5] ;  /* 0x000005000105b983 */ /* 0x000ee20000100000 */
[----:B------:R-:W-:-:S02]  /*1230*/  R2P PR, R22.B1, 0x7 ;  /* 0x0000000716007804 */ /* 0x000fc40000001000 */
[----:B-1----:R-:W-:Y:S02]  /*1240*/  @P6 LOP3.LUT R0, R3, 0x4, RZ, 0xfc, !PT ;  /* 0x0000000403006812 */ /* 0x002fe400078efcff */
[----:B---3--:R-:W-:-:S03]  /*1250*/  @!P3 LOP3.LUT R4, R5, 0x10, RZ, 0xfc, !PT ;  /* 0x000000100504b812 */ /* 0x008fc600078efcff */
[----:B------:R1:W-:Y:S04]  /*1260*/  @P6 STL.U8 [R1+0x4], R0 ;  /* 0x0000040001006387 */ /* 0x0003e80000100000 */
[----:B------:R-:W-:Y:S04]  /*1270*/  @!P3 STL.U8 [R1+0x5], R4 ;  /* 0x000005040100b387 */ /* 0x000fe80000100000 */
[----:B------:R-:W0:Y:S04]  /*1280*/  @P5 LDL.U8 R3, [R1+0x4] ;  /* 0x0000040001035983 */ /* 0x000e280000100000 */
[----:B------:R-:W3:Y:S04]  /*1290*/  @P2 LDL.U8 R8, [R1+0x5] ;  /* 0x0000050001082983 */ /* 0x000ee80000100000 */
[----:B------:R-:W4:Y:S01]  /*12a0*/  LDL.U16 R5, [R1+0x3a] ;  /* 0x00003a0001057983 */ /* 0x000f220000100400 */
[----:B0-----:R-:W-:-:S02]  /*12b0*/  @P5 LOP3.LUT R2, R3, 0x2, RZ, 0xfc, !PT ;  /* 0x0000000203025812 */ /* 0x001fc400078efcff */
[----:B---3--:R-:W-:-:S03]  /*12c0*/  @P2 LOP3.LUT R8, R8, 0x8, RZ, 0xfc, !PT ;  /* 0x0000000808082812 */ /* 0x008fc600078efcff */
[----:B------:R0:W-:Y:S04]  /*12d0*/  @P5 STL.U8 [R1+0x4], R2 ;  /* 0x0000040201005387 */ /* 0x0001e80000100000 */
[----:B------:R3:W-:Y:S04]  /*12e0*/  @P2 STL.U8 [R1+0x5], R8 ;  /* 0x0000050801002387 */ /* 0x0007e80000100000 */
[----:B------:R-:W1:Y:S04]  /*12f0*/  @P4 LDL.U8 R3, [R1+0x4] ;  /* 0x0000040001034983 */ /* 0x000e680000100000 */
[----:B------:R-:W5:Y:S01]  /*1300*/  @P1 LDL.U8 R6, [R1+0x5] ;  /* 0x0000050001061983 */ /* 0x000f620000100000 */
[----:B-1----:R-:W-:-:S02]  /*1310*/  @P4 LOP3.LUT R0, R3, 0x1, RZ, 0xfc, !PT ;  /* 0x0000000103004812 */ /* 0x002fc400078efcff */
[----:B-----5:R-:W-:-:S03]  /*1320*/  @P1 LOP3.LUT R6, R6, 0x4, RZ, 0xfc, !PT ;  /* 0x0000000406061812 */ /* 0x020fc600078efcff */
[----:B------:R-:W-:Y:S04]  /*1330*/  @P4 STL.U8 [R1+0x4], R0 ;  /* 0x0000040001004387 */ /* 0x000fe80000100000 */
[----:B------:R1:W-:Y:S01]  /*1340*/  @P1 STL.U8 [R1+0x5], R6 ;  /* 0x0000050601001387 */ /* 0x0003e20000100000 */
[----:B------:R-:W-:-:S13]  /*1350*/  R2P PR, R22, 0x7e ;  /* 0x0000007e16007804 */ /* 0x000fda0000000000 */
[----:B------:R-:W0:Y:S02]  /*1360*/  @P6 LDL.U8 R3, [R1+0x6] ;  /* 0x0000060001036983 */ /* 0x000e240000100000 */
[----:B0-----:R-:W-:-:S05]  /*1370*/  @P6 LOP3.LUT R2, R3, 0x80, RZ, 0xfc, !PT ;  /* 0x0000008003026812 */ /* 0x001fca00078efcff */
[----:B------:R0:W-:Y:S04]  /*1380*/  @P6 STL.U8 [R1+0x6], R2 ;  /* 0x0000060201006387 */ /* 0x0001e80000100000 */
[----:B------:R-:W5:Y:S02]  /*1390*/  @P5 LDL.U8 R4, [R1+0x6] ;  /* 0x0000060001045983 */ /* 0x000f640000100000 */
[----:B-----5:R-:W-:-:S05]  /*13a0*/  @P5 LOP3.LUT R4, R4, 0x40, RZ, 0xfc, !PT ;  /* 0x0000004004045812 */ /* 0x020fca00078efcff */
[----:B------:R5:W-:Y:S04]  /*13b0*/  @P5 STL.U8 [R1+0x6], R4 ;  /* 0x0000060401005387 */ /* 0x000be80000100000 */
[----:B---3--:R-:W3:Y:S02]  /*13c0*/  @P4 LDL.U8 R8, [R1+0x6] ;  /* 0x0000060001084983 */ /* 0x008ee40000100000 */
[----:B---3--:R-:W-:-:S05]  /*13d0*/  @P4 LOP3.LUT R8, R8, 0x20, RZ, 0xfc, !PT ;  /* 0x0000002008084812 */ /* 0x008fca00078efcff */
[----:B------:R-:W-:Y:S04]  /*13e0*/  @P4 STL.U8 [R1+0x6], R8 ;  /* 0x0000060801004387 */ /* 0x000fe80000100000 */
[----:B-1----:R-:W3:Y:S02]  /*13f0*/  @P3 LDL.U8 R6, [R1+0x6] ;  /* 0x0000060001063983 */ /* 0x002ee40000100000 */
[----:B---3--:R-:W-:-:S05]  /*1400*/  @P3 LOP3.LUT R6, R6, 0x10, RZ, 0xfc, !PT ;  /* 0x0000001006063812 */ /* 0x008fca00078efcff */
[----:B------:R1:W-:Y:S04]  /*1410*/  @P3 STL.U8 [R1+0x6], R6 ;  /* 0x0000060601003387 */ /* 0x0003e80000100000 */
[----:B------:R-:W0:Y:S02]  /*1420*/  @P2 LDL.U8 R0, [R1+0x6] ;  /* 0x0000060001002983 */ /* 0x000e240000100000 */
[----:B0-----:R-:W-:Y:S02]  /*1430*/  @P2 LOP3.LUT R2, R0, 0x8, RZ, 0xfc, !PT ;  /* 0x0000000800022812 */ /* 0x001fe400078efcff */
[----:B------:R-:W3:Y:S04]  /*1440*/  @P0 LDL.U8 R0, [R1+0x5] ;  /* 0x0000050001000983 */ /* 0x000ee80000100000 */
[----:B------:R0:W-:Y:S04]  /*1450*/  @P2 STL.U8 [R1+0x6], R2 ;  /* 0x0000060201002387 */ /* 0x0001e80000100000 */
[----:B-----5:R-:W5:Y:S01]  /*1460*/  @P1 LDL.U8 R4, [R1+0x6] ;  /* 0x0000060001041983 */ /* 0x020f620000100000 */
[----:B---3--:R-:W-:-:S02]  /*1470*/  @P0 LOP3.LUT R0, R0, 0x2, RZ, 0xfc, !PT ;  /* 0x0000000200000812 */ /* 0x008fc400078efcff */
[----:B-----5:R-:W-:-:S03]  /*1480*/  @P1 LOP3.LUT R4, R4, 0x4, RZ, 0xfc, !PT ;  /* 0x0000000404041812 */ /* 0x020fc600078efcff */
[----:B------:R3:W-:Y:S04]  /*1490*/  @P0 STL.U8 [R1+0x5], R0 ;  /* 0x0000050001000387 */ /* 0x0007e80000100000 */
[----:B------:R5:W-:Y:S01]  /*14a0*/  @P1 STL.U8 [R1+0x6], R4 ;  /* 0x0000060401001387 */ /* 0x000be20000100000 */
[----:B----4-:R-:W-:-:S13]  /*14b0*/  R2P PR, R5.B1, 0x7 ;  /* 0x0000000705007804 */ /* 0x010fda0000001000 */
[----:B-1----:R-:W4:Y:S01]  /*14c0*/  @P1 LDL.U8 R6, [R1+0x7] ;  /* 0x0000070001061983 */ /* 0x002f220000100000 */
[----:B------:R-:W-:-:S04]  /*14d0*/  LOP3.LUT R3, R22, 0x1, RZ, 0xc0, !PT ;  /* 0x0000000116037812 */ /* 0x000fc800078ec0ff */
[----:B------:R-:W-:-:S13]  /*14e0*/  ISETP.NE.U32.AND P3, PT, R3, 0x1, PT ;  /* 0x000000010300780c */ /* 0x000fda0003f65070 */
[----:B0-----:R-:W3:Y:S01]  /*14f0*/  @!P3 LDL.U8 R2, [R1+0x6] ;  /* 0x000006000102b983 */ /* 0x001ee20000100000 */
[----:B----4-:R-:W-:-:S05]  /*1500*/  @P1 LOP3.LUT R6, R6, 0x80, RZ, 0xfc, !PT ;  /* 0x0000008006061812 */ /* 0x010fca00078efcff */
[----:B------:R0:W-:Y:S04]  /*1510*/  @P1 STL.U8 [R1+0x7], R6 ;  /* 0x0000070601001387 */ /* 0x0001e80000100000 */
[----:B------:R-:W5:Y:S01]  /*1520*/  @P0 LDL.U8 R3, [R1+0x7] ;  /* 0x0000070001030983 */ /* 0x000f620000100000 */
[----:B------:R-:W-:Y:S02]  /*1530*/  LOP3.LUT P1, RZ, R5, 0x80, RZ, 0xc0, !PT ;  /* 0x0000008005ff7812 */ /* 0x000fe4000782c0ff */
[----:B---3--:R-:W-:-:S05]  /*1540*/  @!P3 LOP3.LUT R0, R2, 0x2, RZ, 0xfc, !PT ;  /* 0x000000020200b812 */ /* 0x008fca00078efcff */
[----:B------:R1:W-:Y:S04]  /*1550*/  @!P3 STL.U8 [R1+0x6], R0 ;  /* 0x000006000100b387 */ /* 0x0003e80000100000 */
[----:B------:R-:W3:Y:S01]  /*1560*/  @P2 LDL.U8 R2, [R1+0x6] ;  /* 0x0000060001022983 */ /* 0x000ee20000100000 */
[----:B-----5:R-:W-:-:S05]  /*1570*/  @P0 LOP3.LUT R4, R3, 0x40, RZ, 0xfc, !PT ;  /* 0x0000004003040812 */ /* 0x020fca00078efcff */
[----:B------:R4:W-:Y:S04]  /*1580*/  @P0 STL.U8 [R1+0x7], R4 ;  /* 0x0000070401000387 */ /* 0x0009e80000100000 */
[----:B------:R-:W5:Y:S01]  /*1590*/  @P1 LDL.U8 R8, [R1+0x7] ;  /* 0x0000070001081983 */ /* 0x000f620000100000 */
[----:B---3--:R-:W-:-:S05]  /*15a0*/  @P2 LOP3.LUT R2, R2, 0x1, RZ, 0xfc, !PT ;  /* 0x0000000102022812 */ /* 0x008fca00078efcff */
[----:B------:R3:W-:Y:S04]  /*15b0*/  @P2 STL.U8 [R1+0x6], R2 ;  /* 0x0000060201002387 */ /* 0x0007e80000100000 */
[----:B------:R-:W2:Y:S01]  /*15c0*/  LDL.U8 R31, [R1+0x6] ;  /* 0x00000600011f7983 */ /* 0x000ea20000100000 */
[----:B-----5:R-:W-:-:S05]  /*15d0*/  @P1 LOP3.LUT R8, R8, 0x20, RZ, 0xfc, !PT ;  /* 0x0000002008081812 */ /* 0x020fca00078efcff */
[----:B------:R-:W-:Y:S01]  /*15e0*/  @P1 STL.U8 [R1+0x7], R8 ;  /* 0x0000070801001387 */ /* 0x000fe20000100000 */
[----:B------:R-:W-:-:S13]  /*15f0*/  R2P PR, R5, 0x7e ;  /* 0x0000007e05007804 */ /* 0x000fda0000000000 */
[----:B0-----:R-:W5:Y:S04]  /*1600*/  @P6 LDL.U8 R6, [R1+0x7] ;  /* 0x0000070001066983 */ /* 0x001f680000100000 */
[----:B------:R-:W2:Y:S01]  /*1610*/  @P1 LDL.U8 R3, [R1+0x8] ;  /* 0x0000080001031983 */ /* 0x000ea20000100000 */
[----:B-----5:R-:W-:-:S05]  /*1620*/  @P6 LOP3.LUT R6, R6, 0x10, RZ, 0xfc, !PT ;  /* 0x0000001006066812 */ /* 0x020fca00078efcff */
[----:B------:R2:W-:Y:S04]  /*1630*/  @P6 STL.U8 [R1+0x7], R6 ;  /* 0x0000070601006387 */ /* 0x0005e80000100000 */
[----:B-1----:R-:W5:Y:S02]  /*1640*/  @P5 LDL.U8 R0, [R1+0x7] ;  /* 0x0000070001005983 */ /* 0x002f640000100000 */
[----:B-----5:R-:W-:-:S05]  /*1650*/  @P5 LOP3.LUT R0, R0, 0x8, RZ, 0xfc, !PT ;  /* 0x0000000800005812 */ /* 0x020fca00078efcff */
[----:B------:R-:W-:Y:S04]  /*1660*/  @P5 STL.U8 [R1+0x7], R0 ;  /* 0x0000070001005387 */ /* 0x000fe80000100000 */
[----:B----4-:R-:W4:Y:S02]  /*1670*/  @P4 LDL.U8 R4, [R1+0x7] ;  /* 0x0000070001044983 */ /* 0x010f240000100000 */
[----:B----4-:R-:W-:-:S05]  /*1680*/  @P4 LOP3.LUT R4, R4, 0x4, RZ, 0xfc, !PT ;  /* 0x0000000404044812 */ /* 0x010fca00078efcff */
[----:B------:R0:W-:Y:S04]  /*1690*/  @P4 STL.U8 [R1+0x7], R4 ;  /* 0x0000070401004387 */ /* 0x0001e80000100000 */
[----:B---3--:R-:W3:Y:S01]  /*16a0*/  @P3 LDL.U8 R2, [R1+0x7] ;  /* 0x0000070001023983 */ /* 0x008ee20000100000 */
[----:B------:R-:W-:-:S04]  /*16b0*/  LOP3.LUT R5, R5, 0x1, RZ, 0xc0, !PT ;  /* 0x0000000105057812 */ /* 0x000fc800078ec0ff */
[----:B------:R-:W-:Y:S02]  /*16c0*/  ISETP.NE.U32.AND P4, PT, R5, 0x1, PT ;  /* 0x000000010500780c */ /* 0x000fe40003f85070 */
[----:B------:R-:W4:Y:S01]  /*16d0*/  LDL.U16 R5, [R1+0x3c] ;  /* 0x00003c0001057983 */ /* 0x000f220000100400 */
[----:B--2---:R-:W-:-:S05]  /*16e0*/  @P1 LOP3.LUT R6, R3, 0x80, RZ, 0xfc, !PT ;  /* 0x0000008003061812 */ /* 0x004fca00078efcff */
[----:B------:R-:W-:Y:S05]  /*16f0*/  @P1 STL.U8 [R1+0x8], R6 ;  /* 0x0000080601001387 */ /* 0x000fea0000100000 */
[----:B0-----:R-:W2:Y:S01]  /*1700*/  @!P4 LDL.U8 R4, [R1+0x8] ;  /* 0x000008000104c983 */ /* 0x001ea20000100000 */
[----:B---3--:R-:W-:-:S05]  /*1710*/  @P3 LOP3.LUT R2, R2, 0x2, RZ, 0xfc, !PT ;  /* 0x0000000202023812 */ /* 0x008fca00078efcff */
[----:B------:R0:W-:Y:S04]  /*1720*/  @P3 STL.U8 [R1+0x7], R2 ;  /* 0x0000070201003387 */ /* 0x0001e80000100000 */
[----:B------:R-:W3:Y:S01]  /*1730*/  @P2 LDL.U8 R0, [R1+0x7] ;  /* 0x0000070001002983 */ /* 0x000ee20000100000 */
[----:B--2---:R-:W-:-:S05]  /*1740*/  @!P4 LOP3.LUT R4, R4, 0x40, RZ, 0xfc, !PT ;  /* 0x000000400404c812 */ /* 0x004fca00078efcff */
[----:B------:R-:W-:Y:S01]  /*1750*/  @!P4 STL.U8 [R1+0x8], R4 ;  /* 0x000008040100c387 */ /* 0x000fe20000100000 */
[----:B---3--:R-:W-:-:S05]  /*1760*/  @P2 LOP3.LUT R0, R0, 0x1, RZ, 0xfc, !PT ;  /* 0x0000000100002812 */ /* 0x008fca00078efcff */
[----:B------:R1:W-:Y:S01]  /*1770*/  @P2 STL.U8 [R1+0x7], R0 ;  /* 0x0000070001002387 */ /* 0x0003e20000100000 */
[----:B----4-:R-:W-:-:S13]  /*1780*/  R2P PR, R5.B1, 0x7 ;  /* 0x0000000705007804 */ /* 0x010fda0000001000 */
[----:B0-----:R-:W2:Y:S02]  /*1790*/  @P2 LDL.U8 R2, [R1+0x8] ;  /* 0x0000080001022983 */ /* 0x001ea40000100000 */
[----:B--2---:R-:W-:-:S05]  /*17a0*/  @P2 LOP3.LUT R2, R2, 0x20, RZ, 0xfc, !PT ;  /* 0x0000002002022812 */ /* 0x004fca00078efcff */
[----:B------:R0:W-:Y:S04]  /*17b0*/  @P2 STL.U8 [R1+0x8], R2 ;  /* 0x0000080201002387 */ /* 0x0001e80000100000 */
[----:B------:R-:W2:Y:S02]  /*17c0*/  @P1 LDL.U8 R3, [R1+0x8] ;  /* 0x0000080001031983 */ /* 0x000ea40000100000 */
[----:B--2---:R-:W-:-:S05]  /*17d0*/  @P1 LOP3.LUT R6, R3, 0x10, RZ, 0xfc, !PT ;  /* 0x0000001003061812 */ /* 0x004fca00078efcff */
[----:B------:R-:W-:Y:S01]  /*17e0*/  @P1 STL.U8 [R1+0x8], R6 ;  /* 0x0000080601001387 */ /* 0x000fe20000100000 */
[----:B------:R-:W-:-:S03]  /*17f0*/  R2P PR, R5, 0x7e ;  /* 0x0000007e05007804 */ /* 0x000fc60000000000 */
[----:B------:R-:W2:Y:S10]  /*1800*/  @P0 LDL.U8 R3, [R1+0x8] ;  /* 0x0000080001030983 */ /* 0x000eb40000100000 */
[----:B-1----:R-:W3:Y:S02]  /*1810*/  @P4 LDL.U8 R0, [R1+0x9] ;  /* 0x0000090001004983 */ /* 0x002ee40000100000 */
[----:B---3--:R-:W-:-:S05]  /*1820*/  @P4 LOP3.LUT R0, R0, 0x80, RZ, 0xfc, !PT ;  /* 0x0000008000004812 */ /* 0x008fca00078efcff */
[----:B------:R2:W-:Y:S04]  /*1830*/  @P4 STL.U8 [R1+0x9], R0 ;  /* 0x0000090001004387 */ /* 0x0005e80000100000 */
[----:B------:R-:W3:Y:S02]  /*1840*/  @P3 LDL.U8 R4, [R1+0x9] ;  /* 0x0000090001043983 */ /* 0x000ee40000100000 */
[----:B---3--:R-:W-:-:S05]  /*1850*/  @P3 LOP3.LUT R4, R4, 0x40, RZ, 0xfc, !PT ;  /* 0x0000004004043812 */ /* 0x008fca00078efcff */
[----:B------:R1:W-:Y:S04]  /*1860*/  @P3 STL.U8 [R1+0x9], R4 ;  /* 0x0000090401003387 */ /* 0x0003e80000100000 */
[----:B0-----:R-:W3:Y:S01]  /*1870*/  @P2 LDL.U8 R2, [R1+0x9] ;  /* 0x0000090001022983 */ /* 0x001ee20000100000 */
[----:B--2---:R-:W-:Y:S02]  /*1880*/  @P0 LOP3.LUT R0, R3, 0x8, RZ, 0xfc, !PT ;  /* 0x0000000803000812 */ /* 0x004fe400078efcff */
[----:B---3--:R-:W-:-:S05]  /*1890*/  @P2 LOP3.LUT R2, R2, 0x20, RZ, 0xfc, !PT ;  /* 0x0000002002022812 */ /* 0x008fca00078efcff */
[----:B------:R0:W-:Y:S04]  /*18a0*/  @P2 STL.U8 [R1+0x9], R2 ;  /* 0x0000090201002387 */ /* 0x0001e80000100000 */
[----:B------:R-:W1:Y:S01]  /*18b0*/  @P1 LDL.U8 R6, [R1+0x9] ;  /* 0x0000090001061983 */ /* 0x000e620000100000 */
[C---:B------:R-:W-:Y:S02]  /*18c0*/  LOP3.LUT P2, RZ, R5.reuse, 0x80, RZ, 0xc0, !PT ;  /* 0x0000008005ff7812 */ /* 0x040fe4000784c0ff */
[----:B------:R-:W-:Y:S01]  /*18d0*/  LOP3.LUT R5, R5, 0x1, RZ, 0xc0, !PT ;  /* 0x0000000105057812 */ /* 0x000fe200078ec0ff */
[----:B------:R2:W-:Y:S03]  /*18e0*/  @P0 STL.U8 [R1+0x8], R0 ;  /* 0x0000080001000387 */ /* 0x0005e60000100000 */
[----:B------:R-:W-:-:S07]  /*18f0*/  ISETP.NE.U32.AND P3, PT, R5, 0x1, PT ;  /* 0x000000010500780c */ /* 0x000fce0003f65070 */
[----:B------:R-:W0:Y:S01]  /*1900*/  @P2 LDL.U8 R3, [R1+0x8] ;  /* 0x0000080001032983 */ /* 0x000e220000100000 */
[----:B-1----:R-:W-:-:S05]  /*1910*/  @P1 LOP3.LUT R4, R6, 0x10, RZ, 0xfc, !PT ;  /* 0x0000001006041812 */ /* 0x002fca00078efcff */
[----:B------:R-:W-:Y:S04]  /*1920*/  @P1 STL.U8 [R1+0x9], R4 ;  /* 0x0000090401001387 */ /* 0x000fe80000100000 */
[----:B------:R-:W3:Y:S01]  /*1930*/  @!P3 LDL.U8 R6, [R1+0x9] ;  /* 0x000009000106b983 */ /* 0x000ee20000100000 */
[----:B0-----:R-:W-:-:S05]  /*1940*/  @P2 LOP3.LUT R2, R3, 0x4, RZ, 0xfc, !PT ;  /* 0x0000000403022812 */ /* 0x001fca00078efcff */
[----:B------:R0:W-:Y:S01]  /*1950*/  @P2 STL.U8 [R1+0x8], R2 ;  /* 0x0000080201002387 */ /* 0x0001e20000100000 */
[----:B------:R-:W-:-:S03]  /*1960*/  R2P PR, R23.B1, 0x7 ;  /* 0x0000000717007804 */ /* 0x000fc60000001000 */
[----:B------:R-:W2:Y:S01]  /*1970*/  @P6 LDL.U8 R3, [R1+0x8] ;  /* 0x0000080001036983 */ /* 0x000ea20000100000 */
[----:B---3--:R-:W-:-:S05]  /*1980*/  @!P3 LOP3.LUT R6, R6, 0x8, RZ, 0xfc, !PT ;  /* 0x000000080606b812 */ /* 0x008fca00078efcff */
[----:B------:R1:W-:Y:S04]  /*1990*/  @!P3 STL.U8 [R1+0x9], R6 ;  /* 0x000009060100b387 */ /* 0x0003e80000100000 */
[----:B------:R-:W3:Y:S01]  /*19a0*/  @P2 LDL.U8 R5, [R1+0x9] ;  /* 0x0000090001052983 */ /* 0x000ee20000100000 */
[----:B------:R-:W-:Y:S02]  /*19b0*/  LOP3.LUT P3, RZ, R23, 0x80, RZ, 0xc0, !PT ;  /* 0x0000008017ff7812 */ /* 0x000fe4000786c0ff */
[----:B--2---:R-:W-:-:S05]  /*19c0*/  @P6 LOP3.LUT R0, R3, 0x2, RZ, 0xfc, !PT ;  /* 0x0000000203006812 */ /* 0x004fca00078efcff */
[----:B------:R2:W-:Y:S06]  /*19d0*/  @P6 STL.U8 [R1+0x8], R0 ;  /* 0x0000080001006387 */ /* 0x0005ec0000100000 */
[----:B------:R-:W4:Y:S04]  /*19e0*/  @P3 LDL.U8 R3, [R1+0xa] ;  /* 0x00000a0001033983 */ /* 0x000f280000100000 */
[----:B0-----:R-:W5:Y:S01]  /*19f0*/  @P5 LDL.U8 R2, [R1+0x8] ;  /* 0x0000080001025983 */ /* 0x001f620000100000 */
[----:B---3--:R-:W-:-:S05]  /*1a00*/  @P2 LOP3.LUT R4, R5, 0x4, RZ, 0xfc, !PT ;  /* 0x0000000405042812 */ /* 0x008fca00078efcff */
[----:B------:R0:W-:Y:S04]  /*1a10*/  @P2 STL.U8 [R1+0x9], R4 ;  /* 0x0000090401002387 */ /* 0x0001e80000100000 */
[----:B------:R-:W1:Y:S01]  /*1a20*/  @P1 LDL.U8 R5, [R1+0x9] ;  /* 0x0000090001051983 */ /* 0x000e620000100000 */
[----:B----4-:R-:W-:Y:S02]  /*1a30*/  @P3 LOP3.LUT R8, R3, 0x80, RZ, 0xfc, !PT ;  /* 0x0000008003083812 */ /* 0x010fe400078efcff */
[----:B-----5:R-:W-:-:S03]  /*1a40*/  @P5 LOP3.LUT R2, R2, 0x1, RZ, 0xfc, !PT ;  /* 0x0000000102025812 */ /* 0x020fc600078efcff */
[----:B------:R3:W-:Y:S04]  /*1a50*/  @P3 STL.U8 [R1+0xa], R8 ;  /* 0x00000a0801003387 */ /* 0x0007e80000100000 */
[----:B------:R-:W-:Y:S01]  /*1a60*/  @P5 STL.U8 [R1+0x8], R2 ;  /* 0x0000080201005387 */ /* 0x000fe20000100000 */
[----:B-1----:R-:W-:-:S05]  /*1a70*/  @P1 LOP3.LUT R6, R5, 0x2, RZ, 0xfc, !PT ;  /* 0x0000000205061812 */ /* 0x002fca00078efcff */
[----:B------:R1:W-:Y:S01]  /*1a80*/  @P1 STL.U8 [R1+0x9], R6 ;  /* 0x0000090601001387 */ /* 0x0003e20000100000 */
[----:B------:R-:W-:-:S13]  /*1a90*/  R2P PR, R23, 0x7e ;  /* 0x0000007e17007804 */ /* 0x000fda0000000000 */
[----:B--2---:R-:W2:Y:S02]  /*1aa0*/  @P6 LDL.U8 R0, [R1+0xa] ;  /* 0x00000a0001006983 */ /* 0x004ea40000100000 */
[----:B--2---:R-:W-:-:S05]  /*1ab0*/  @P6 LOP3.LUT R0, R0, 0x40, RZ, 0xfc, !PT ;  /* 0x0000004000006812 */ /* 0x004fca00078efcff */
[----:B------:R-:W-:Y:S04]  /*1ac0*/  @P6 STL.U8 [R1+0xa], R0 ;  /* 0x00000a0001006387 */ /* 0x000fe80000100000 */
[----:B0-----:R-:W2:Y:S02]  /*1ad0*/  @P5 LDL.U8 R4, [R1+0xa] ;  /* 0x00000a0001045983 */ /* 0x001ea40000100000 */
[----:B--2---:R-:W-:-:S05]  /*1ae0*/  @P5 LOP3.LUT R4, R4, 0x20, RZ, 0xfc, !PT ;  /* 0x0000002004045812 */ /* 0x004fca00078efcff */
[----:B------:R0:W-:Y:S04]  /*1af0*/  @P5 STL.U8 [R1+0xa], R4 ;  /* 0x00000a0401005387 */ /* 0x0001e80000100000 */
[----:B------:R-:W3:Y:S01]  /*1b00*/  @P4 LDL.U8 R3, [R1+0xa] ;  /* 0x00000a0001034983 */ /* 0x000ee20000100000 */
[----:B------:R-:W-:-:S04]  /*1b10*/  ISETP.NE.AND P6, PT, R11, RZ, PT ;  /* 0x000000ff0b00720c */ /* 0x000fc80003fc5270 */
[C---:B------:R-:W-:Y:S02]  /*1b20*/  IADD3.X R16, PT, PT, R10.reuse, 0x9, RZ, P6, !PT ;  /* 0x000000090a107810 */ /* 0x040fe400037fe4ff */
[----:B------:R-:W-:Y:S02]  /*1b30*/  IADD3.X R18, PT, PT, R10, 0x8, RZ, P6, !PT ;  /* 0x000000080a127810 */ /* 0x000fe400037fe4ff */
[----:B---3--:R-:W-:-:S05]  /*1b40*/  @P4 LOP3.LUT R8, R3, 0x10, RZ, 0xfc, !PT ;  /* 0x0000001003084812 */ /* 0x008fca00078efcff */
[----:B------:R2:W-:Y:S04]  /*1b50*/  @P4 STL.U8 [R1+0xa], R8 ;  /* 0x00000a0801004387 */ /* 0x0005e80000100000 */
[----:B------:R-:W3:Y:S01]  /*1b60*/  @P3 LDL.U8 R7, [R1+0xa] ;  /* 0x00000a0001073983 */ /* 0x000ee20000100000 */
[C---:B------:R-:W-:Y:S02]  /*1b70*/  SHF.R.S64 R3, R9.reuse, 0x1f, R16 ;  /* 0x0000001f09037819 */ /* 0x040fe40000001010 */
[C---:B-1----:R-:W-:Y:S02]  /*1b80*/  IADD3.X R6, PT, PT, R10.reuse, 0xb, RZ, P6, !PT ;  /* 0x0000000b0a067810 */ /* 0x042fe400037fe4ff */
[----:B------:R-:W-:Y:S02]  /*1b90*/  SHF.R.S64 R5, R9, 0x1f, R18 ;  /* 0x0000001f09057819 */ /* 0x000fe40000001012 */
[----:B------:R-:W-:-:S02]  /*1ba0*/  IADD3.X R14, PT, PT, R10, 0xa, RZ, P6, !PT ;  /* 0x0000000a0a0e7810 */ /* 0x000fc400037fe4ff */
[----:B------:R-:W-:Y:S02]  /*1bb0*/  IADD3 R26, P5, PT, R3, UR4, RZ ;  /* 0x00000004031a7c10 */ /* 0x000fe4000ffbe0ff */
[----:B------:R-:W-:Y:S01]  /*1bc0*/  SHF.R.S64 R17, R9, 0x1f, R6 ;  /* 0x0000001f09117819 */ /* 0x000fe20000001006 */
[----:B------:R-:W-:Y:S01]  /*1bd0*/  IMAD.SHL.U32 R2, R12, 0x4, RZ ;  /* 0x000000040c027824 */ /* 0x000fe200078e00ff */
[----:B0-----:R-:W-:Y:S02]  /*1be0*/  IADD3 R4, P4, PT, R5, UR4, RZ ;  /* 0x0000000405047c10 */ /* 0x001fe4000ff9e0ff */
[----:B------:R-:W-:Y:S02]  /*1bf0*/  IADD3.X R0, PT, PT, R10, 0xc, RZ, P6, !PT ;  /* 0x0000000c0a007810 */ /* 0x000fe400037fe4ff */
[----:B------:R-:W-:Y:S02]  /*1c00*/  SHF.R.S64 R19, R9, 0x1f, R14 ;  /* 0x0000001f09137819 */ /* 0x000fe4000000100e */
[----:B------:R-:W-:-:S02]  /*1c10*/  LEA.HI.X.SX32 R27, R16, UR5, 0x1, P5 ;  /* 0x00000005101b7c11 */ /* 0x000fc4000a8f0eff */
[----:B------:R-:W-:Y:S02]  /*1c20*/  IADD3.X R10, PT, PT, R10, 0xd, RZ, P6, !PT ;  /* 0x0000000d0a0a7810 */ /* 0x000fe400037fe4ff */
[----:B------:R-:W-:Y:S01]  /*1c30*/  IADD3 R16, P5, PT, R17, UR4, RZ ;  /* 0x0000000411107c10 */ /* 0x000fe2000ffbe0ff */
[----:B--2---:R-:W2:Y:S01]  /*1c40*/  LDG.E.U16 R8, desc[UR12][R26.64] ;  /* 0x0000000c1a087981 */ /* 0x004ea2000c1e1500 */
[----:B------:R-:W-:Y:S02]  /*1c50*/  LEA.HI.X.SX32 R5, R18, UR5, 0x1, P4 ;  /* 0x0000000512057c11 */ /* 0x000fe4000a0f0eff */
[----:B------:R-:W-:Y:S02]  /*1c60*/  LOP3.LUT R2, R2, 0xc, RZ, 0xc0, !PT ;  /* 0x0000000c02027812 */ /* 0x000fe400078ec0ff */
[----:B------:R-:W-:Y:S01]  /*1c70*/  IADD3 R18, P6, PT, R19, UR4, RZ ;  /* 0x0000000413127c10 */ /* 0x000fe2000ffde0ff */
[----:B------:R-:W2:Y:S01]  /*1c80*/  LDG.E.U16 R11, desc[UR12][R4.64] ;  /* 0x0000000c040b7981 */ /* 0x000ea2000c1e1500 */
[----:B------:R-:W-:-:S02]  /*1c90*/  SHF.R.S64 R20, R9, 0x1f, R0 ;  /* 0x0000001f09147819 */ /* 0x000fc40000001000 */
[----:B------:R-:W-:Y:S02]  /*1ca0*/  SHF.R.S64 R9, R9, 0x1f, R10 ;  /* 0x0000001f09097819 */ /* 0x000fe4000000100a */
[----:B------:R-:W-:Y:S02]  /*1cb0*/  LEA.HI.X.SX32 R17, R6, UR5, 0x1, P5 ;  /* 0x0000000506117c11 */ /* 0x000fe4000a8f0eff */
[----:B------:R-:W-:Y:S02]  /*1cc0*/  IADD3 R28, P4, PT, R2, UR6, RZ ;  /* 0x00000006021c7c10 */ /* 0x000fe4000ff9e0ff */
[----:B------:R-:W-:Y:S01]  /*1cd0*/  LEA.HI.X.SX32 R19, R14, UR5, 0x1, P6 ;  /* 0x000000050e137c11 */ /* 0x000fe2000b0f0eff */
[----:B------:R-:W4:Y:S01]  /*1ce0*/  LDG.E.U16 R2, desc[UR12][R16.64] ;  /* 0x0000000c10027981 */ /* 0x000f22000c1e1500 */
[----:B------:R-:W-:Y:S02]  /*1cf0*/  IADD3 R20, P6, PT, R20, UR4, RZ ;  /* 0x0000000414147c10 */ /* 0x000fe4000ffde0ff */
[----:B------:R-:W-:Y:S01]  /*1d00*/  IADD3 R24, P5, PT, R9, UR4, RZ ;  /* 0x0000000409187c10 */ /* 0x000fe2000ffbe0ff */
[----:B------:R-:W-:Y:S01]  /*1d10*/  IMAD.X R29, RZ, RZ, UR7, P4 ;  /* 0x00000007ff1d7e24 */ /* 0x000fe2000a0e06ff */
[----:B------:R-:W-:Y:S01]  /*1d20*/  LEA.HI.X.SX32 R21, R0, UR5, 0x1, P6 ;  /* 0x0000000500157c11 */ /* 0x000fe2000b0f0eff */
[----:B------:R-:W4:Y:S01]  /*1d30*/  LDG.E.U16 R9, desc[UR12][R18.64] ;  /* 0x0000000c12097981 */ /* 0x000f22000c1e1500 */
[----:B------:R-:W-:Y:S01]  /*1d40*/  LEA.HI.X.SX32 R25, R10, UR5, 0x1, P5 ;  /* 0x000000050a197c11 */ /* 0x000fe2000a8f0eff */
[----:B------:R-:W0:Y:S02]  /*1d50*/  LDCU.64 UR4, c[0x0][0x398] ;  /* 0x00007300ff0477ac */ /* 0x000e240008000a00 */
[----:B------:R-:W5:Y:S01]  /*1d60*/  LDG.E.U16 R33, desc[UR12][R28.64] ;  /* 0x0000000c1c217981 */ /* 0x000f62000c1e1500 */
[----:B------:R-:W1:Y:S03]  /*1d70*/  LDCU.64 UR6, c[0x0][0x3a0] ;  /* 0x00007400ff0677ac */ /* 0x000e660008000a00 */
[----:B------:R-:W5:Y:S04]  /*1d80*/  LDG.E.U16 R32, desc[UR12][R28.64+0x2] ;  /* 0x0000020c1c207981 */ /* 0x000f68000c1e1500 */
[----:B------:R-:W5:Y:S04]  /*1d90*/  LDG.E.U16 R3, desc[UR12][R20.64] ;  /* 0x0000000c14037981 */ /* 0x000f68000c1e1500 */
[----:B------:R-:W5:Y:S04]  /*1da0*/  LDG.E.U16 R0, desc[UR12][R24.64] ;  /* 0x0000000c18007981 */ /* 0x000f68000c1e1500 */
[----:B------:R-:W5:Y:S01]  /*1db0*/  @P0 LDL.U8 R10, [R1+0x9] ;  /* 0x00000900010a0983 */ /* 0x000f620000100000 */
[----:B---3--:R-:W-:-:S05]  /*1dc0*/  @P3 LOP3.LUT R6, R7, 0x8, RZ, 0xfc, !PT ;  /* 0x0000000807063812 */ /* 0x008fca00078efcff */
[----:B------:R3:W-:Y:S04]  /*1dd0*/  @P3 STL.U8 [R1+0xa], R6 ;  /* 0x00000a0601003387 */ /* 0x0007e80000100000 */
[----:B------:R-:W3:Y:S01]  /*1de0*/  @P2 LDL.U8 R14, [R1+0xa] ;  /* 0x00000a00010e2983 */ /* 0x000ee20000100000 */
[----:B--2---:R-:W-:Y:S02]  /*1df0*/  PRMT R4, R11, 0x5410, R8 ;  /* 0x000054100b047816 */ /* 0x004fe40000000008 */
[----:B----4-:R-:W-:Y:S02]  /*1e00*/  PRMT R5, R9, 0x5410, R2 ;  /* 0x0000541009057816 */ /* 0x010fe40000000002 */
[----:B-----5:R-:W-:Y:S02]  /*1e10*/  PRMT R7, R33, 0x5410, R32 ;  /* 0x0000541021077816 */ /* 0x020fe40000000020 */
[----:B---3--:R-:W-:-:S05]  /*1e20*/  PRMT R6, R3, 0x5410, R0 ;  /* 0x0000541003067816 */ /* 0x008fca0000000000 */
[----:B------:R-:W-:Y:S04]  /*1e30*/  STL.128 [R1+0x40], R4 ;  /* 0x0000400401007387 */ /* 0x000fe80000100c00 */
[----:B------:R-:W2:Y:S01]  /*1e40*/  LDL.U16 R15, [R1+0x40] ;  /* 0x00004000010f7983 */ /* 0x000ea20000100400 */
[----:B------:R-:W-:-:S03]  /*1e50*/  @P0 LOP3.LUT R10, R10, 0x1, RZ, 0xfc, !PT ;  /* 0x000000010a0a0812 */ /* 0x000fc600078efcff */
[----:B------:R-:W3:Y:S01]  /*1e60*/  LDL.U16 R21, [R1+0x48] ;  /* 0x0000480001157983 */ /* 0x000ee20000100400 */
[----:B------:R-:W-:-:S03]  /*1e70*/  @P2 LOP3.LUT R14, R14, 0x4, RZ, 0xfc, !PT ;  /* 0x000000040e0e2812 */ /* 0x000fc600078efcff */
[----:B------:R-:W4:Y:S04]  /*1e80*/  LDL.U16 R20, [R1+0x4e] ;  /* 0x00004e0001147983 */ /* 0x000f280000100400 */
[----:B------:R5:W-:Y:S04]  /*1e90*/  @P2 STL.U8 [R1+0xa], R14 ;  /* 0x00000a0e01002387 */ /* 0x000be80000100000 */
[----:B------:R-:W5:Y:S04]  /*1ea0*/  @P1 LDL.U8 R28, [R1+0xa] ;  /* 0x00000a00011c1983 */ /* 0x000f680000100000 */
[----:B------:R0:W-:Y:S01]  /*1eb0*/  @P0 STL.U8 [R1+0x9], R10 ;  /* 0x0000090a01000387 */ /* 0x0001e20000100000 */
[----:B------:R-:W-:-:S03]  /*1ec0*/  LOP3.LUT R23, R23, 0x1, RZ, 0xc0, !PT ;  /* 0x0000000117177812 */ /* 0x000fc600078ec0ff */
[----:B------:R-:W4:Y:S01]  /*1ed0*/  LDL.U8 R29, [R1+0x9] ;  /* 0x00000900011d7983 */ /* 0x000f220000100000 */
[----:B-----5:R-:W-:-:S05]  /*1ee0*/  @P1 LOP3.LUT R16, R28, 0x2, RZ, 0xfc, !PT ;  /* 0x000000021c101812 */ /* 0x020fca00078efcff */
[----:B------:R-:W-:Y:S01]  /*1ef0*/  @P1 STL.U8 [R1+0xa], R16 ;  /* 0x00000a1001001387 */ /* 0x000fe20000100000 */
[----:B--2---:R-:W-:-:S13]  /*1f00*/  R2P PR, R15.B1, 0x7 ;  /* 0x000000070f007804 */ /* 0x004fda0000001000 */
[----:B------:R-:W2:Y:S02]  /*1f10*/  @P2 LDL.U8 R14, [R1+0xb] ;  /* 0x00000b00010e2983 */ /* 0x000ea40000100000 */
[----:B--2---:R-:W-:-:S05]  /*1f20*/  @P2 LOP3.LUT R14, R14, 0x80, RZ, 0xfc, !PT ;  /* 0x000000800e0e2812 */ /* 0x004fca00078efcff */
[----:B------:R2:W-:Y:S04]  /*1f30*/  @P2 STL.U8 [R1+0xb], R14 ;  /* 0x00000b0e01002387 */ /* 0x0005e80000100000 */
[----:B------:R-:W5:Y:S02]  /*1f40*/  @P1 LDL.U8 R4, [R1+0xb] ;  /* 0x00000b0001041983 */ /* 0x000f640000100000 */
[----:B-----5:R-:W-:-:S05]  /*1f50*/  @P1 LOP3.LUT R4, R4, 0x40, RZ, 0xfc, !PT ;  /* 0x0000004004041812 */ /* 0x020fca00078efcff */
[----:B------:R5:W-:Y:S04]  /*1f60*/  @P1 STL.U8 [R1+0xb], R4 ;  /* 0x00000b0401001387 */ /* 0x000be80000100000 */
[----:B------:R-:W3:Y:S01]  /*1f70*/  @P0 LDL.U8 R6, [R1+0xb] ;  /* 0x00000b0001060983 */ /* 0x000ee20000100000 */
[----:B------:R-:W-:-:S13]  /*1f80*/  R2P PR, R15, 0x7e ;  /* 0x0000007e0f007804 */ /* 0x000fda0000000000 */
[----:B------:R-:W2:Y:S01]  /*1f90*/  @P2 LDL.U8 R5, [R1+0xc] ;  /* 0x00000c0001052983 */ /* 0x000ea20000100000 */
[----:B---3--:R-:W-:-:S05]  /*1fa0*/  @P0 LOP3.LUT R6, R6, 0x20, RZ, 0xfc, !PT ;  /* 0x0000002006060812 */ /* 0x008fca00078efcff */
[----:B------:R3:W-:Y:S01]  /*1fb0*/  @P0 STL.U8 [R1+0xb], R6 ;  /* 0x00000b0601000387 */ /* 0x0007e20000100000 */
[----:B------:R-:W-:-:S13]  /*1fc0*/  LOP3.LUT P0, RZ, R15, 0x80, RZ, 0xc0, !PT ;  /* 0x000000800fff7812 */ /* 0x000fda000780c0ff */
[----:B0-----:R-:W4:Y:S01]  /*1fd0*/  @P0 LDL.U8 R10, [R1+0xb] ;  /* 0x00000b00010a0983 */ /* 0x001f220000100000 */
[----:B--2---:R-:W-:Y:S02]  /*1fe0*/  @P2 LOP3.LUT R14, R5, 0x80, RZ, 0xfc, !PT ;  /* 0x00000080050e2812 */ /* 0x004fe400078efcff */
[----:B------:R-:W-:Y:S01]  /*1ff0*/  LOP3.LUT R15, R15, 0x1, RZ, 0xc0, !PT ;  /* 0x000000010f0f7812 */ /* 0x000fe200078ec0ff */
[----:B------:R-:W2:Y:S04]  /*2000*/  LDL.U16 R5, [R1+0x42] ;  /* 0x0000420001057983 */ /* 0x000ea80000100400 */
[----:B------:R0:W-:Y:S04]  /*2010*/  @P2 STL.U8 [R1+0xc], R14 ;  /* 0x00000c0e01002387 */ /* 0x0001e80000100000 */
[----:B------:R-:W3:Y:S01]  /*2020*/  @P1 LDL.U8 R16, [R1+0xc] ;  /* 0x00000c0001101983 */ /* 0x000ee20000100000 */
[----:B----4-:R-:W-:-:S05]  /*2030*/  @P0 LOP3.LUT R10, R10, 0x10, RZ, 0xfc, !PT ;  /* 0x000000100a0a0812 */ /* 0x010fca00078efcff */
[----:B------:R4:W-:Y:S04]  /*2040*/  @P0 STL.U8 [R1+0xb], R10 ;  /* 0x00000b0a01000387 */ /* 0x0009e80000100000 */
[----:B-----5:R-:W5:Y:S01]  /*2050*/  @P6 LDL.U8 R4, [R1+0xb] ;  /* 0x00000b0001046983 */ /* 0x020f620000100000 */
[----:B------:R-:W-:Y:S02]  /*2060*/  ISETP.NE.U32.AND P2, PT, R15, 0x1, PT ;  /* 0x000000010f00780c */ /* 0x000fe40003f45070 */
[----:B---3--:R-:W-:-:S05]  /*2070*/  @P1 LOP3.LUT R16, R16, 0x40, RZ, 0xfc, !PT ;  /* 0x0000004010101812 */ /* 0x008fca00078efcff */
[----:B------:R3:W-:Y:S06]  /*2080*/  @P1 STL.U8 [R1+0xc], R16 ;  /* 0x00000c1001001387 */ /* 0x0007ec0000100000 */
[----:B------:R-:W0:Y:S01]  /*2090*/  @!P2 LDL.U8 R7, [R1+0xc] ;  /* 0x00000c000107a983 */ /* 0x000e220000100000 */
[----:B-----5:R-:W-:-:S05]  /*20a0*/  @P6 LOP3.LUT R4, R4, 0x8, RZ, 0xfc, !PT ;  /* 0x0000000804046812 */ /* 0x020fca00078efcff */
[----:B------:R5:W-:Y:S04]  /*20b0*/  @P6 STL.U8 [R1+0xb], R4 ;  /* 0x00000b0401006387 */ /* 0x000be80000100000 */
[----:B------:R-:W4:Y:S01]  /*20c0*/  @P5 LDL.U8 R6, [R1+0xb] ;  /* 0x00000b0001065983 */ /* 0x000f220000100000 */
[----:B------:R-:W-:-:S04]  /*20d0*/  ISETP.NE.U32.AND P6, PT, R15, 0x1, PT ;  /* 0x000000010f00780c */ /* 0x000fc80003fc5070 */
[----:B--2---:R-:W-:-:S09]  /*20e0*/  R2P PR, R5.B1, 0x7 ;  /* 0x0000000705007804 */ /* 0x004fd20000001000 */
[----:B0-----:R-:W-:-:S05]  /*20f0*/  @!P6 LOP3.LUT R14, R7, 0x20, RZ, 0xfc, !PT ;  /* 0x00000020070ee812 */ /* 0x001fca00078efcff */
[----:B------:R-:W-:Y:S04]  /*2100*/  @!P6 STL.U8 [R1+0xc], R14 ;  /* 0x00000c0e0100e387 */ /* 0x000fe80000100000 */
[----:B------:R-:W3:Y:S01]  /*2110*/  @P2 LDL.U8 R7, [R1+0xc] ;  /* 0x00000c0001072983 */ /* 0x000ee20000100000 */
[----:B----4-:R-:W-:-:S05]  /*2120*/  @P5 LOP3.LUT R6, R6, 0x4, RZ, 0xfc, !PT ;  /* 0x0000000406065812 */ /* 0x010fca00078efcff */
[----:B------:R0:W-:Y:S04]  /*2130*/  @P5 STL.U8 [R1+0xb], R6 ;  /* 0x00000b0601005387 */ /* 0x0001e80000100000 */
[----:B------:R-:W2:Y:S01]  /*2140*/  @P4 LDL.U8 R10, [R1+0xb] ;  /* 0x00000b00010a4983 */ /* 0x000ea20000100000 */
[----:B---3--:R-:W-:-:S03]  /*2150*/  @P2 LOP3.LUT R16, R7, 0x10, RZ, 0xfc, !PT ;  /* 0x0000001007102812 */ /* 0x008fc600078efcff */
[----:B------:R-:W3:Y:S04]  /*2160*/  LDL.U16 R7, [R1+0x44] ;  /* 0x0000440001077983 */ /* 0x000ee80000100400 */
[----:B------:R-:W-:Y:S04]  /*2170*/  @P2 STL.U8 [R1+0xc], R16 ;  /* 0x00000c1001002387 */ /* 0x000fe80000100000 */
[----:B------:R-:W4:Y:S01]  /*2180*/  @P1 LDL.U8 R18, [R1+0xc] ;  /* 0x00000c0001121983 */ /* 0x000f220000100000 */
[----:B--2---:R-:W-:-:S05]  /*2190*/  @P4 LOP3.LUT R10, R10, 0x2, RZ, 0xfc, !PT ;  /* 0x000000020a0a4812 */ /* 0x004fca00078efcff */
[----:B------:R2:W-:Y:S04]  /*21a0*/  @P4 STL.U8 [R1+0xb], R10 ;  /* 0x00000b0a01004387 */ /* 0x0005e80000100000 */
[----:B-----5:R-:W5:Y:S01]  /*21b0*/  @P3 LDL.U8 R4, [R1+0xb] ;  /* 0x00000b0001043983 */ /* 0x020f620000100000 */
[----:B----4-:R-:W-:-:S05]  /*21c0*/  @P1 LOP3.LUT R18, R18, 0x8, RZ, 0xfc, !PT ;  /* 0x0000000812121812 */ /* 0x010fca00078efcff */
[----:B------:R-:W-:Y:S01]  /*21d0*/  @P1 STL.U8 [R1+0xc], R18 ;  /* 0x00000c1201001387 */ /* 0x000fe20000100000 */
[----:B-----5:R-:W-:-:S05]  /*21e0*/  @P3 LOP3.LUT R4, R4, 0x1, RZ, 0xfc, !PT ;  /* 0x0000000104043812 */ /* 0x020fca00078efcff */
[----:B------:R4:W-:Y:S01]  /*21f0*/  @P3 STL.U8 [R1+0xb], R4 ;  /* 0x00000b0401003387 */ /* 0x0009e20000100000 */
[----:B------:R-:W-:-:S03]  /*2200*/  R2P PR, R5, 0x7e ;  /* 0x0000007e05007804 */ /* 0x000fc60000000000 */
[----:B------:R-:W5:Y:S10]  /*2210*/  LDL.U8 R51, [R1+0xb] ;  /* 0x00000b0001337983 */ /* 0x000f740000100000 */
[----:B0-----:R-:W2:Y:S02]  /*2220*/  @P5 LDL.U8 R6, [R1+0xd] ;  /* 0x00000d0001065983 */ /* 0x001ea40000100000 */
[----:B--2---:R-:W-:-:S05]  /*2230*/  @P5 LOP3.LUT R6, R6, 0x80, RZ, 0xfc, !PT ;  /* 0x0000008006065812 */ /* 0x004fca00078efcff */
[----:B------:R0:W-:Y:S04]  /*2240*/  @P5 STL.U8 [R1+0xd], R6 ;  /* 0x00000d0601005387 */ /* 0x0001e80000100000 */
[----:B------:R-:W2:Y:S02]  /*2250*/  @P4 LDL.U8 R10, [R1+0xd] ;  /* 0x00000d00010a4983 */ /* 0x000ea40000100000 */
[----:B--2---:R-:W-:-:S05]  /*2260*/  @P4 LOP3.LUT R10, R10, 0x40, RZ, 0xfc, !PT ;  /* 0x000000400a0a4812 */ /* 0x004fca00078efcff */
[----:B------:R2:W-:Y:S04]  /*2270*/  @P4 STL.U8 [R1+0xd], R10 ;  /* 0x00000d0a01004387 */ /* 0x0005e80000100000 */
[----:B------:R-:W3:Y:S02]  /*2280*/  @P3 LDL.U8 R14, [R1+0xd] ;  /* 0x00000d00010e3983 */ /* 0x000ee40000100000 */
[----:B---3--:R-:W-:-:S05]  /*2290*/  @P3 LOP3.LUT R14, R14, 0x20, RZ, 0xfc, !PT ;  /* 0x000000200e0e3812 */ /* 0x008fca00078efcff */
[----:B------:R3:W-:Y:S04]  /*22a0*/  @P3 STL.U8 [R1+0xd], R14 ;  /* 0x00000d0e01003387 */ /* 0x0007e80000100000 */
[----:B------:R-:W5:Y:S01]  /*22b0*/  @P2 LDL.U8 R16, [R1+0xd] ;  /* 0x00000d0001102983 */ /* 0x000f620000100000 */
[----:B----4-:R-:W-:Y:S02]  /*22c0*/  LOP3.LUT R4, R5, 0x1, RZ, 0xc0, !PT ;  /* 0x0000000105047812 */ /* 0x010fe400078ec0ff */
[----:B-----5:R-:W-:-:S05]  /*22d0*/  @P2 LOP3.LUT R16, R16, 0x10, RZ, 0xfc, !PT ;  /* 0x0000001010102812 */ /* 0x020fca00078efcff */
[----:B------:R-:W-:Y:S04]  /*22e0*/  @P2 STL.U8 [R1+0xd], R16 ;  /* 0x00000d1001002387 */ /* 0x000fe80000100000 */
[----:B------:R-:W0:Y:S01]  /*22f0*/  @P1 LDL.U8 R15, [R1+0xd] ;  /* 0x00000d00010f1983 */ /* 0x000e220000100000 */
[----:B------:R-:W-:-:S03]  /*2300*/  ISETP.NE.U32.AND P4, PT, R4, 0x1, PT ;  /* 0x000000010400780c */ /* 0x000fc60003f85070 */
[----:B------:R-:W4:Y:S01]  /*2310*/  @P0 LDL.U8 R4, [R1+0xc] ;  /* 0x00000c0001040983 */ /* 0x000f220000100000 */
[----:B------:R-:W-:Y:S02]  /*2320*/  LOP3.LUT P3, RZ, R5, 0x80, RZ, 0xc0, !PT ;  /* 0x0000008005ff7812 */ /* 0x000fe4000786c0ff */
[----:B0-----:R-:W-:-:S05]  /*2330*/  @P1 LOP3.LUT R6, R15, 0x8, RZ, 0xfc, !PT ;  /* 0x000000080f061812 */ /* 0x001fca00078efcff */
[----:B------:R0:W-:Y:S04]  /*2340*/  @P1 STL.U8 [R1+0xd], R6 ;  /* 0x00000d0601001387 */ /* 0x0001e80000100000 */
[----:B--2---:R-:W2:Y:S01]  /*2350*/  @!P4 LDL.U8 R10, [R1+0xd] ;  /* 0x00000d00010ac983 */ /* 0x004ea20000100000 */
[----:B----4-:R-:W-:-:S05]  /*2360*/  @P0 LOP3.LUT R4, R4, 0x4, RZ, 0xfc, !PT ;  /* 0x0000000404040812 */ /* 0x010fca00078efcff */
[----:B------:R4:W-:Y:S01]  /*2370*/  @P0 STL.U8 [R1+0xc], R4 ;  /* 0x00000c0401000387 */ /* 0x0009e20000100000 */
[----:B------:R-:W-:-:S03]  /*2380*/  R2P PR, R7.B1, 0x7 ;  /* 0x0000000707007804 */ /* 0x000fc60000001000 */
[----:B---3--:R-:W0:Y:S10]  /*2390*/  @P3 LDL.U8 R14, [R1+0xc] ;  /* 0x00000c00010e3983 */ /* 0x008e340000100000 */
[----:B------:R-:W3:Y:S01]  /*23a0*/  @P0 LDL.U8 R5, [R1+0xe] ;  /* 0x00000e0001050983 */ /* 0x000ee20000100000 */
[----:B--2---:R-:W-:-:S05]  /*23b0*/  @!P4 LOP3.LUT R10, R10, 0x4, RZ, 0xfc, !PT ;  /* 0x000000040a0ac812 */ /* 0x004fca00078efcff */
[----:B------:R-:W-:Y:S04]  /*23c0*/  @!P4 STL.U8 [R1+0xd], R10 ;  /* 0x00000d0a0100c387 */ /* 0x000fe80000100000 */
[----:B------:R-:W2:Y:S01]  /*23d0*/  @P2 LDL.U8 R15, [R1+0xd] ;  /* 0x00000d00010f2983 */ /* 0x000ea20000100000 */
[----:B0-----:R-:W-:-:S05]  /*23e0*/  @P3 LOP3.LUT R6, R14, 0x2, RZ, 0xfc, !PT ;  /* 0x000000020e063812 */ /* 0x001fca00078efcff */
[----:B------:R0:W-:Y:S04]  /*23f0*/  @P3 STL.U8 [R1+0xc], R6 ;  /* 0x00000c0601003387 */ /* 0x0001e80000100000 */
[----:B----4-:R-:W4:Y:S01]  /*2400*/  @P6 LDL.U8 R4, [R1+0xc] ;  /* 0x00000c0001046983 */ /* 0x010f220000100000 */
[----:B---3--:R-:W-:-:S05]  /*2410*/  @P0 LOP3.LUT R16, R5, 0x80, RZ, 0xfc, !PT ;  /* 0x0000008005100812 */ /* 0x008fca00078efcff */
[----:B------:R-:W-:Y:S01]  /*2420*/  @P0 STL.U8 [R1+0xe], R16 ;  /* 0x00000e1001000387 */ /* 0x000fe20000100000 */
[----:B------:R-:W-:-:S13]  /*2430*/  LOP3.LUT P0, RZ, R7, 0x80, RZ, 0xc0, !PT ;  /* 0x0000008007ff7812 */ /* 0x000fda000780c0ff */
[----:B------:R-:W0:Y:S01]  /*2440*/  @P0 LDL.U8 R5, [R1+0xe] ;  /* 0x00000e0001050983 */ /* 0x000e220000100000 */
[----:B--2---:R-:W-:-:S05]  /*2450*/  @P2 LOP3.LUT R14, R15, 0x2, RZ, 0xfc, !PT ;  /* 0x000000020f0e2812 */ /* 0x004fca00078efcff */
[----:B------:R2:W-:Y:S04]  /*2460*/  @P2 STL.U8 [R1+0xd], R14 ;  /* 0x00000d0e01002387 */ /* 0x0005e80000100000 */
[----:B------:R-:W3:Y:S01]  /*2470*/  @P1 LDL.U8 R15, [R1+0xd] ;  /* 0x00000d00010f1983 */ /* 0x000ee20000100000 */
[----:B----4-:R-:W-:-:S05]  /*2480*/  @P6 LOP3.LUT R4, R4, 0x1, RZ, 0xfc, !PT ;  /* 0x0000000104046812 */ /* 0x010fca00078efcff */
[----:B------:R4:W-:Y:S01]  /*2490*/  @P6 STL.U8 [R1+0xc], R4 ;  /* 0x00000c0401006387 */ /* 0x0009e20000100000 */
[----:B0-----:R-:W-:-:S05]  /*24a0*/  @P0 LOP3.LUT R6, R5, 0x40, RZ, 0xfc, !PT ;  /* 0x0000004005060812 */ /* 0x001fca00078efcff */
[----:B------:R0:W-:Y:S01]  /*24b0*/  @P0 STL.U8 [R1+0xe], R6 ;  /* 0x00000e0601000387 */ /* 0x0001e20000100000 */
[----:B---3--:R-:W-:-:S05]  /*24c0*/  @P1 LOP3.LUT R10, R15, 0x1, RZ, 0xfc, !PT ;  /* 0x000000010f0a1812 */ /* 0x008fca00078efcff */
[----:B------:R3:W-:Y:S01]  /*24d0*/  @P1 STL.U8 [R1+0xd], R10 ;  /* 0x00000d0a01001387 */ /* 0x0007e20000100000 */
[----:B------:R-:W-:-:S13]  /*24e0*/  R2P PR, R7, 0x7e ;  /* 0x0000007e07007804 */ /* 0x000fda0000000000 */
[----:B--2---:R-:W2:Y:S02]  /*24f0*/  @P6 LDL.U8 R14, [R1+0xe] ;  /* 0x00000e00010e6983 */ /* 0x004ea40000100000 */
[----:B--2---:R-:W-:-:S05]  /*2500*/  @P6 LOP3.LUT R14, R14, 0x20, RZ, 0xfc, !PT ;  /* 0x000000200e0e6812 */ /* 0x004fca00078efcff */
[----:B------:R2:W-:Y:S04]  /*2510*/  @P6 STL.U8 [R1+0xe], R14 ;  /* 0x00000e0e01006387 */ /* 0x0005e80000100000 */
[----:B------:R-:W5:Y:S02]  /*2520*/  @P5 LDL.U8 R16, [R1+0xe] ;  /* 0x00000e0001105983 */ /* 0x000f640000100000 */
[----:B-----5:R-:W-:-:S05]  /*2530*/  @P5 LOP3.LUT R16, R16, 0x10, RZ, 0xfc, !PT ;  /* 0x0000001010105812 */ /* 0x020fca00078efcff */
[----:B------:R-:W-:Y:S04]  /*2540*/  @P5 STL.U8 [R1+0xe], R16 ;  /* 0x00000e1001005387 */ /* 0x000fe80000100000 */
[----:B----4-:R-:W4:Y:S02]  /*2550*/  @P4 LDL.U8 R4, [R1+0xe] ;  /* 0x00000e0001044983 */ /* 0x010f240000100000 */
[----:B----4-:R-:W-:-:S05]  /*2560*/  @P4 LOP3.LUT R4, R4, 0x8, RZ, 0xfc, !PT ;  /* 0x0000000804044812 */ /* 0x010fca00078efcff */
[----:B------:R-:W-:Y:S04]  /*2570*/  @P4 STL.U8 [R1+0xe], R4 ;  /* 0x00000e0401004387 */ /* 0x000fe80000100000 */
[----:B------:R-:W0:Y:S02]  /*2580*/  @P3 LDL.U8 R5, [R1+0xe] ;  /* 0x00000e0001053983 */ /* 0x000e240000100000 */
[----:B0-----:R-:W-:-:S05]  /*2590*/  @P3 LOP3.LUT R6, R5, 0x4, RZ, 0xfc, !PT ;  /* 0x0000000405063812 */ /* 0x001fca00078efcff */
[----:B------:R0:W-:Y:S04]  /*25a0*/  @P3 STL.U8 [R1+0xe], R6 ;  /* 0x00000e0601003387 */ /* 0x0001e80000100000 */
[----:B---3--:R-:W3:Y:S01]  /*25b0*/  @P2 LDL.U8 R10, [R1+0xe] ;  /* 0x00000e00010a2983 */ /* 0x008ee20000100000 */
[----:B------:R-:W-:-:S04]  /*25c0*/  LOP3.LUT R7, R7, 0x1, RZ, 0xc0, !PT ;  /* 0x0000000107077812 */ /* 0x000fc800078ec0ff */
[----:B------:R-:W-:Y:S02]  /*25d0*/  ISETP.NE.U32.AND P3, PT, R7, 0x1, PT ;  /* 0x000000010700780c */ /* 0x000fe40003f65070 */
[----:B------:R-:W4:Y:S11]  /*25e0*/  LDL.U16 R7, [R1+0x46] ;  /* 0x0000460001077983 */ /* 0x000f360000100400 */
[----:B------:R-:W0:Y:S01]  /*25f0*/  @!P3 LDL.U8 R5, [R1+0xf] ;  /* 0x00000f000105b983 */ /* 0x000e220000100000 */
[----:B---3--:R-:W-:-:S05]  /*2600*/  @P2 LOP3.LUT R10, R10, 0x2, RZ, 0xfc, !PT ;  /* 0x000000020a0a2812 */ /* 0x008fca00078efcff */
[----:B------:R3:W-:Y:S04]  /*2610*/  @P2 STL.U8 [R1+0xe], R10 ;  /* 0x00000e0a01002387 */ /* 0x0007e80000100000 */
[----:B--2---:R-:W2:Y:S01]  /*2620*/  @P1 LDL.U8 R14, [R1+0xe] ;  /* 0x00000e00010e1983 */ /* 0x004ea20000100000 */
[----:B0-----:R-:W-:-:S05]  /*2630*/  @!P3 LOP3.LUT R6, R5, 0x80, RZ, 0xfc, !PT ;  /* 0x000000800506b812 */ /* 0x001fca00078efcff */
[----:B------:R-:W-:Y:S01]  /*2640*/  @!P3 STL.U8 [R1+0xf], R6 ;  /* 0x00000f060100b387 */ /* 0x000fe20000100000 */
[----:B--2---:R-:W-:-:S05]  /*2650*/  @P1 LOP3.LUT R4, R14, 0x1, RZ, 0xfc, !PT ;  /* 0x000000010e041812 */ /* 0x004fca00078efcff */
[----:B------:R0:W-:Y:S01]  /*2660*/  @P1 STL.U8 [R1+0xe], R4 ;  /* 0x00000e0401001387 */ /* 0x0001e20000100000 */
[----:B----4-:R-:W-:-:S13]  /*2670*/  R2P PR, R7.B1, 0x7 ;  /* 0x0000000707007804 */ /* 0x010fda0000001000 */
[----:B------:R-:W3:Y:S02]  /*2680*/  @P2 LDL.U8 R5, [R1+0xf] ;  /* 0x00000f0001052983 */ /* 0x000ee40000100000 */
[----:B---3--:R-:W-:-:S05]  /*2690*/  @P2 LOP3.LUT R10, R5, 0x40, RZ, 0xfc, !PT ;  /* 0x00000040050a2812 */ /* 0x008fca00078efcff */
[----:B------:R2:W-:Y:S04]  /*26a0*/  @P2 STL.U8 [R1+0xf], R10 ;  /* 0x00000f0a01002387 */ /* 0x0005e80000100000 */
[----:B------:R-:W3:Y:S02]  /*26b0*/  @P1 LDL.U8 R14, [R1+0xf] ;  /* 0x00000f00010e1983 */ /* 0x000ee40000100000 */
[----:B---3--:R-:W-:-:S05]  /*26c0*/  @P1 LOP3.LUT R14, R14, 0x20, RZ, 0xfc, !PT ;  /* 0x000000200e0e1812 */ /* 0x008fca00078efcff */
[----:B------:R3:W-:Y:S01]  /*26d0*/  @P1 STL.U8 [R1+0xf], R14 ;  /* 0x00000f0e01001387 */ /* 0x0007e20000100000 */
[----:B------:R-:W-:-:S13]  /*26e0*/  R2P PR, R7, 0x7e ;  /* 0x0000007e07007804 */ /* 0x000fda0000000000 */
[----:B0-----:R-:W4:Y:S02]  /*26f0*/  @P3 LDL.U8 R4, [R1+0x10] ;  /* 0x0000100001043983 */ /* 0x001f240000100000 */
[----:B----4-:R-:W-:Y:S02]  /*2700*/  @P3 LOP3.LUT R16, R4, 0x80, RZ, 0xfc, !PT ;  /* 0x0000008004103812 */ /* 0x010fe400078efcff */
[----:B------:R-:W4:Y:S04]  /*2710*/  @P0 LDL.U8 R4, [R1+0xf] ;  /* 0x00000f0001040983 */ /* 0x000f280000100000 */
[----:B------:R0:W-:Y:S04]  /*2720*/  @P3 STL.U8 [R1+0x10], R16 ;  /* 0x0000101001003387 */ /* 0x0001e80000100000 */
[----:B------:R-:W2:Y:S01]  /*2730*/  @P2 LDL.U8 R5, [R1+0x10] ;  /* 0x0000100001052983 */ /* 0x000ea20000100000 */
[----:B----4-:R-:W-:-:S05]  /*2740*/  @P0 LOP3.LUT R4, R4, 0x10, RZ, 0xfc, !PT ;  /* 0x0000001004040812 */ /* 0x010fca00078efcff */
[----:B------:R4:W-:Y:S01]  /*2750*/  @P0 STL.U8 [R1+0xf], R4 ;  /* 0x00000f0401000387 */ /* 0x0009e20000100000 */
[----:B------:R-:W-:Y:S02]  /*2760*/  LOP3.LUT P0, RZ, R7, 0x80, RZ, 0xc0, !PT ;  /* 0x0000008007ff7812 */ /* 0x000fe4000780c0ff */
[----:B--2---:R-:W-:-:S05]  /*2770*/  @P2 LOP3.LUT R10, R5, 0x40, RZ, 0xfc, !PT ;  /* 0x00000040050a2812 */ /* 0x004fca00078efcff */
[----:B------:R-:W-:Y:S04]  /*2780*/  @P2 STL.U8 [R1+0x10], R10 ;  /* 0x0000100a01002387 */ /* 0x000fe80000100000 */
[----:B---3--:R-:W2:Y:S04]  /*2790*/  @P1 LDL.U8 R14, [R1+0x10] ;  /* 0x00001000010e1983 */ /* 0x008ea80000100000 */
[----:B------:R-:W3:Y:S01]  /*27a0*/  @P0 LDL.U8 R6, [R1+0xf] ;  /* 0x00000f0001060983 */ /* 0x000ee20000100000 */
[----:B------:R-:W-:-:S04]  /*27b0*/  LOP3.LUT R7, R7, 0x1, RZ, 0xc0, !PT ;  /* 0x0000000107077812 */ /* 0x000fc800078ec0ff */
[----:B------:R-:W-:Y:S02]  /*27c0*/  ISETP.NE.U32.AND P3, PT, R7, 0x1, PT ;  /* 0x000000010700780c */ /* 0x000fe40003f65070 */
[----:B------:R-:W5:Y:S01]  /*27d0*/  LDL.U16 R7, [R1+0x4a] ;  /* 0x00004a0001077983 */ /* 0x000f620000100400 */
[----:B--2---:R-:W-:Y:S02]  /*27e0*/  @P1 LOP3.LUT R14, R14, 0x20, RZ, 0xfc, !PT ;  /* 0x000000200e0e1812 */ /* 0x004fe400078efcff */
[----:B---3--:R-:W-:-:S03]  /*27f0*/  @P0 LOP3.LUT R6, R6, 0x8, RZ, 0xfc, !PT ;  /* 0x0000000806060812 */ /* 0x008fc600078efcff */
[----:B------:R-:W-:Y:S04]  /*2800*/  @P1 STL.U8 [R1+0x10], R14 ;  /* 0x0000100e01001387 */ /* 0x000fe80000100000 */
[----:B------:R2:W-:Y:S04]  /*2810*/  @P0 STL.U8 [R1+0xf], R6 ;  /* 0x00000f0601000387 */ /* 0x0005e80000100000 */
[----:B------:R-:W4:Y:S04]  /*2820*/  @P6 LDL.U8 R5, [R1+0xf] ;  /* 0x00000f0001056983 */ /* 0x000f280000100000 */
[----:B0-----:R-:W3:Y:S01]  /*2830*/  @!P3 LDL.U8 R16, [R1+0x10] ;  /* 0x000010000110b983 */ /* 0x001ee20000100000 */
[----:B------:R-:W-:-:S02]  /*2840*/  R2P PR, R21.B1, 0x7 ;  /* 0x0000000715007804 */ /* 0x000fc40000001000 */
[----:B----4-:R-:W-:Y:S02]  /*2850*/  @P6 LOP3.LUT R4, R5, 0x4, RZ, 0xfc, !PT ;  /* 0x0000000405046812 */ /* 0x010fe400078efcff */
[----:B---3--:R-:W-:-:S03]  /*2860*/  @!P3 LOP3.LUT R16, R16, 0x10, RZ, 0xfc, !PT ;  /* 0x000000101010b812 */ /* 0x008fc600078efcff */
[----:B------:R0:W-:Y:S04]  /*2870*/  @P6 STL.U8 [R1+0xf], R4 ;  /* 0x00000f0401006387 */ /* 0x0001e80000100000 */
[----:B------:R-:W-:Y:S04]  /*2880*/  @!P3 STL.U8 [R1+0x10], R16 ;  /* 0x000010100100b387 */ /* 0x000fe80000100000 */
[----:B------:R-:W2:Y:S04]  /*2890*/  @P5 LDL.U8 R5, [R1+0xf] ;  /* 0x00000f0001055983 */ /* 0x000ea80000100000 */
[----:B------:R-:W3:Y:S01]  /*28a0*/  @P2 LDL.U8 R18, [R1+0x10] ;  /* 0x0000100001122983 */ /* 0x000ee20000100000 */
[----:B--2---:R-:W-:-:S02]  /*28b0*/  @P5 LOP3.LUT R6, R5, 0x2, RZ, 0xfc, !PT ;  /* 0x0000000205065812 */ /* 0x004fc400078efcff */
[----:B---3--:R-:W-:-:S03]  /*28c0*/  @P2 LOP3.LUT R18, R18, 0x8, RZ, 0xfc, !PT ;  /* 0x0000000812122812 */ /* 0x008fc600078efcff */
[----:B------:R2:W-:Y:S04]  /*28d0*/  @P5 STL.U8 [R1+0xf], R6 ;  /* 0x00000f0601005387 */ /* 0x0005e80000100000 */
[----:B------:R-:W-:Y:S04]  /*28e0*/  @P2 STL.U8 [R1+0x10], R18 ;  /* 0x0000101201002387 */ /* 0x000fe80000100000 */
[----:B------:R-:W3:Y:S04]  /*28f0*/  @P4 LDL.U8 R10, [R1+0xf] ;  /* 0x00000f00010a4983 */ /* 0x000ee80000100000 */
[----:B------:R-:W0:Y:S01]  /*2900*/  @P1 LDL.U8 R5, [R1+0x10] ;  /* 0x0000100001051983 */ /* 0x000e220000100000 */
[----:B---3--:R-:W-:-:S02]  /*2910*/  @P4 LOP3.LUT R10, R10, 0x1, RZ, 0xfc, !PT ;  /* 0x000000010a0a4812 */ /* 0x008fc400078efcff */
[----:B0-----:R-:W-:-:S03]  /*2920*/  @P1 LOP3.LUT R4, R5, 0x4, RZ, 0xfc, !PT ;  /* 0x0000000405041812 */ /* 0x001fc600078efcff */
[----:B------:R0:W-:Y:S04]  /*2930*/  @P4 STL.U8 [R1+0xf], R10 ;  /* 0x00000f0a01004387 */ /* 0x0001e80000100000 */
[----:B------:R3:W-:Y:S01]  /*2940*/  @P1 STL.U8 [R1+0x10], R4 ;  /* 0x0000100401001387 */ /* 0x0007e20000100000 */
[----:B------:R-:W-:-:S13]  /*2950*/  R2P PR, R21, 0x7e ;  /* 0x0000007e15007804 */ /* 0x000fda0000000000 */
[----:B------:R-:W2:Y:S02]  /*2960*/  @P6 LDL.U8 R5, [R1+0x11] ;  /* 0x0000110001056983 */ /* 0x000ea40000100000 */
[----:B--2---:R-:W-:-:S05]  /*2970*/  @P6 LOP3.LUT R6, R5, 0x80, RZ, 0xfc, !PT ;  /* 0x0000008005066812 */ /* 0x004fca00078efcff */
[----:B------:R2:W-:Y:S04]  /*2980*/  @P6 STL.U8 [R1+0x11], R6 ;  /* 0x0000110601006387 */ /* 0x0005e80000100000 */
[----:B------:R-:W4:Y:S02]  /*2990*/  @P5 LDL.U8 R14, [R1+0x11] ;  /* 0x00001100010e5983 */ /* 0x000f240000100000 */
[----:B----4-:R-:W-:-:S05]  /*29a0*/  @P5 LOP3.LUT R14, R14, 0x40, RZ, 0xfc, !PT ;  /* 0x000000400e0e5812 */ /* 0x010fca00078efcff */
[----:B------:R-:W-:Y:S04]  /*29b0*/  @P5 STL.U8 [R1+0x11], R14 ;  /* 0x0000110e01005387 */ /* 0x000fe80000100000 */
[----:B------:R-:W0:Y:S02]  /*29c0*/  @P4 LDL.U8 R5, [R1+0x11] ;  /* 0x0000110001054983 */ /* 0x000e240000100000 */
[----:B0-----:R-:W-:-:S05]  /*29d0*/  @P4 LOP3.LUT R10, R5, 0x20, RZ, 0xfc, !PT ;  /* 0x00000020050a4812 */ /* 0x001fca00078efcff */
[----:B------:R0:W-:Y:S04]  /*29e0*/  @P4 STL.U8 [R1+0x11], R10 ;  /* 0x0000110a01004387 */ /* 0x0001e80000100000 */
[----:B------:R-:W4:Y:S02]  /*29f0*/  @P3 LDL.U8 R16, [R1+0x11] ;  /* 0x0000110001103983 */ /* 0x000f240000100000 */
[----:B----4-:R-:W-:-:S05]  /*2a00*/  @P3 LOP3.LUT R16, R16, 0x10, RZ, 0xfc, !PT ;  /* 0x0000001010103812 */ /* 0x010fca00078efcff */
[----:B------:R-:W-:Y:S04]  /*2a10*/  @P3 STL.U8 [R1+0x11], R16 ;  /* 0x0000111001003387 */ /* 0x000fe80000100000 */
[----:B---3--:R-:W2:Y:S02]  /*2a20*/  @P2 LDL.U8 R4, [R1+0x11] ;  /* 0x0000110001042983 */ /* 0x008ea40000100000 */
[----:B--2---:R-:W-:Y:S02]  /*2a30*/  @P2 LOP3.LUT R6, R4, 0x8, RZ, 0xfc, !PT ;  /* 0x0000000804062812 */ /* 0x004fe400078efcff */
[----:B------:R-:W2:Y:S04]  /*2a40*/  @P0 LDL.U8 R4, [R1+0x10] ;  /* 0x0000100001040983 */ /* 0x000ea80000100000 */
[----:B------:R-:W-:Y:S04]  /*2a50*/  @P2 STL.U8 [R1+0x11], R6 ;  /* 0x0000110601002387 */ /* 0x000fe80000100000 */
[----:B------:R-:W0:Y:S01]  /*2a60*/  @P1 LDL.U8 R5, [R1+0x11] ;  /* 0x0000110001051983 */ /* 0x000e220000100000 */
[----:B--2---:R-:W-:-:S02]  /*2a70*/  @P0 LOP3.LUT R4, R4, 0x2, RZ, 0xfc, !PT ;  /* 0x0000000204040812 */ /* 0x004fc400078efcff */
[----:B0-----:R-:W-:-:S03]  /*2a80*/  @P1 LOP3.LUT R10, R5, 0x4, RZ, 0xfc, !PT ;  /* 0x00000004050a1812 */ /* 0x001fc600078efcff */
[----:B------:R0:W-:Y:S04]  /*2a90*/  @P0 STL.U8 [R1+0x10], R4 ;  /* 0x0000100401000387 */ /* 0x0001e80000100000 */
[----:B------:R2:W-:Y:S01]  /*2aa0*/  @P1 STL.U8 [R1+0x11], R10 ;  /* 0x0000110a01001387 */ /* 0x0005e20000100000 */
[----:B-----5:R-:W-:-:S13]  /*2ab0*/  R2P PR, R7.B1, 0x7 ;  /* 0x0000000707007804 */ /* 0x020fda0000001000 */
[----:B------:R-:W3:Y:S01]  /*2ac0*/  @P1 LDL.U8 R14, [R1+0x12] ;  /* 0x00001200010e1983 */ /* 0x000ee20000100000 */
[----:B------:R-:W-:-:S04]  /*2ad0*/  LOP3.LUT R5, R21, 0x1, RZ, 0xc0, !PT ;  /* 0x0000000115057812 */ /* 0x000fc800078ec0ff */
[----:B------:R-:W-:-:S13]  /*2ae0*/  ISETP.NE.U32.AND P3, PT, R5, 0x1, PT ;  /* 0x000000010500780c */ /* 0x000fda0003f65070 */
[----:B------:R-:W0:Y:S01]  /*2af0*/  @!P3 LDL.U8 R5, [R1+0x11] ;  /* 0x000011000105b983 */ /* 0x000e220000100000 */
[----:B---3--:R-:W-:-:S05]  /*2b00*/  @P1 LOP3.LUT R14, R14, 0x80, RZ, 0xfc, !PT ;  /* 0x000000800e0e1812 */ /* 0x008fca00078efcff */
[----:B------:R3:W-:Y:S04]  /*2b10*/  @P1 STL.U8 [R1+0x12], R14 ;  /* 0x0000120e01001387 */ /* 0x0007e80000100000 */
[----:B------:R-:W2:Y:S01]  /*2b20*/  @P0 LDL.U8 R15, [R1+0x12] ;  /* 0x00001200010f0983 */ /* 0x000ea20000100000 */
[----:B0-----:R-:W-:-:S05]  /*2b30*/  @!P3 LOP3.LUT R4, R5, 0x2, RZ, 0xfc, !PT ;  /* 0x000000020504b812 */ /* 0x001fca00078efcff */
[----:B------:R0:W-:Y:S04]  /*2b40*/  @!P3 STL.U8 [R1+0x11], R4 ;  /* 0x000011040100b387 */ /* 0x0001e80000100000 */
[----:B------:R-:W4:Y:S01]  /*2b50*/  @P2 LDL.U8 R6, [R1+0x11] ;  /* 0x0000110001062983 */ /* 0x000f220000100000 */
[----:B--2---:R-:W-:-:S05]  /*2b60*/  @P0 LOP3.LUT R10, R15, 0x40, RZ, 0xfc, !PT ;  /* 0x000000400f0a0812 */ /* 0x004fca00078efcff */
[----:B------:R2:W-:Y:S01]  /*2b70*/  @P0 STL.U8 [R1+0x12], R10 ;  /* 0x0000120a01000387 */ /* 0x0005e20000100000 */
[----:B------:R-:W-:-:S13]  /*2b80*/  LOP3.LUT P0, RZ, R7, 0x80, RZ, 0xc0, !PT ;  /* 0x0000008007ff7812 */ /* 0x000fda000780c0ff */
[----:B------:R-:W3:Y:S01]  /*2b90*/  @P0 LDL.U8 R5, [R1+0x12] ;  /* 0x0000120001050983 */ /* 0x000ee20000100000 */
[----:B----4-:R-:W-:-:S05]  /*2ba0*/  @P2 LOP3.LUT R6, R6, 0x1, RZ, 0xfc, !PT ;  /* 0x0000000106062812 */ /* 0x010fca00078efcff */
[----:B------:R4:W-:Y:S01]  /*2bb0*/  @P2 STL.U8 [R1+0x11], R6 ;  /* 0x0000110601002387 */ /* 0x0009e20000100000 */
[----:B------:R-:W-:Y:S02]  /*2bc0*/  R2P PR, R7, 0x7e ;  /* 0x0000007e07007804 */ /* 0x000fe40000000000 */
[----:B---3--:R-:W-:-:S05]  /*2bd0*/  @P0 LOP3.LUT R14, R5, 0x20, RZ, 0xfc, !PT ;  /* 0x00000020050e0812 */ /* 0x008fca00078efcff */
[----:B------:R-:W-:Y:S06]  /*2be0*/  @P0 STL.U8 [R1+0x12], R14 ;  /* 0x0000120e01000387 */ /* 0x000fec0000100000 */
[----:B------:R-:W0:Y:S02]  /*2bf0*/  @P6 LDL.U8 R5, [R1+0x12] ;  /* 0x0000120001056983 */ /* 0x000e240000100000 */
[----:B0-----:R-:W-:-:S05]  /*2c00*/  @P6 LOP3.LUT R4, R5, 0x10, RZ, 0xfc, !PT ;  /* 0x0000001005046812 */ /* 0x001fca00078efcff */
[----:B------:R0:W-:Y:S04]  /*2c10*/  @P6 STL.U8 [R1+0x12], R4 ;  /* 0x0000120401006387 */ /* 0x0001e80000100000 */
[----:B------:R-:W2:Y:S02]  /*2c20*/  @P5 LDL.U8 R5, [R1+0x12] ;  /* 0x0000120001055983 */ /* 0x000ea40000100000 */
[----:B--2---:R-:W-:-:S05]  /*2c30*/  @P5 LOP3.LUT R10, R5, 0x8, RZ, 0xfc, !PT ;  /* 0x00000008050a5812 */ /* 0x004fca00078efcff */
[----:B------:R2:W-:Y:S04]  /*2c40*/  @P5 STL.U8 [R1+0x12], R10 ;  /* 0x0000120a01005387 */ /* 0x0005e80000100000 */
[----:B------:R-:W4:Y:S02]  /*2c50*/  @P4 LDL.U8 R5, [R1+0x12] ;  /* 0x0000120001054983 */ /* 0x000f240000100000 */
[----:B----4-:R-:W-:Y:S02]  /*2c60*/  @P4 LOP3.LUT R6, R5, 0x4, RZ, 0xfc, !PT ;  /* 0x0000000405064812 */ /* 0x010fe400078efcff */
[----:B------:R-:W2:Y:S04]  /*2c70*/  @P1 LDL.U8 R5, [R1+0x13] ;  /* 0x0000130001051983 */ /* 0x000ea80000100000 */
[----:B------:R3:W-:Y:S04]  /*2c80*/  @P4 STL.U8 [R1+0x12], R6 ;  /* 0x0000120601004387 */ /* 0x0007e80000100000 */
[----:B------:R-:W0:Y:S01]  /*2c90*/  @P3 LDL.U8 R15, [R1+0x12] ;  /* 0x00001200010f3983 */ /* 0x000e220000100000 */
[----:B------:R-:W-:-:S04]  /*2ca0*/  LOP3.LUT R7, R7, 0x1, RZ, 0xc0, !PT ;  /* 0x0000000107077812 */ /* 0x000fc800078ec0ff */
[----:B------:R-:W-:Y:S02]  /*2cb0*/  ISETP.NE.U32.AND P4, PT, R7, 0x1, PT ;  /* 0x000000010700780c */ /* 0x000fe40003f85070 */
[----:B------:R-:W4:Y:S01]  /*2cc0*/  LDL.U16 R7, [R1+0x4c] ;  /* 0x00004c0001077983 */ /* 0x000f220000100400 */
[----:B0-----:R-:W-:-:S05]  /*2cd0*/  @P3 LOP3.LUT R4, R15, 0x2, RZ, 0xfc, !PT ;  /* 0x000000020f043812 */ /* 0x001fca00078efcff */
[----:B------:R0:W-:Y:S04]  /*2ce0*/  @P3 STL.U8 [R1+0x12], R4 ;  /* 0x0000120401003387 */ /* 0x0001e80000100000 */
[----:B------:R-:W3:Y:S01]  /*2cf0*/  @P2 LDL.U8 R14, [R1+0x12] ;  /* 0x00001200010e2983 */ /* 0x000ee20000100000 */
[----:B--2---:R-:W-:-:S05]  /*2d00*/  @P1 LOP3.LUT R10, R5, 0x80, RZ, 0xfc, !PT ;  /* 0x00000080050a1812 */ /* 0x004fca00078efcff */
[----:B------:R2:W-:Y:S04]  /*2d10*/  @P1 STL.U8 [R1+0x13], R10 ;  /* 0x0000130a01001387 */ /* 0x0005e80000100000 */
[----:B------:R-:W5:Y:S01]  /*2d20*/  @!P4 LDL.U8 R5, [R1+0x13] ;  /* 0x000013000105c983 */ /* 0x000f620000100000 */
[----:B---3--:R-:W-:-:S05]  /*2d30*/  @P2 LOP3.LUT R6, R14, 0x1, RZ, 0xfc, !PT ;  /* 0x000000010e062812 */ /* 0x008fca00078efcff */
[----:B------:R3:W-:Y:S01]  /*2d40*/  @P2 STL.U8 [R1+0x12], R6 ;  /* 0x0000120601002387 */ /* 0x0007e20000100000 */
[----:B----4-:R-:W-:Y:S02]  /*2d50*/  R2P PR, R7.B1, 0x7 ;  /* 0x0000000707007804 */ /* 0x010fe40000001000 */
[----:B-----5:R-:W-:-:S05]  /*2d60*/  @!P4 LOP3.LUT R14, R5, 0x40, RZ, 0xfc, !PT ;  /* 0x00000040050ec812 */ /* 0x020fca00078efcff */
[----:B------:R4:W-:Y:S06]  /*2d70*/  @!P4 STL.U8 [R1+0x13], R14 ;  /* 0x0000130e0100c387 */ /* 0x0009ec0000100000 */
[----:B0-----:R-:W5:Y:S02]  /*2d80*/  @P2 LDL.U8 R4, [R1+0x13] ;  /* 0x0000130001042983 */ /* 0x001f640000100000 */
[----:B-----5:R-:W-:-:S05]  /*2d90*/  @P2 LOP3.LUT R4, R4, 0x20, RZ, 0xfc, !PT ;  /* 0x0000002004042812 */ /* 0x020fca00078efcff */
[----:B------:R0:W-:Y:S04]  /*2da0*/  @P2 STL.U8 [R1+0x13], R4 ;  /* 0x0000130401002387 */ /* 0x0001e80000100000 */
[----:B------:R-:W2:Y:S02]  /*2db0*/  @P1 LDL.U8 R5, [R1+0x13] ;  /* 0x0000130001051983 */ /* 0x000ea40000100000 */
[----:B--2---:R-:W-:-:S05]  /*2dc0*/  @P1 LOP3.LUT R10, R5, 0x10, RZ, 0xfc, !PT ;  /* 0x00000010050a1812 */ /* 0x004fca00078efcff */
[----:B------:R2:W-:Y:S01]  /*2dd0*/  @P1 STL.U8 [R1+0x13], R10 ;  /* 0x0000130a01001387 */ /* 0x0005e20000100000 */
[----:B------:R-:W-:-:S13]  /*2de0*/  R2P PR, R7, 0x7e ;  /* 0x0000007e07007804 */ /* 0x000fda0000000000 */
[----:B------:R-:W3:Y:S02]  /*2df0*/  @P4 LDL.U8 R5, [R1+0x14] ;  /* 0x0000140001054983 */ /* 0x000ee40000100000 */
[----:B---3--:R-:W-:Y:S02]  /*2e00*/  @P4 LOP3.LUT R6, R5, 0x80, RZ, 0xfc, !PT ;  /* 0x0000008005064812 */ /* 0x008fe400078efcff */
[----:B------:R-:W3:Y:S04]  /*2e10*/  @P0 LDL.U8 R5, [R1+0x13] ;  /* 0x0000130001050983 */ /* 0x000ee80000100000 */
[----:B------:R5:W-:Y:S04]  /*2e20*/  @P4 STL.U8 [R1+0x14], R6 ;  /* 0x0000140601004387 */ /* 0x000be80000100000 */
[----:B----4-:R-:W4:Y:S02]  /*2e30*/  @P3 LDL.U8 R14, [R1+0x14] ;  /* 0x00001400010e3983 */ /* 0x010f240000100000 */
[----:B----4-:R-:W-:-:S05]  /*2e40*/  @P3 LOP3.LUT R14, R14, 0x40, RZ, 0xfc, !PT ;  /* 0x000000400e0e3812 */ /* 0x010fca00078efcff */
[----:B------:R4:W-:Y:S04]  /*2e50*/  @P3 STL.U8 [R1+0x14], R14 ;  /* 0x0000140e01003387 */ /* 0x0009e80000100000 */
[----:B------:R-:W2:Y:S01]  /*2e60*/  @P2 LDL.U8 R16, [R1+0x14] ;  /* 0x0000140001102983 */ /* 0x000ea20000100000 */
[----:B0-----:R-:W-:Y:S02]  /*2e70*/  LOP3.LUT R4, R7, 0x1, RZ, 0xc0, !PT ;  /* 0x0000000107047812 */ /* 0x001fe400078ec0ff */
[----:B--2---:R-:W-:-:S05]  /*2e80*/  @P2 LOP3.LUT R16, R16, 0x20, RZ, 0xfc, !PT ;  /* 0x0000002010102812 */ /* 0x004fca00078efcff */
[----:B------:R-:W-:Y:S04]  /*2e90*/  @P2 STL.U8 [R1+0x14], R16 ;  /* 0x0000141001002387 */ /* 0x000fe80000100000 */
[----:B------:R-:W2:Y:S01]  /*2ea0*/  @P1 LDL.U8 R10, [R1+0x14] ;  /* 0x00001400010a1983 */ /* 0x000ea20000100000 */
[----:B------:R-:W-:Y:S02]  /*2eb0*/  LOP3.LUT P3, RZ, R7, 0x80, RZ, 0xc0, !PT ;  /* 0x0000008007ff7812 */ /* 0x000fe4000786c0ff */
[----:B------:R-:W-:Y:S02]  /*2ec0*/  ISETP.NE.U32.AND P4, PT, R4, 0x1, PT ;  /* 0x000000010400780c */ /* 0x000fe40003f85070 */
[----:B---3--:R-:W-:-:S05]  /*2ed0*/  @P0 LOP3.LUT R4, R5, 0x8, RZ, 0xfc, !PT ;  /* 0x0000000805040812 */ /* 0x008fca00078efcff */
[----:B------:R0:W-:Y:S04]  /*2ee0*/  @P0 STL.U8 [R1+0x13], R4 ;  /* 0x0000130401000387 */ /* 0x0001e80000100000 */
[----:B-----5:R-:W3:Y:S01]  /*2ef0*/  @P3 LDL.U8 R6, [R1+0x13] ;  /* 0x0000130001063983 */ /* 0x020ee20000100000 */
[----:B--2---:R-:W-:-:S05]  /*2f00*/  @P1 LOP3.LUT R10, R10, 0x10, RZ, 0xfc, !PT ;  /* 0x000000100a0a1812 */ /* 0x004fca00078efcff */
[----:B------:R2:W-:Y:S04]  /*2f10*/  @P1 STL.U8 [R1+0x14], R10 ;  /* 0x0000140a01001387 */ /* 0x0005e80000100000 */
[----:B----4-:R-:W4:Y:S01]  /*2f20*/  @!P4 LDL.U8 R14, [R1+0x14] ;  /* 0x00001400010ec983 */ /* 0x010f220000100000 */
[----:B------:R-:W-:Y:S02]  /*2f30*/  R2P PR, R20.B1, 0x7 ;  /* 0x0000000714007804 */ /* 0x000fe40000001000 */
[----:B---3--:R-:W-:-:S05]  /*2f40*/  @P3 LOP3.LUT R6, R6, 0x4, RZ, 0xfc, !PT ;  /* 0x0000000406063812 */ /* 0x008fca00078efcff */
[----:B------:R3:W-:Y:S04]  /*2f50*/  @P3 STL.U8 [R1+0x13], R6 ;  /* 0x0000130601003387 */ /* 0x0007e80000100000 */
[----:B------:R-:W0:Y:S01]  /*2f60*/  @P6 LDL.U8 R5, [R1+0x13] ;  /* 0x0000130001056983 */ /* 0x000e220000100000 */
[----:B----4-:R-:W-:-:S05]  /*2f70*/  @!P4 LOP3.LUT R14, R14, 0x8, RZ, 0xfc, !PT ;  /* 0x000000080e0ec812 */ /* 0x010fca00078efcff */
[----:B------:R4:W-:Y:S04]  /*2f80*/  @!P4 STL.U8 [R1+0x14], R14 ;  /* 0x0000140e0100c387 */ /* 0x0009e80000100000 */
[----:B------:R-:W2:Y:S01]  /*2f90*/  @P2 LDL.U8 R7, [R1+0x14] ;  /* 0x0000140001072983 */ /* 0x000ea20000100000 */
[----:B------:R-:W-:Y:S02]  /*2fa0*/  LOP3.LUT P3, RZ, R20, 0x80, RZ, 0xc0, !PT ;  /* 0x0000008014ff7812 */ /* 0x000fe4000786c0ff */
[----:B0-----:R-:W-:-:S05]  /*2fb0*/  @P6 LOP3.LUT R4, R5, 0x2, RZ, 0xfc, !PT ;  /* 0x0000000205046812 */ /* 0x001fca00078efcff */
[----:B------:R-:W-:Y:S06]  /*2fc0*/  @P6 STL.U8 [R1+0x13], R4 ;  /* 0x0000130401006387 */ /* 0x000fec0000100000 */
[----:B------:R-:W5:Y:S01]  /*2fd0*/  @P3 LDL.U8 R5, [R1+0x15] ;  /* 0x0000150001053983 */ /* 0x000f620000100000 */
[----:B--2---:R-:W-:-:S03]  /*2fe0*/  @P2 LOP3.LUT R10, R7, 0x4, RZ, 0xfc, !PT ;  /* 0x00000004070a2812 */ /* 0x004fc600078efcff */
[----:B------:R-:W3:Y:S04]  /*2ff0*/  @P5 LDL.U8 R7, [R1+0x13] ;  /* 0x0000130001075983 */ /* 0x000ee80000100000 */
[----:B------:R-:W-:Y:S04]  /*3000*/  @P2 STL.U8 [R1+0x14], R10 ;  /* 0x0000140a01002387 */ /* 0x000fe80000100000 */
[----:B------:R-:W4:Y:S01]  /*3010*/  @P1 LDL.U8 R15, [R1+0x14] ;  /* 0x00001400010f1983 */ /* 0x000f220000100000 */
[----:B-----5:R-:W-:-:S05]  /*3020*/  @P3 LOP3.LUT R16, R5, 0x80, RZ, 0xfc, !PT ;  /* 0x0000008005103812 */ /* 0x020fca00078efcff */
[----:B------:R-:W-:Y:S01]  /*3030*/  @P3 STL.U8 [R1+0x15], R16 ;  /* 0x0000151001003387 */ /* 0x000fe20000100000 */
[----:B---3--:R-:W-:Y:S02]  /*3040*/  @P5 LOP3.LUT R6, R7, 0x1, RZ, 0xfc, !PT ;  /* 0x0000000107065812 */ /* 0x008fe400078efcff */
[----:B----4-:R-:W-:-:S03]  /*3050*/  @P1 LOP3.LUT R14, R15, 0x2, RZ, 0xfc, !PT ;  /* 0x000000020f0e1812 */ /* 0x010fc600078efcff */
[----:B------:R0:W-:Y:S04]  /*3060*/  @P5 STL.U8 [R1+0x13], R6 ;  /* 0x0000130601005387 */ /* 0x0001e80000100000 */
[----:B------:R-:W-:Y:S01]  /*3070*/  @P1 STL.U8 [R1+0x14], R14 ;  /* 0x0000140e01001387 */ /* 0x000fe20000100000 */
[----:B------:R-:W-:Y:S01]  /*3080*/  R2P PR, R20, 0x7e ;  /* 0x0000007e14007804 */ /* 0x000fe20000000000 */
[----:B------:R-:W-:Y:S01]  /*3090*/  IMAD.HI.U32 R5, R12, 0x38e38e39, RZ ;  /* 0x38e38e390c057827 */ /* 0x000fe200078e00ff */
[----:B0-----:R-:W0:Y:S11]  /*30a0*/  LDC.64 R6, c[0x0][0x390] ;  /* 0x0000e400ff067b82 */ /* 0x001e360000000a00 */
[----:B------:R-:W2:Y:S02]  /*30b0*/  @P6 LDL.U8 R18, [R1+0x15] ;  /* 0x0000150001126983 */ /* 0x000ea40000100000 */
[----:B--2---:R-:W-:-:S05]  /*30c0*/  @P6 LOP3.LUT R18, R18, 0x40, RZ, 0xfc, !PT ;  /* 0x0000004012126812 */ /* 0x004fca00078efcff */
[----:B------:R2:W-:Y:S04]  /*30d0*/  @P6 STL.U8 [R1+0x15], R18 ;  /* 0x0000151201006387 */ /* 0x0005e80000100000 */
[----:B------:R-:W3:Y:S02]  /*30e0*/  @P5 LDL.U8 R10, [R1+0x15] ;  /* 0x00001500010a5983 */ /* 0x000ee40000100000 */
[----:B---3--:R-:W-:-:S05]  /*30f0*/  @P5 LOP3.LUT R10, R10, 0x20, RZ, 0xfc, !PT ;  /* 0x000000200a0a5812 */ /* 0x008fca00078efcff */
[----:B------:R3:W-:Y:S04]  /*3100*/  @P5 STL.U8 [R1+0x15], R10 ;  /* 0x0000150a01005387 */ /* 0x0007e80000100000 */
[----:B------:R-:W4:Y:S01]  /*3110*/  @P4 LDL.U8 R4, [R1+0x15] ;  /* 0x0000150001044983 */ /* 0x000f220000100000 */
[----:B--2---:R-:W2:Y:S01]  /*3120*/  LDC.64 R18, c[0x0][0x3a8] ;  /* 0x0000ea00ff127b82 */ /* 0x004ea20000000a00 */
[----:B---3--:R-:W-:Y:S02]  /*3130*/  SHF.R.U32.HI R10, RZ, 0x3, R5 ;  /* 0x00000003ff0a7819 */ /* 0x008fe40000011605 */
[----:B--2---:R-:W2:Y:S01]  /*3140*/  LDG.E.U16 R14, desc[UR12][R18.64+0x2] ;  /* 0x0000020c120e7981 */ /* 0x004ea2000c1e1500 */
[----:B----4-:R-:W-:-:S05]  /*3150*/  @P4 LOP3.LUT R16, R4, 0x10, RZ, 0xfc, !PT ;  /* 0x0000001004104812 */ /* 0x010fca00078efcff */
[----:B------:R3:W-:Y:S04]  /*3160*/  @P4 STL.U8 [R1+0x15], R16 ;  /* 0x0000151001004387 */ /* 0x0007e80000100000 */
[----:B------:R-:W4:Y:S01]  /*3170*/  @P3 LDL.U8 R26, [R1+0x15] ;  /* 0x00001500011a3983 */ /* 0x000f220000100000 */
[----:B------:R-:W-:-:S05]  /*3180*/  IMAD.HI.U32 R4, R12, -0x55555555, RZ ;  /* 0xaaaaaaab0c047827 */ /* 0x000fca00078e00ff */
[----:B------:R-:W-:Y:S01]  /*3190*/  SHF.R.U32.HI R4, RZ, 0x3, R4 ;  /* 0x00000003ff047819 */ /* 0x000fe20000011604 */
[----:B---3--:R-:W2:Y:S04]  /*31a0*/  LDG.E.U16 R16, desc[UR12][R18.64+0x4] ;  /* 0x0000040c12107981 */ /* 0x008ea8000c1e1500 */
[----:B------:R-:W-:Y:S01]  /*31b0*/  IMAD.HI.U32 R5, R4, 0x55555556, RZ ;  /* 0x5555555604057827 */ /* 0x000fe200078e00ff */
[----:B------:R-:W-:-:S03]  /*31c0*/  SHF.R.U64 R12, R12, 0x2, R13 ;  /* 0x000000020c0c7819 */ /* 0x000fc6000000120d */
[----:B------:R-:W-:Y:S02]  /*31d0*/  IMAD R4, R5, -0x3, R4 ;  /* 0xfffffffd05047824 */ /* 0x000fe400078e0204 */
[----:B------:R-:W-:-:S03]  /*31e0*/  IMAD.HI.U32 R13, R10, 0xa3d70a4, RZ ;  /* 0x0a3d70a40a0d7827 */ /* 0x000fc600078e00ff */
[----:B------:R-:W-:Y:S01]  /*31f0*/  LEA R24, P4, R4, UR4, 0x2 ;  /* 0x0000000404187c11 */ /* 0x000fe2000f8810ff */
[----:B------:R-:W-:Y:S02]  /*3200*/  IMAD R13, R13, -0x19, R10 ;  /* 0xffffffe70d0d7824 */ /* 0x000fe400078e020a */
[----:B------:R-:W-:-:S04]  /*3210*/  IMAD.HI.U32 R5, R12, 0x55555556, RZ ;  /* 0x555555560c057827 */ /* 0x000fc800078e00ff */
[----:B------:R-:W-:Y:S01]  /*3220*/  IMAD.X R25, RZ, RZ, UR5, P4 ;  /* 0x00000005ff197e24 */ /* 0x000fe2000a0e06ff */
[----:B-1----:R-:W-:Y:S01]  /*3230*/  LEA R4, P4, R13, UR6, 0x2 ;  /* 0x000000060d047c11 */ /* 0x002fe2000f8810ff */
[----:B------:R-:W-:-:S03]  /*3240*/  IMAD R5, R5, -0x3, R12 ;  /* 0xfffffffd05057824 */ /* 0x000fc600078e020c */
[----:B------:R-:W3:Y:S01]  /*3250*/  LDG.E.U16 R10, desc[UR12][R24.64] ;  /* 0x0000000c180a7981 */ /* 0x000ee2000c1e1500 */
[----:B0-----:R-:W-:-:S03]  /*3260*/  IMAD.WIDE.U32 R6, R5, 0x2, R6 ;  /* 0x0000000205067825 */ /* 0x001fc600078e0006 */
[----:B------:R-:W5:Y:S01]  /*3270*/  LDG.E.U16 R12, desc[UR12][R24.64+0x2] ;  /* 0x0000020c180c7981 */ /* 0x000f62000c1e1500 */
[----:B------:R-:W-:-:S03]  /*3280*/  IMAD.X R5, RZ, RZ, UR7, P4 ;  /* 0x00000007ff057e24 */ /* 0x000fc6000a0e06ff */
[----:B------:R2:W3:Y:S04]  /*3290*/  LDG.E.U16 R13, desc[UR12][R6.64] ;  /* 0x0000000c060d7981 */ /* 0x0004e8000c1e1500 */
[----:B------:R-:W5:Y:S04]  /*32a0*/  LDG.E.U16 R15, desc[UR12][R4.64] ;  /* 0x0000000c040f7981 */ /* 0x000f68000c1e1500 */
[----:B------:R3:W5:Y:S01]  /*32b0*/  LDG.E.U16 R17, desc[UR12][R4.64+0x2] ;  /* 0x0000020c04117981 */ /* 0x000762000c1e1500 */
[----:B------:R-:W0:Y:S01]  /*32c0*/  S2UR UR5, SR_CgaCtaId ;  /* 0x00000000000579c3 */ /* 0x000e220000008800 */
[----:B----4-:R-:W-:Y:S01]  /*32d0*/  @P3 LOP3.LUT R26, R26, 0x8, RZ, 0xfc, !PT ;  /* 0x000000081a1a3812 */ /* 0x010fe200078efcff */
[----:B------:R-:W-:Y:S01]  /*32e0*/  UMOV UR4, 0x400 ;  /* 0x0000040000047882 */ /* 0x000fe20000000000 */
[----:B------:R-:W4:Y:S04]  /*32f0*/  @P0 LDL.U8 R24, [R1+0x14] ;  /* 0x0000140001180983 */ /* 0x000f280000100000 */
[----:B------:R-:W-:Y:S04]  /*3300*/  @P3 STL.U8 [R1+0x15], R26 ;  /* 0x0000151a01003387 */ /* 0x000fe80000100000 */
[----:B------:R-:W4:Y:S01]  /*3310*/  @P2 LDL.U8 R27, [R1+0x15] ;  /* 0x00001500011b2983 */ /* 0x000f220000100000 */
[----:B0-----:R-:W-:-:S09]  /*3320*/  ULEA UR4, UR5, UR4, 0x18 ;  /* 0x0000000405047291 */ /* 0x001fd2000f8ec0ff */
[----:B------:R-:W0:Y:S01]  /*3330*/  LDS.U16 R30, [UR4] ;  /* 0x00000004ff1e7984 */ /* 0x000e220008000400 */
[----:B--2---:R-:W-:Y:S01]  /*3340*/  PRMT R7, R14, 0x5410, R16 ;  /* 0x000054100e077816 */ /* 0x004fe20000000010 */
[----:B------:R-:W1:Y:S01]  /*3350*/  LDCU.128 UR4, c[0x3][URZ] ;  /* 0x00c00000ff0477ac */ /* 0x000e620008000c00 */
[----:B---3--:R-:W-:Y:S02]  /*3360*/  PRMT R4, R13, 0x5410, R10 ;  /* 0x000054100d047816 */ /* 0x008fe4000000000a */
[----:B-----5:R-:W-:Y:S02]  /*3370*/  PRMT R5, R12, 0x5410, R15 ;  /* 0x000054100c057816 */ /* 0x020fe4000000000f */
[----:B0-----:R-:W-:-:S05]  /*3380*/  PRMT R6, R17, 0x5410, R30 ;  /* 0x0000541011067816 */ /* 0x001fca000000001e */
[----:B------:R-:W-:Y:S04]  /*3390*/  STL.128 [R1+0x50], R4 ;  /* 0x0000500401007387 */ /* 0x000fe80000100c00 */
[----:B------:R-:W2:Y:S01]  /*33a0*/  LDL.U16 R25, [R1+0x50] ;  /* 0x0000500001197983 */ /* 0x000ea20000100400 */
[----:B----4-:R-:W-:-:S05]  /*33b0*/  @P2 LOP3.LUT R26, R27, 0x4, RZ, 0xfc, !PT ;  /* 0x000000041b1a2812 */ /* 0x010fca00078efcff */
[----:B------:R0:W-:Y:S04]  /*33c0*/  @P2 STL.U8 [R1+0x15], R26 ;  /* 0x0000151a01002387 */ /* 0x0001e80000100000 */
[----:B------:R-:W3:Y:S01]  /*33d0*/  @P1 LDL.U8 R28, [R1+0x15] ;  /* 0x00001500011c1983 */ /* 0x000ee20000100000 */
[----:B------:R-:W-:-:S05]  /*33e0*/  @P0 LOP3.LUT R24, R24, 0x1, RZ, 0xfc, !PT ;  /* 0x0000000118180812 */ /* 0x000fca00078efcff */
[----:B------:R-:W-:Y:S01]  /*33f0*/  @P0 STL.U8 [R1+0x14], R24 ;  /* 0x0000141801000387 */ /* 0x000fe20000100000 */
[----:B---3--:R-:W-:-:S05]  /*3400*/  @P1 LOP3.LUT R28, R28, 0x2, RZ, 0xfc, !PT ;  /* 0x000000021c1c1812 */ /* 0x008fca00078efcff */
[----:B------:R-:W-:Y:S01]  /*3410*/  @P1 STL.U8 [R1+0x15], R28 ;  /* 0x0000151c01001387 */ /* 0x000fe20000100000 */
[----:B--2---:R-:W-:-:S13]  /*3420*/  R2P PR, R25.B1, 0x7 ;  /* 0x0000000719007804 */ /* 0x004fda0000001000 */
[----:B0-----:R-:W2:Y:S02]  /*3430*/  @P2 LDL.U8 R26, [R1+0x16] ;  /* 0x00001600011a2983 */ /* 0x001ea40000100000 */
[----:B--2---:R-:W-:-:S05]  /*3440*/  @P2 LOP3.LUT R26, R26, 0x80, RZ, 0xfc, !PT ;  /* 0x000000801a1a2812 */ /* 0x004fca00078efcff */
[----:B------:R-:W-:Y:S04]  /*3450*/  @P2 STL.U8 [R1+0x16], R26 ;  /* 0x0000161a01002387 */ /* 0x000fe80000100000 */
[----:B------:R-:W2:Y:S02]  /*3460*/  @P1 LDL.U8 R4, [R1+0x16] ;  /* 0x0000160001041983 */ /* 0x000ea40000100000 */
[----:B--2---:R-:W-:-:S05]  /*3470*/  @P1 LOP3.LUT R4, R4, 0x40, RZ, 0xfc, !PT ;  /* 0x0000004004041812 */ /* 0x004fca00078efcff */
[----:B------:R0:W-:Y:S04]  /*3480*/  @P1 STL.U8 [R1+0x16], R4 ;  /* 0x0000160401001387 */ /* 0x0001e80000100000 */
[----:B------:R-:W2:Y:S01]  /*3490*/  @P0 LDL.U8 R6, [R1+0x16] ;  /* 0x0000160001060983 */ /* 0x000ea20000100000 */
[----:B------:R-:W-:-:S03]  /*34a0*/  R2P PR, R25, 0x7e ;  /* 0x0000007e19007804 */ /* 0x000fc60000000000 */
[----:B0-----:R-:W3:Y:S10]  /*34b0*/  LDL.U16 R4, [R1+0x52] ;  /* 0x0000520001047983 */ /* 0x001ef40000100400 */
[----:B------:R-:W4:Y:S01]  /*34c0*/  @P2 LDL.U8 R5, [R1+0x17] ;  /* 0x0000170001052983 */ /* 0x000f220000100000 */
[----:B--2---:R-:W-:-:S05]  /*34d0*/  @P0 LOP3.LUT R6, R6, 0x20, RZ, 0xfc, !PT ;  /* 0x0000002006060812 */ /* 0x004fca00078efcff */
[----:B------:R0:W-:Y:S01]  /*34e0*/  @P0 STL.U8 [R1+0x16], R6 ;  /* 0x0000160601000387 */ /* 0x0001e20000100000 */
[----:B------:R-:W-:-:S13]  /*34f0*/  LOP3.LUT P0, RZ, R25, 0x80, RZ, 0xc0, !PT ;  /* 0x0000008019ff7812 */ /* 0x000fda000780c0ff */
[----:B------:R-:W2:Y:S01]  /*3500*/  @P0 LDL.U8 R24, [R1+0x16] ;  /* 0x0000160001180983 */ /* 0x000ea20000100000 */
[----:B----4-:R-:W-:-:S05]  /*3510*/  @P2 LOP3.LUT R26, R5, 0x80, RZ, 0xfc, !PT ;  /* 0x00000080051a2812 */ /* 0x010fca00078efcff */
[----:B------:R-:W-:Y:S04]  /*3520*/  @P2 STL.U8 [R1+0x17], R26 ;  /* 0x0000171a01002387 */ /* 0x000fe80000100000 */
[----:B------:R-:W4:Y:S01]  /*3530*/  @P1 LDL.U8 R28, [R1+0x17] ;  /* 0x00001700011c1983 */ /* 0x000f220000100000 */
[----:B--2---:R-:W-:-:S05]  /*3540*/  @P0 LOP3.LUT R24, R24, 0x10, RZ, 0xfc, !PT ;  /* 0x0000001018180812 */ /* 0x004fca00078efcff */
[----:B------:R2:W-:Y:S04]  /*3550*/  @P0 STL.U8 [R1+0x16], R24 ;  /* 0x0000161801000387 */ /* 0x0005e80000100000 */
[----:B------:R-:W0:Y:S01]  /*3560*/  @P6 LDL.U8 R5, [R1+0x16] ;  /* 0x0000160001056983 */ /* 0x000e220000100000 */
[----:B------:R-:W-:-:S04]  /*3570*/  LOP3.LUT R25, R25, 0x1, RZ, 0xc0, !PT ;  /* 0x0000000119197812 */ /* 0x000fc800078ec0ff */
[----:B------:R-:W-:Y:S02]  /*3580*/  ISETP.NE.U32.AND P2, PT, R25, 0x1, PT ;  /* 0x000000011900780c */ /* 0x000fe40003f45070 */
[----:B----4-:R-:W-:-:S05]  /*3590*/  @P1 LOP3.LUT R28, R28, 0x40, RZ, 0xfc, !PT ;  /* 0x000000401c1c1812 */ /* 0x010fca00078efcff */
[----:B------:R4:W-:Y:S06]  /*35a0*/  @P1 STL.U8 [R1+0x17], R28 ;  /* 0x0000171c01001387 */ /* 0x0009ec0000100000 */
[----:B------:R-:W5:Y:S01]  /*35b0*/  @!P2 LDL.U8 R30, [R1+0x17] ;  /* 0x00001700011ea983 */ /* 0x000f620000100000 */
[----:B0-----:R-:W-:-:S05]  /*35c0*/  @P6 LOP3.LUT R6, R5, 0x8, RZ, 0xfc, !PT ;  /* 0x0000000805066812 */ /* 0x001fca00078efcff */
[----:B------:R0:W-:Y:S04]  /*35d0*/  @P6 STL.U8 [R1+0x16], R6 ;  /* 0x0000160601006387 */ /* 0x0001e80000100000 */
[----:B------:R-:W2:Y:S01]  /*35e0*/  @P5 LDL.U8 R5, [R1+0x16] ;  /* 0x0000160001055983 */ /* 0x000ea20000100000 */
[----:B------:R-:W-:-:S04]  /*35f0*/  ISETP.NE.U32.AND P6, PT, R25, 0x1, PT ;  /* 0x000000011900780c */ /* 0x000fc80003fc5070 */
[----:B---3--:R-:W-:-:S09]  /*3600*/  R2P PR, R4.B1, 0x7 ;  /* 0x0000000704007804 */ /* 0x008fd20000001000 */
[----:B-----5:R-:W-:-:S05]  /*3610*/  @!P6 LOP3.LUT R30, R30, 0x20, RZ, 0xfc, !PT ;  /* 0x000000201e1ee812 */ /* 0x020fca00078efcff */
[----:B------:R-:W-:Y:S01]  /*3620*/  @!P6 STL.U8 [R1+0x17], R30 ;  /* 0x0000171e0100e387 */ /* 0x000fe20000100000 */
[----:B--2---:R-:W-:-:S03]  /*3630*/  @P5 LOP3.LUT R24, R5, 0x4, RZ, 0xfc, !PT ;  /* 0x0000000405185812 */ /* 0x004fc600078efcff */
[----:B------:R-:W4:Y:S04]  /*3640*/  @P2 LDL.U8 R5, [R1+0x17] ;  /* 0x0000170001052983 */ /* 0x000f280000100000 */
[----:B------:R-:W-:Y:S04]  /*3650*/  @P5 STL.U8 [R1+0x16], R24 ;  /* 0x0000161801005387 */ /* 0x000fe80000100000 */
[----:B------:R-:W2:Y:S01]  /*3660*/  @P4 LDL.U8 R26, [R1+0x16] ;  /* 0x00001600011a4983 */ /* 0x000ea20000100000 */
[----:B----4-:R-:W-:Y:S02]  /*3670*/  @P2 LOP3.LUT R28, R5, 0x10, RZ, 0xfc, !PT ;  /* 0x00000010051c2812 */ /* 0x010fe400078efcff */
[----:B--2---:R-:W-:-:S03]  /*3680*/  @P4 LOP3.LUT R26, R26, 0x2, RZ, 0xfc, !PT ;  /* 0x000000021a1a4812 */ /* 0x004fc600078efcff */
[----:B------:R-:W-:Y:S04]  /*3690*/  @P2 STL.U8 [R1+0x17], R28 ;  /* 0x0000171c01002387 */ /* 0x000fe80000100000 */
[----:B------:R-:W-:Y:S04]  /*36a0*/  @P4 STL.U8 [R1+0x16], R26 ;  /* 0x0000161a01004387 */ /* 0x000fe80000100000 */
[----:B------:R-:W2:Y:S04]  /*36b0*/  @P1 LDL.U8 R42, [R1+0x17] ;  /* 0x00001700012a1983 */ /* 0x000ea80000100000 */
[----:B0-----:R-:W3:Y:S01]  /*36c0*/  @P3 LDL.U8 R6, [R1+0x16] ;  /* 0x0000160001063983 */ /* 0x001ee20000100000 */
[----:B--2---:R-:W-:-:S02]  /*36d0*/  @P1 LOP3.LUT R42, R42, 0x8, RZ, 0xfc, !PT ;  /* 0x000000082a2a1812 */ /* 0x004fc400078efcff */
[----:B---3--:R-:W-:-:S03]  /*36e0*/  @P3 LOP3.LUT R6, R6, 0x1, RZ, 0xfc, !PT ;  /* 0x0000000106063812 */ /* 0x008fc600078efcff */
[----:B------:R0:W-:Y:S04]  /*36f0*/  @P1 STL.U8 [R1+0x17], R42 ;  /* 0x0000172a01001387 */ /* 0x0001e80000100000 */
[----:B------:R2:W-:Y:S01]  /*3700*/  @P3 STL.U8 [R1+0x16], R6 ;  /* 0x0000160601003387 */ /* 0x0005e20000100000 */
[----:B------:R-:W-:-:S03]  /*3710*/  R2P PR, R4, 0x7e ;  /* 0x0000007e04007804 */ /* 0x000fc60000000000 */
[----:B0-----:R-:W3:Y:S04]  /*3720*/  LDL.U8 R42, [R1+0x1] ;  /* 0x00000100012a7983 */ /* 0x001ee80000100000 */
[----:B--2---:R-:W2:Y:S06]  /*3730*/  @P0 LDL.U8 R6, [R1+0x17] ;  /* 0x0000170001060983 */ /* 0x004eac0000100000 */
[----:B------:R-:W4:Y:S02]  /*3740*/  @P5 LDL.U8 R5, [R1+0x18] ;  /* 0x0000180001055983 */ /* 0x000f240000100000 */
[----:B----4-:R-:W-:-:S05]  /*3750*/  @P5 LOP3.LUT R24, R5, 0x80, RZ, 0xfc, !PT ;  /* 0x0000008005185812 */ /* 0x010fca00078efcff */
[----:B------:R0:W-:Y:S04]  /*3760*/  @P5 STL.U8 [R1+0x18], R24 ;  /* 0x0000181801005387 */ /* 0x0001e80000100000 */
[----:B------:R-:W4:Y:S02]  /*3770*/  @P4 LDL.U8 R26, [R1+0x18] ;  /* 0x00001800011a4983 */ /* 0x000f240000100000 */
[----:B----4-:R-:W-:-:S05]  /*3780*/  @P4 LOP3.LUT R26, R26, 0x40, RZ, 0xfc, !PT ;  /* 0x000000401a1a4812 */ /* 0x010fca00078efcff */
[----:B------:R4:W-:Y:S04]  /*3790*/  @P4 STL.U8 [R1+0x18], R26 ;  /* 0x0000181a01004387 */ /* 0x0009e80000100000 */
[----:B------:R-:W5:Y:S02]  /*37a0*/  @P3 LDL.U8 R28, [R1+0x18] ;  /* 0x00001800011c3983 */ /* 0x000f640000100000 */
[----:B-----5:R-:W-:-:S05]  /*37b0*/  @P3 LOP3.LUT R28, R28, 0x20, RZ, 0xfc, !PT ;  /* 0x000000201c1c3812 */ /* 0x020fca00078efcff */
[----:B------:R5:W-:Y:S04]  /*37c0*/  @P3 STL.U8 [R1+0x18], R28 ;  /* 0x0000181c01003387 */ /* 0x000be80000100000 */
[----:B------:R-:W3:Y:S01]  /*37d0*/  @P2 LDL.U8 R30, [R1+0x18] ;  /* 0x00001800011e2983 */ /* 0x000ee20000100000 */
[----:B------:R-:W-:Y:S02]  /*37e0*/  LOP3.LUT R5, R4, 0x1, RZ, 0xc0, !PT ;  /* 0x0000000104057812 */ /* 0x000fe400078ec0ff */
[----:B---3--:R-:W-:-:S05]  /*37f0*/  @P2 LOP3.LUT R30, R30, 0x10, RZ, 0xfc, !PT ;  /* 0x000000101e1e2812 */ /* 0x008fca00078efcff */
[----:B------:R-:W-:Y:S04]  /*3800*/  @P2 STL.U8 [R1+0x18], R30 ;  /* 0x0000181e01002387 */ /* 0x000fe80000100000 */
[----:B------:R-:W0:Y:S01]  /*3810*/  @P1 LDL.U8 R7, [R1+0x18] ;  /* 0x0000180001071983 */ /* 0x000e220000100000 */
[----:B------:R-:W-:-:S03]  /*3820*/  ISETP.NE.U32.AND P4, PT, R5, 0x1, PT ;  /* 0x000000010500780c */ /* 0x000fc60003f85070 */
[----:B------:R-:W3:Y:S01]  /*3830*/  LDL.U16 R5, [R1+0x54] ;  /* 0x0000540001057983 */ /* 0x000ee20000100400 */
[----:B--2---:R-:W-:Y:S02]  /*3840*/  @P0 LOP3.LUT R6, R6, 0x4, RZ, 0xfc, !PT ;  /* 0x0000000406060812 */ /* 0x004fe400078efcff */
[----:B0-----:R-:W-:-:S05]  /*3850*/  @P1 LOP3.LUT R24, R7, 0x8, RZ, 0xfc, !PT ;  /* 0x0000000807181812 */ /* 0x001fca00078efcff */
[----:B------:R-:W-:Y:S04]  /*3860*/  @P1 STL.U8 [R1+0x18], R24 ;  /* 0x0000181801001387 */ /* 0x000fe80000100000 */
[----:B----4-:R-:W2:Y:S01]  /*3870*/  @!P4 LDL.U8 R26, [R1+0x18] ;  /* 0x00001800011ac983 */ /* 0x010ea20000100000 */
[----:B------:R-:W-:-:S03]  /*3880*/  LOP3.LUT P3, RZ, R4, 0x80, RZ, 0xc0, !PT ;  /* 0x0000008004ff7812 */ /* 0x000fc6000786c0ff */
[----:B------:R0:W-:Y:S01]  /*3890*/  @P0 STL.U8 [R1+0x17], R6 ;  /* 0x0000170601000387 */ /* 0x0001e20000100000 */
[----:B---3--:R-:W-:-:S09]  /*38a0*/  R2P PR, R5.B1, 0x7 ;  /* 0x0000000705007804 */ /* 0x008fd20000001000 */
[----:B------:R-:W3:Y:S04]  /*38b0*/  @P3 LDL.U8 R4, [R1+0x17] ;  /* 0x0000170001043983 */ /* 0x000ee80000100000 */
[----:B------:R-:W5:Y:S01]  /*38c0*/  @P0 LDL.U8 R7, [R1+0x19] ;  /* 0x0000190001070983 */ /* 0x000f620000100000 */
[----:B--2---:R-:W-:-:S05]  /*38d0*/  @!P4 LOP3.LUT R26, R26, 0x4, RZ, 0xfc, !PT ;  /* 0x000000041a1ac812 */ /* 0x004fca00078efcff */
[----:B------:R-:W-:Y:S04]  /*38e0*/  @!P4 STL.U8 [R1+0x18], R26 ;  /* 0x0000181a0100c387 */ /* 0x000fe80000100000 */
[----:B------:R-:W2:Y:S01]  /*38f0*/  @P2 LDL.U8 R25, [R1+0x18] ;  /* 0x0000180001192983 */ /* 0x000ea20000100000 */
[----:B---3--:R-:W-:Y:S02]  /*3900*/  @P3 LOP3.LUT R4, R4, 0x2, RZ, 0xfc, !PT ;  /* 0x0000000204043812 */ /* 0x008fe400078efcff */
[----:B-----5:R-:W-:-:S03]  /*3910*/  @P0 LOP3.LUT R28, R7, 0x80, RZ, 0xfc, !PT ;  /* 0x00000080071c0812 */ /* 0x020fc600078efcff */
[----:B------:R3:W-:Y:S04]  /*3920*/  @P3 STL.U8 [R1+0x17], R4 ;  /* 0x0000170401003387 */ /* 0x0007e80000100000 */
[----:B------:R-:W-:Y:S01]  /*3930*/  @P0 STL.U8 [R1+0x19], R28 ;  /* 0x0000191c01000387 */ /* 0x000fe20000100000 */
[----:B------:R-:W-:-:S03]  /*3940*/  LOP3.LUT P0, RZ, R5, 0x80, RZ, 0xc0, !PT ;  /* 0x0000008005ff7812 */ /* 0x000fc6000780c0ff */
[----:B0-----:R-:W4:Y:S10]  /*3950*/  @P6 LDL.U8 R6, [R1+0x17] ;  /* 0x0000170001066983 */ /* 0x001f340000100000 */
[----:B------:R-:W3:Y:S01]  /*3960*/  @P0 LDL.U8 R7, [R1+0x19] ;  /* 0x0000190001070983 */ /* 0x000ee20000100000 */
[----:B--2---:R-:W-:-:S05]  /*3970*/  @P2 LOP3.LUT R24, R25, 0x2, RZ, 0xfc, !PT ;  /* 0x0000000219182812 */ /* 0x004fca00078efcff */
[----:B------:R0:W-:Y:S04]  /*3980*/  @P2 STL.U8 [R1+0x18], R24 ;  /* 0x0000181801002387 */ /* 0x0001e80000100000 */
[----:B------:R-:W2:Y:S01]  /*3990*/  @P1 LDL.U8 R25, [R1+0x18] ;  /* 0x0000180001191983 */ /* 0x000ea20000100000 */
[----:B----4-:R-:W-:-:S05]  /*39a0*/  @P6 LOP3.LUT R6, R6, 0x1, RZ, 0xfc, !PT ;  /* 0x0000000106066812 */ /* 0x010fca00078efcff */
[----:B------:R4:W-:Y:S01]  /*39b0*/  @P6 STL.U8 [R1+0x17], R6 ;  /* 0x0000170601006387 */ /* 0x0009e20000100000 */
[----:B---3--:R-:W-:-:S05]  /*39c0*/  @P0 LOP3.LUT R4, R7, 0x40, RZ, 0xfc, !PT ;  /* 0x0000004007040812 */ /* 0x008fca00078efcff */
[----:B------:R3:W-:Y:S01]  /*39d0*/  @P0 STL.U8 [R1+0x19], R4 ;  /* 0x0000190401000387 */ /* 0x0007e20000100000 */
[----:B--2---:R-:W-:-:S05]  /*39e0*/  @P1 LOP3.LUT R26, R25, 0x1, RZ, 0xfc, !PT ;  /* 0x00000001191a1812 */ /* 0x004fca00078efcff */
[----:B------:R-:W-:Y:S01]  /*39f0*/  @P1 STL.U8 [R1+0x18], R26 ;  /* 0x0000181a01001387 */ /* 0x000fe20000100000 */
[----:B------:R-:W-:-:S13]  /*3a00*/  R2P PR, R5, 0x7e ;  /* 0x0000007e05007804 */ /* 0x000fda0000000000 */
[----:B0-----:R-:W2:Y:S02]  /*3a10*/  @P6 LDL.U8 R24, [R1+0x19] ;  /* 0x0000190001186983 */ /* 0x001ea40000100000 */
[----:B--2---:R-:W-:-:S05]  /*3a20*/  @P6 LOP3.LUT R24, R24, 0x20, RZ, 0xfc, !PT ;  /* 0x0000002018186812 */ /* 0x004fca00078efcff */
[----:B------:R0:W-:Y:S04]  /*3a30*/  @P6 STL.U8 [R1+0x19], R24 ;  /* 0x0000191801006387 */ /* 0x0001e80000100000 */
[----:B------:R-:W2:Y:S02]  /*3a40*/  @P5 LDL.U8 R28, [R1+0x19] ;  /* 0x00001900011c5983 */ /* 0x000ea40000100000 */
[----:B--2---:R-:W-:-:S05]  /*3a50*/  @P5 LOP3.LUT R28, R28, 0x10, RZ, 0xfc, !PT ;  /* 0x000000101c1c5812 */ /* 0x004fca00078efcff */
[----:B------:R-:W-:Y:S04]  /*3a60*/  @P5 STL.U8 [R1+0x19], R28 ;  /* 0x0000191c01005387 */ /* 0x000fe80000100000 */
[----:B----4-:R-:W2:Y:S02]  /*3a70*/  @P4 LDL.U8 R6, [R1+0x19] ;  /* 0x0000190001064983 */ /* 0x010ea40000100000 */
[----:B--2---:R-:W-:-:S05]  /*3a80*/  @P4 LOP3.LUT R6, R6, 0x8, RZ, 0xfc, !PT ;  /* 0x0000000806064812 */ /* 0x004fca00078efcff */
[----:B------:R-:W-:Y:S04]  /*3a90*/  @P4 STL.U8 [R1+0x19], R6 ;  /* 0x0000190601004387 */ /* 0x000fe80000100000 */
[----:B------:R-:W3:Y:S02]  /*3aa0*/  @P3 LDL.U8 R7, [R1+0x19] ;  /* 0x0000190001073983 */ /* 0x000ee40000100000 */
[----:B---3--:R-:W-:-:S05]  /*3ab0*/  @P3 LOP3.LUT R4, R7, 0x4, RZ, 0xfc, !PT ;  /* 0x0000000407043812 */ /* 0x008fca00078efcff */
[----:B------:R2:W-:Y:S04]  /*3ac0*/  @P3 STL.U8 [R1+0x19], R4 ;  /* 0x0000190401003387 */ /* 0x0005e80000100000 */
[----:B------:R-:W0:Y:S01]  /*3ad0*/  @P2 LDL.U8 R7, [R1+0x19] ;  /* 0x0000190001072983 */ /* 0x000e220000100000 */
[----:B------:R-:W-:-:S04]  /*3ae0*/  LOP3.LUT R5, R5, 0x1, RZ, 0xc0, !PT ;  /* 0x0000000105057812 */ /* 0x000fc800078ec0ff */
[----:B------:R-:W-:-:S13]  /*3af0*/  ISETP.NE.U32.AND P3, PT, R5, 0x1, PT ;  /* 0x000000010500780c */ /* 0x000fda0003f65070 */
[----:B------:R-:W2:Y:S01]  /*3b00*/  @!P3 LDL.U8 R5, [R1+0x1a] ;  /* 0x00001a000105b983 */ /* 0x000ea20000100000 */
[----:B0-----:R-:W-:-:S03]  /*3b10*/  @P2 LOP3.LUT R24, R7, 0x2, RZ, 0xfc, !PT ;  /* 0x0000000207182812 */ /* 0x001fc600078efcff */
[----:B------:R-:W3:Y:S04]  /*3b20*/  LDL.U16 R7, [R1+0x56] ;  /* 0x0000560001077983 */ /* 0x000ee80000100400 */
[----:B------:R0:W-:Y:S04]  /*3b30*/  @P2 STL.U8 [R1+0x19], R24 ;  /* 0x0000191801002387 */ /* 0x0001e80000100000 */
[----:B------:R-:W4:Y:S01]  /*3b40*/  @P1 LDL.U8 R25, [R1+0x19] ;  /* 0x0000190001191983 */ /* 0x000f220000100000 */
[----:B--2---:R-:W-:-:S05]  /*3b50*/  @!P3 LOP3.LUT R4, R5, 0x80, RZ, 0xfc, !PT ;  /* 0x000000800504b812 */ /* 0x004fca00078efcff */
[----:B------:R2:W-:Y:S01]  /*3b60*/  @!P3 STL.U8 [R1+0x1a], R4 ;  /* 0x00001a040100b387 */ /* 0x0005e20000100000 */
[----:B----4-:R-:W-:-:S05]  /*3b70*/  @P1 LOP3.LUT R6, R25, 0x1, RZ, 0xfc, !PT ;  /* 0x0000000119061812 */ /* 0x010fca00078efcff */
[----:B------:R4:W-:Y:S01]  /*3b80*/  @P1 STL.U8 [R1+0x19], R6 ;  /* 0x0000190601001387 */ /* 0x0009e20000100000 */
[----:B---3--:R-:W-:-:S13]  /*3b90*/  R2P PR, R7.B1, 0x7 ;  /* 0x0000000707007804 */ /* 0x008fda0000001000 */
[----:B------:R-:W0:Y:S02]  /*3ba0*/  @P2 LDL.U8 R5, [R1+0x1a] ;  /* 0x00001a0001052983 */ /* 0x000e240000100000 */
[----:B0-----:R-:W-:-:S05]  /*3bb0*/  @P2 LOP3.LUT R24, R5, 0x40, RZ, 0xfc, !PT ;  /* 0x0000004005182812 */ /* 0x001fca00078efcff */
[----:B------:R0:W-:Y:S04]  /*3bc0*/  @P2 STL.U8 [R1+0x1a], R24 ;  /* 0x00001a1801002387 */ /* 0x0001e80000100000 */
[----:B------:R-:W3:Y:S02]  /*3bd0*/  @P1 LDL.U8 R26, [R1+0x1a] ;  /* 0x00001a00011a1983 */ /* 0x000ee40000100000 */
[----:B---3--:R-:W-:-:S05]  /*3be0*/  @P1 LOP3.LUT R26, R26, 0x20, RZ, 0xfc, !PT ;  /* 0x000000201a1a1812 */ /* 0x008fca00078efcff */
[----:B------:R3:W-:Y:S01]  /*3bf0*/  @P1 STL.U8 [R1+0x1a], R26 ;  /* 0x00001a1a01001387 */ /* 0x0007e20000100000 */
[----:B------:R-:W-:-:S03]  /*3c00*/  R2P PR, R7, 0x7e ;  /* 0x0000007e07007804 */ /* 0x000fc60000000000 */
[----:B--2---:R-:W2:Y:S10]  /*3c10*/  @P0 LDL.U8 R4, [R1+0x1a] ;  /* 0x00001a0001040983 */ /* 0x004eb40000100000 */
[----:B------:R-:W4:Y:S02]  /*3c20*/  @P3 LDL.U8 R5, [R1+0x1b] ;  /* 0x00001b0001053983 */ /* 0x000f240000100000 */
[----:B----4-:R-:W-:-:S05]  /*3c30*/  @P3 LOP3.LUT R6, R5, 0x80, RZ, 0xfc, !PT ;  /* 0x0000008005063812 */ /* 0x010fca00078efcff */
[----:B------:R4:W-:Y:S04]  /*3c40*/  @P3 STL.U8 [R1+0x1b], R6 ;  /* 0x00001b0601003387 */ /* 0x0009e80000100000 */
[----:B------:R-:W0:Y:S01]  /*3c50*/  @P2 LDL.U8 R5, [R1+0x1b] ;  /* 0x00001b0001052983 */ /* 0x000e220000100000 */
[----:B--2---:R-:W-:-:S05]  /*3c60*/  @P0 LOP3.LUT R4, R4, 0x10, RZ, 0xfc, !PT ;  /* 0x0000001004040812 */ /* 0x004fca00078efcff */
[----:B------:R2:W-:Y:S01]  /*3c70*/  @P0 STL.U8 [R1+0x1a], R4 ;  /* 0x00001a0401000387 */ /* 0x0005e20000100000 */
[----:B------:R-:W-:Y:S02]  /*3c80*/  LOP3.LUT P0, RZ, R7, 0x80, RZ, 0xc0, !PT ;  /* 0x0000008007ff7812 */ /* 0x000fe4000780c0ff */
[----:B0-----:R-:W-:-:S11]  /*3c90*/  @P2 LOP3.LUT R24, R5, 0x40, RZ, 0xfc, !PT ;  /* 0x0000004005182812 */ /* 0x001fd600078efcff */
[----:B------:R-:W4:Y:S04]  /*3ca0*/  @P0 LDL.U8 R5, [R1+0x1a] ;  /* 0x00001a0001050983 */ /* 0x000f280000100000 */
[----:B------:R-:W-:Y:S04]  /*3cb0*/  @P2 STL.U8 [R1+0x1b], R24 ;  /* 0x00001b1801002387 */ /* 0x000fe80000100000 */
[----:B---3--:R-:W3:Y:S01]  /*3cc0*/  @P1 LDL.U8 R26, [R1+0x1b] ;  /* 0x00001b00011a1983 */ /* 0x008ee20000100000 */
[----:B------:R-:W-:-:S04]  /*3cd0*/  LOP3.LUT R7, R7, 0x1, RZ, 0xc0, !PT ;  /* 0x0000000107077812 */ /* 0x000fc800078ec0ff */
[----:B------:R-:W-:Y:S02]  /*3ce0*/  ISETP.NE.U32.AND P3, PT, R7, 0x1, PT ;  /* 0x000000010700780c */ /* 0x000fe40003f65070 */
[----:B----4-:R-:W-:Y:S02]  /*3cf0*/  @P0 LOP3.LUT R6, R5, 0x8, RZ, 0xfc, !PT ;  /* 0x0000000805060812 */ /* 0x010fe400078efcff */
[----:B------:R-:W4:Y:S01]  /*3d00*/  LDL.U16 R5, [R1+0x58] ;  /* 0x0000580001057983 */ /* 0x000f220000100400 */
[----:B---3--:R-:W-:-:S03]  /*3d10*/  @P1 LOP3.LUT R26, R26, 0x20, RZ, 0xfc, !PT ;  /* 0x000000201a1a1812 */ /* 0x008fc600078efcff */
[----:B------:R0:W-:Y:S04]  /*3d20*/  @P0 STL.U8 [R1+0x1a], R6 ;  /* 0x00001a0601000387 */ /* 0x0001e80000100000 */
[----:B------:R-:W-:Y:S04]  /*3d30*/  @P1 STL.U8 [R1+0x1b], R26 ;  /* 0x00001b1a01001387 */ /* 0x000fe80000100000 */
[----:B------:R-:W2:Y:S04]  /*3d40*/  @P6 LDL.U8 R7, [R1+0x1a] ;  /* 0x00001a0001076983 */ /* 0x000ea80000100000 */
[----:B------:R-:W3:Y:S01]  /*3d50*/  @!P3 LDL.U8 R28, [R1+0x1b] ;  /* 0x00001b00011cb983 */ /* 0x000ee20000100000 */
[----:B----4-:R-:W-:-:S02]  /*3d60*/  R2P PR, R5.B1, 0x7 ;  /* 0x0000000705007804 */ /* 0x010fc40000001000 */
[----:B--2---:R-:W-:Y:S02]  /*3d70*/  @P6 LOP3.LUT R4, R7, 0x4, RZ, 0xfc, !PT ;  /* 0x0000000407046812 */ /* 0x004fe400078efcff */
[----:B---3--:R-:W-:-:S03]  /*3d80*/  @!P3 LOP3.LUT R28, R28, 0x10, RZ, 0xfc, !PT ;  /* 0x000000101c1cb812 */ /* 0x008fc600078efcff */
[----:B------:R2:W-:Y:S04]  /*3d90*/  @P6 STL.U8 [R1+0x1a], R4 ;  /* 0x00001a0401006387 */ /* 0x0005e80000100000 */
[----:B------:R-:W-:Y:S04]  /*3da0*/  @!P3 STL.U8 [R1+0x1b], R28 ;  /* 0x00001b1c0100b387 */ /* 0x000fe80000100000 */
[----:B------:R-:W0:Y:S04]  /*3db0*/  @P5 LDL.U8 R7, [R1+0x1a] ;  /* 0x00001a0001075983 */ /* 0x000e280000100000 */
[----:B------:R-:W3:Y:S01]  /*3dc0*/  @P2 LDL.U8 R30, [R1+0x1b] ;  /* 0x00001b00011e2983 */ /* 0x000ee20000100000 */
[----:B0-----:R-:W-:-:S02]  /*3dd0*/  @P5 LOP3.LUT R6, R7, 0x2, RZ, 0xfc, !PT ;  /* 0x0000000207065812 */ /* 0x001fc400078efcff */
[----:B---3--:R-:W-:-:S03]  /*3de0*/  @P2 LOP3.LUT R30, R30, 0x8, RZ, 0xfc, !PT ;  /* 0x000000081e1e2812 */ /* 0x008fc600078efcff */
[----:B------:R-:W-:Y:S04]  /*3df0*/  @P5 STL.U8 [R1+0x1a], R6 ;  /* 0x00001a0601005387 */ /* 0x000fe80000100000 */
[----:B------:R-:W-:Y:S04]  /*3e00*/  @P2 STL.U8 [R1+0x1b], R30 ;  /* 0x00001b1e01002387 */ /* 0x000fe80000100000 */
[----:B------:R-:W3:Y:S04]  /*3e10*/  @P4 LDL.U8 R24, [R1+0x1a] ;  /* 0x00001a0001184983 */ /* 0x000ee80000100000 */
[----:B------:R-:W2:Y:S01]  /*3e20*/  @P1 LDL.U8 R7, [R1+0x1b] ;  /* 0x00001b0001071983 */ /* 0x000ea20000100000 */
[----:B---3--:R-:W-:-:S02]  /*3e30*/  @P4 LOP3.LUT R24, R24, 0x1, RZ, 0xfc, !PT ;  /* 0x0000000118184812 */ /* 0x008fc400078efcff */
[----:B--2---:R-:W-:-:S03]  /*3e40*/  @P1 LOP3.LUT R4, R7, 0x4, RZ, 0xfc, !PT ;  /* 0x0000000407041812 */ /* 0x004fc600078efcff */
[----:B------:R-:W-:Y:S04]  /*3e50*/  @P4 STL.U8 [R1+0x1a], R24 ;  /* 0x00001a1801004387 */ /* 0x000fe80000100000 */
[----:B------:R0:W-:Y:S01]  /*3e60*/  @P1 STL.U8 [R1+0x1b], R4 ;  /* 0x00001b0401001387 */ /* 0x0001e20000100000 */
[----:B------:R-:W-:-:S03]  /*3e70*/  R2P PR, R5, 0x7e ;  /* 0x0000007e05007804 */ /* 0x000fc60000000000 */
[----:B0-----:R-:W2:Y:S10]  /*3e80*/  LDL.U16 R4, [R1+0x5a] ;  /* 0x00005a0001047983 */ /* 0x001eb40000100400 */
[----:B------:R-:W3:Y:S02]  /*3e90*/  @P6 LDL.U8 R7, [R1+0x1c] ;  /* 0x00001c0001076983 */ /* 0x000ee40000100000 */
[----:B---3--:R-:W-:-:S05]  /*3ea0*/  @P6 LOP3.LUT R6, R7, 0x80, RZ, 0xfc, !PT ;  /* 0x0000008007066812 */ /* 0x008fca00078efcff */
[----:B------:R0:W-:Y:S04]  /*3eb0*/  @P6 STL.U8 [R1+0x1c], R6 ;  /* 0x00001c0601006387 */ /* 0x0001e80000100000 */
[----:B------:R-:W3:Y:S04]  /*3ec0*/  @P5 LDL.U8 R26, [R1+0x1c] ;  /* 0x00001c00011a5983 */ /* 0x000ee80000100000 */
[----:B0-----:R-:W4:Y:S01]  /*3ed0*/  @P0 LDL.U8 R6, [R1+0x1b] ;  /* 0x00001b0001060983 */ /* 0x001f220000100000 */
[----:B---3--:R-:W-:-:S05]  /*3ee0*/  @P5 LOP3.LUT R26, R26, 0x40, RZ, 0xfc, !PT ;  /* 0x000000401a1a5812 */ /* 0x008fca00078efcff */
[----:B------:R-:W-:Y:S04]  /*3ef0*/  @P5 STL.U8 [R1+0x1c], R26 ;  /* 0x00001c1a01005387 */ /* 0x000fe80000100000 */
[----:B------:R-:W3:Y:S02]  /*3f00*/  @P4 LDL.U8 R7, [R1+0x1c] ;  /* 0x00001c0001074983 */ /* 0x000ee40000100000 */
[----:B---3--:R-:W-:-:S05]  /*3f10*/  @P4 LOP3.LUT R24, R7, 0x20, RZ, 0xfc, !PT ;  /* 0x0000002007184812 */ /* 0x008fca00078efcff */
[----:B------:R0:W-:Y:S04]  /*3f20*/  @P4 STL.U8 [R1+0x1c], R24 ;  /* 0x00001c1801004387 */ /* 0x0001e80000100000 */
[----:B------:R-:W3:Y:S02]  /*3f30*/  @P3 LDL.U8 R28, [R1+0x1c] ;  /* 0x00001c00011c3983 */ /* 0x000ee40000100000 */
[----:B---3--:R-:W-:-:S05]  /*3f40*/  @P3 LOP3.LUT R28, R28, 0x10, RZ, 0xfc, !PT ;  /* 0x000000101c1c3812 */ /* 0x008fca00078efcff */
[----:B------:R3:W-:Y:S04]  /*3f50*/  @P3 STL.U8 [R1+0x1c], R28 ;  /* 0x00001c1c01003387 */ /* 0x0007e80000100000 */
[----:B------:R-:W5:Y:S02]  /*3f60*/  @P2 LDL.U8 R30, [R1+0x1c] ;  /* 0x00001c00011e2983 */ /* 0x000f640000100000 */
[----:B-----5:R-:W-:-:S05]  /*3f70*/  @P2 LOP3.LUT R30, R30, 0x8, RZ, 0xfc, !PT ;  /* 0x000000081e1e2812 */ /* 0x020fca00078efcff */
[----:B------:R-:W-:Y:S04]  /*3f80*/  @P2 STL.U8 [R1+0x1c], R30 ;  /* 0x00001c1e01002387 */ /* 0x000fe80000100000 */
[----:B------:R-:W0:Y:S01]  /*3f90*/  @P1 LDL.U8 R7, [R1+0x1c] ;  /* 0x00001c0001071983 */ /* 0x000e220000100000 */
[----:B----4-:R-:W-:-:S05]  /*3fa0*/  @P0 LOP3.LUT R6, R6, 0x2, RZ, 0xfc, !PT ;  /* 0x0000000206060812 */ /* 0x010fca00078efcff */
[----:B------:R4:W-:Y:S01]  /*3fb0*/  @P0 STL.U8 [R1+0x1b], R6 ;  /* 0x00001b0601000387 */ /* 0x0009e20000100000 */
[----:B0-----:R-:W-:-:S05]  /*3fc0*/  @P1 LOP3.LUT R24, R7, 0x4, RZ, 0xfc, !PT ;  /* 0x0000000407181812 */ /* 0x001fca00078efcff */
[----:B------:R0:W-:Y:S01]  /*3fd0*/  @P1 STL.U8 [R1+0x1c], R24 ;  /* 0x00001c1801001387 */ /* 0x0001e20000100000 */
[----:B--2---:R-:W-:-:S13]  /*3fe0*/  R2P PR, R4.B1, 0x7 ;  /* 0x0000000704007804 */ /* 0x004fda0000001000 */
[----:B------:R-:W2:Y:S01]  /*3ff0*/  @P1 LDL.U8 R25, [R1+0x1d] ;  /* 0x00001d0001191983 */ /* 0x000ea20000100000 */
[----:B------:R-:W-:-:S04]  /*4000*/  LOP3.LUT R7, R5, 0x1, RZ, 0xc0, !PT ;  /* 0x0000000105077812 */ /* 0x000fc800078ec0ff */
[----:B------:R-:W-:-:S13]  /*4010*/  ISETP.NE.U32.AND P3, PT, R7, 0x1, PT ;  /* 0x000000010700780c */ /* 0x000fda0003f65070 */
[----:B------:R-:W4:Y:S01]  /*4020*/  @!P3 LDL.U8 R7, [R1+0x1c] ;  /* 0x00001c000107b983 */ /* 0x000f220000100000 */
[----:B--2---:R-:W-:-:S05]  /*4030*/  @P1 LOP3.LUT R26, R25, 0x80, RZ, 0xfc, !PT ;  /* 0x00000080191a1812 */ /* 0x004fca00078efcff */
[----:B------:R2:W-:Y:S04]  /*4040*/  @P1 STL.U8 [R1+0x1d], R26 ;  /* 0x00001d1a01001387 */ /* 0x0005e80000100000 */
[----:B---3--:R-:W3:Y:S01]  /*4050*/  @P0 LDL.U8 R28, [R1+0x1d] ;  /* 0x00001d00011c0983 */ /* 0x008ee20000100000 */
[----:B----4-:R-:W-:-:S05]  /*4060*/  @!P3 LOP3.LUT R6, R7, 0x2, RZ, 0xfc, !PT ;  /* 0x000000020706b812 */ /* 0x010fca00078efcff */
[----:B------:R4:W-:Y:S04]  /*4070*/  @!P3 STL.U8 [R1+0x1c], R6 ;  /* 0x00001c060100b387 */ /* 0x0009e80000100000 */
[----:B0-----:R-:W5:Y:S01]  /*4080*/  @P2 LDL.U8 R24, [R1+0x1c] ;  /* 0x00001c0001182983 */ /* 0x001f620000100000 */
[----:B---3--:R-:W-:-:S05]  /*4090*/  @P0 LOP3.LUT R28, R28, 0x40, RZ, 0xfc, !PT ;  /* 0x000000401c1c0812 */ /* 0x008fca00078efcff */
[----:B------:R0:W-:Y:S01]  /*40a0*/  @P0 STL.U8 [R1+0x1d], R28 ;  /* 0x00001d1c01000387 */ /* 0x0001e20000100000 */
[----:B------:R-:W-:-:S13]  /*40b0*/  LOP3.LUT P0, RZ, R4, 0x80, RZ, 0xc0, !PT ;  /* 0x0000008004ff7812 */ /* 0x000fda000780c0ff */
[----:B------:R-:W2:Y:S01]  /*40c0*/  @P0 LDL.U8 R7, [R1+0x1d] ;  /* 0x00001d0001070983 */ /* 0x000ea20000100000 */
[----:B-----5:R-:W-:-:S05]  /*40d0*/  @P2 LOP3.LUT R24, R24, 0x1, RZ, 0xfc, !PT ;  /* 0x0000000118182812 */ /* 0x020fca00078efcff */
[----:B------:R3:W-:Y:S01]  /*40e0*/  @P2 STL.U8 [R1+0x1c], R24 ;  /* 0x00001c1801002387 */ /* 0x0007e20000100000 */
[----:B------:R-:W-:Y:S02]  /*40f0*/  R2P PR, R4, 0x7e ;  /* 0x0000007e04007804 */ /* 0x000fe40000000000 */
[----:B--2---:R-:W-:-:S05]  /*4100*/  @P0 LOP3.LUT R26, R7, 0x20, RZ, 0xfc, !PT ;  /* 0x00000020071a0812 */ /* 0x004fca00078efcff */
[----:B------:R2:W-:Y:S06]  /*4110*/  @P0 STL.U8 [R1+0x1d], R26 ;  /* 0x00001d1a01000387 */ /* 0x0005ec0000100000 */
[----:B------:R-:W4:Y:S02]  /*4120*/  @P6 LDL.U8 R7, [R1+0x1d] ;  /* 0x00001d0001076983 */ /* 0x000f240000100000 */
[----:B----4-:R-:W-:-:S05]  /*4130*/  @P6 LOP3.LUT R6, R7, 0x10, RZ, 0xfc, !PT ;  /* 0x0000001007066812 */ /* 0x010fca00078efcff */
[----:B------:R4:W-:Y:S04]  /*4140*/  @P6 STL.U8 [R1+0x1d], R6 ;  /* 0x00001d0601006387 */ /* 0x0009e80000100000 */
[----:B------:R-:W0:Y:S02]  /*4150*/  @P5 LDL.U8 R7, [R1+0x1d] ;  /* 0x00001d0001075983 */ /* 0x000e240000100000 */
[----:B0-----:R-:W-:-:S05]  /*4160*/  @P5 LOP3.LUT R28, R7, 0x8, RZ, 0xfc, !PT ;  /* 0x00000008071c5812 */ /* 0x001fca00078efcff */
[----:B------:R-:W-:Y:S04]  /*4170*/  @P5 STL.U8 [R1+0x1d], R28 ;  /* 0x00001d1c01005387 */ /* 0x000fe80000100000 */
[----:B------:R-:W3:Y:S02]  /*4180*/  @P4 LDL.U8 R7, [R1+0x1d] ;  /* 0x00001d0001074983 */ /* 0x000ee40000100000 */
[----:B---3--:R-:W-:Y:S02]  /*4190*/  @P4 LOP3.LUT R24, R7, 0x4, RZ, 0xfc, !PT ;  /* 0x0000000407184812 */ /* 0x008fe400078efcff */
[----:B------:R-:W2:Y:S04]  /*41a0*/  @P1 LDL.U8 R7, [R1+0x1e] ;  /* 0x00001e0001071983 */ /* 0x000ea80000100000 */
[----:B------:R0:W-:Y:S04]  /*41b0*/  @P4 STL.U8 [R1+0x1d], R24 ;  /* 0x00001d1801004387 */ /* 0x0001e80000100000 */
[----:B------:R-:W3:Y:S01]  /*41c0*/  @P3 LDL.U8 R27, [R1+0x1d] ;  /* 0x00001d00011b3983 */ /* 0x000ee20000100000 */
[----:B------:R-:W-:-:S04]  /*41d0*/  LOP3.LUT R25, R4, 0x1, RZ, 0xc0, !PT ;  /* 0x0000000104197812 */ /* 0x000fc800078ec0ff */
[----:B------:R-:W-:Y:S02]  /*41e0*/  ISETP.NE.U32.AND P4, PT, R25, 0x1, PT ;  /* 0x000000011900780c */ /* 0x000fe40003f85070 */
[----:B------:R-:W5:Y:S01]  /*41f0*/  LDL.U16 R25, [R1+0x5c] ;  /* 0x00005c0001197983 */ /* 0x000f620000100400 */
[----:B---3--:R-:W-:Y:S02]  /*4200*/  @P3 LOP3.LUT R4, R27, 0x2, RZ, 0xfc, !PT ;  /* 0x000000021b043812 */ /* 0x008fe400078efcff */
[----:B--2---:R-:W-:Y:S01]  /*4210*/  @P1 LOP3.LUT R26, R7, 0x80, RZ, 0xfc, !PT ;  /* 0x00000080071a1812 */ /* 0x004fe200078efcff */
[----:B------:R-:W2:Y:S04]  /*4220*/  LDL.U8 R27, [R1+0xe] ;  /* 0x00000e00011b7983 */ /* 0x000ea80000100000 */
[----:B------:R3:W-:Y:S04]  /*4230*/  @P3 STL.U8 [R1+0x1d], R4 ;  /* 0x00001d0401003387 */ /* 0x0007e80000100000 */
[----:B----4-:R-:W4:Y:S04]  /*4240*/  @P2 LDL.U8 R6, [R1+0x1d] ;  /* 0x00001d0001062983 */ /* 0x010f280000100000 */
[----:B------:R1:W-:Y:S04]  /*4250*/  @P1 STL.U8 [R1+0x1e], R26 ;  /* 0x00001e1a01001387 */ /* 0x0003e80000100000 */
[----:B0-----:R-:W3:Y:S01]  /*4260*/  @!P4 LDL.U8 R24, [R1+0x1e] ;  /* 0x00001e000118c983 */ /* 0x001ee20000100000 */
[----:B----4-:R-:W-:-:S05]  /*4270*/  @P2 LOP3.LUT R6, R6, 0x1, RZ, 0xfc, !PT ;  /* 0x0000000106062812 */ /* 0x010fca00078efcff */
[----:B------:R0:W-:Y:S01]  /*4280*/  @P2 STL.U8 [R1+0x1d], R6 ;  /* 0x00001d0601002387 */ /* 0x0001e20000100000 */
[----:B-----5:R-:W-:Y:S02]  /*4290*/  R2P PR, R25.B1, 0x7 ;  /* 0x0000000719007804 */ /* 0x020fe40000001000 */
[----:B---3--:R-:W-:-:S05]  /*42a0*/  @!P4 LOP3.LUT R24, R24, 0x40, RZ, 0xfc, !PT ;  /* 0x000000401818c812 */ /* 0x008fca00078efcff */
[----:B------:R3:W-:Y:S06]  /*42b0*/  @!P4 STL.U8 [R1+0x1e], R24 ;  /* 0x00001e180100c387 */ /* 0x0007ec0000100000 */
[----:B------:R-:W4:Y:S02]  /*42c0*/  @P2 LDL.U8 R4, [R1+0x1e] ;  /* 0x00001e0001042983 */ /* 0x000f240000100000 */
[----:B----4-:R-:W-:-:S05]  /*42d0*/  @P2 LOP3.LUT R4, R4, 0x20, RZ, 0xfc, !PT ;  /* 0x0000002004042812 */ /* 0x010fca00078efcff */
[----:B------:R4:W-:Y:S04]  /*42e0*/  @P2 STL.U8 [R1+0x1e], R4 ;  /* 0x00001e0401002387 */ /* 0x0009e80000100000 */
[----:B------:R-:W1:Y:S02]  /*42f0*/  @P1 LDL.U8 R7, [R1+0x1e] ;  /* 0x00001e0001071983 */ /* 0x000e640000100000 */
[----:B-1----:R-:W-:-:S05]  /*4300*/  @P1 LOP3.LUT R26, R7, 0x10, RZ, 0xfc, !PT ;  /* 0x00000010071a1812 */ /* 0x002fca00078efcff */
[----:B------:R1:W-:Y:S01]  /*4310*/  @P1 STL.U8 [R1+0x1e], R26 ;  /* 0x00001e1a01001387 */ /* 0x0003e20000100000 */
[----:B------:R-:W-:-:S03]  /*4320*/  R2P PR, R25, 0x7e ;  /* 0x0000007e19007804 */ /* 0x000fc60000000000 */
[----:B------:R-:W5:Y:S10]  /*4330*/  @P0 LDL.U8 R7, [R1+0x1e] ;  /* 0x00001e0001070983 */ /* 0x000f740000100000 */
[----:B0-----:R-:W2:Y:S02]  /*4340*/  @P4 LDL.U8 R6, [R1+0x1f] ;  /* 0x00001f0001064983 */ /* 0x001ea40000100000 */
[----:B--2---:R-:W-:-:S05]  /*4350*/  @P4 LOP3.LUT R6, R6, 0x80, RZ, 0xfc, !PT ;  /* 0x0000008006064812 */ /* 0x004fca00078efcff */
[----:B------:R5:W-:Y:S04]  /*4360*/  @P4 STL.U8 [R1+0x1f], R6 ;  /* 0x00001f0601004387 */ /* 0x000be80000100000 */
[----:B---3--:R-:W2:Y:S02]  /*4370*/  @P3 LDL.U8 R24, [R1+0x1f] ;  /* 0x00001f0001183983 */ /* 0x008ea40000100000 */
[----:B--2---:R-:W-:-:S05]  /*4380*/  @P3 LOP3.LUT R24, R24, 0x40, RZ, 0xfc, !PT ;  /* 0x0000004018183812 */ /* 0x004fca00078efcff */
[----:B------:R0:W-:Y:S04]  /*4390*/  @P3 STL.U8 [R1+0x1f], R24 ;  /* 0x00001f1801003387 */ /* 0x0001e80000100000 */
[----:B------:R-:W2:Y:S01]  /*43a0*/  @P2 LDL.U8 R28, [R1+0x1f] ;  /* 0x00001f00011c2983 */ /* 0x000ea20000100000 */
[----:B----4-:R-:W-:Y:S02]  /*43b0*/  LOP3.LUT R4, R25, 0x1, RZ, 0xc0, !PT ;  /* 0x0000000119047812 */ /* 0x010fe400078ec0ff */
[----:B--2---:R-:W-:-:S05]  /*43c0*/  @P2 LOP3.LUT R28, R28, 0x20, RZ, 0xfc, !PT ;  /* 0x000000201c1c2812 */ /* 0x004fca00078efcff */
[----:B------:R2:W-:Y:S04]  /*43d0*/  @P2 STL.U8 [R1+0x1f], R28 ;  /* 0x00001f1c01002387 */ /* 0x0005e80000100000 */
[----:B-1----:R-:W3:Y:S01]  /*43e0*/  @P1 LDL.U8 R26, [R1+0x1f] ;  /* 0x00001f00011a1983 */ /* 0x002ee20000100000 */
[----:B------:R-:W-:Y:S02]  /*43f0*/  LOP3.LUT P3, RZ, R25, 0x80, RZ, 0xc0, !PT ;  /* 0x0000008019ff7812 */ /* 0x000fe4000786c0ff */
[----:B------:R-:W-:Y:S02]  /*4400*/  ISETP.NE.U32.AND P4, PT, R4, 0x1, PT ;  /* 0x000000010400780c */ /* 0x000fe40003f85070 */
[----:B------:R-:W4:Y:S01]  /*4410*/  LDL.U16 R4, [R1+0x5e] ;  /* 0x00005e0001047983 */ /* 0x000f220000100400 */
[----:B-----5:R-:W-:-:S05]  /*4420*/  @P0 LOP3.LUT R6, R7, 0x8, RZ, 0xfc, !PT ;  /* 0x0000000807060812 */ /* 0x020fca00078efcff */
[----:B------:R1:W-:Y:S04]  /*4430*/  @P0 STL.U8 [R1+0x1e], R6 ;  /* 0x00001e0601000387 */ /* 0x0003e80000100000 */
[----:B0-----:R-:W5:Y:S01]  /*4440*/  @P3 LDL.U8 R24, [R1+0x1e] ;  /* 0x00001e0001183983 */ /* 0x001f620000100000 */
[----:B---3--:R-:W-:-:S05]  /*4450*/  @P1 LOP3.LUT R26, R26, 0x10, RZ, 0xfc, !PT ;  /* 0x000000101a1a1812 */ /* 0x008fca00078efcff */
[----:B------:R-:W-:Y:S04]  /*4460*/  @P1 STL.U8 [R1+0x1f], R26 ;  /* 0x00001f1a01001387 */ /* 0x000fe80000100000 */
[----:B--2---:R-:W2:Y:S01]  /*4470*/  @!P4 LDL.U8 R28, [R1+0x1f] ;  /* 0x00001f00011cc983 */ /* 0x004ea20000100000 */
[----:B----4-:R-:W-:Y:S02]  /*4480*/  R2P PR, R4.B1, 0x7 ;  /* 0x0000000704007804 */ /* 0x010fe40000001000 */
[----:B-----5:R-:W-:-:S05]  /*4490*/  @P3 LOP3.LUT R24, R24, 0x4, RZ, 0xfc, !PT ;  /* 0x0000000418183812 */ /* 0x020fca00078efcff */
[----:B------:R0:W-:Y:S04]  /*44a0*/  @P3 STL.U8 [R1+0x1e], R24 ;  /* 0x00001e1801003387 */ /* 0x0001e80000100000 */
[----:B------:R-:W3:Y:S01]  /*44b0*/  @P6 LDL.U8 R7, [R1+0x1e] ;  /* 0x00001e0001076983 */ /* 0x000ee20000100000 */
[----:B--2---:R-:W-:-:S05]  /*44c0*/  @!P4 LOP3.LUT R28, R28, 0x8, RZ, 0xfc, !PT ;  /* 0x000000081c1cc812 */ /* 0x004fca00078efcff */
[----:B------:R2:W-:Y:S04]  /*44d0*/  @!P4 STL.U8 [R1+0x1f], R28 ;  /* 0x00001f1c0100c387 */ /* 0x0005e80000100000 */
[----:B------:R-:W4:Y:S01]  /*44e0*/  @P2 LDL.U8 R25, [R1+0x1f] ;  /* 0x00001f0001192983 */ /* 0x000f220000100000 */
[----:B------:R-:W-:Y:S02]  /*44f0*/  LOP3.LUT P3, RZ, R22, 0x80, RZ, 0xc0, !PT ;  /* 0x0000008016ff7812 */ /* 0x000fe4000786c0ff */
[----:B------:R-:W-:Y:S02]  /*4500*/  LOP3.LUT P4, RZ, R4, 0x80, RZ, 0xc0, !PT ;  /* 0x0000008004ff7812 */ /* 0x000fe4000788c0ff */
[----:B---3--:R-:W-:-:S05]  /*4510*/  @P6 LOP3.LUT R22, R7, 0x2, RZ, 0xfc, !PT ;  /* 0x0000000207166812 */ /* 0x008fca00078efcff */
[----:B------:R-:W-:Y:S04]  /*4520*/  @P6 STL.U8 [R1+0x1e], R22 ;  /* 0x00001e1601006387 */ /* 0x000fe80000100000 */
[----:B-1----:R-:W3:Y:S04]  /*4530*/  @P3 LDL.U8 R6, [R1+0x5] ;  /* 0x0000050001063983 */ /* 0x002ee80000100000 */
[----:B0-----:R-:W5:Y:S04]  /*4540*/  @P5 LDL.U8 R24, [R1+0x1e] ;  /* 0x00001e0001185983 */ /* 0x001f680000100000 */
[----:B------:R-:W5:Y:S01]  /*4550*/  @P4 LDL.U8 R7, [R1+0x20] ;  /* 0x0000200001074983 */ /* 0x000f620000100000 */
[----:B----4-:R-:W-:-:S03]  /*4560*/  @P2 LOP3.LUT R26, R25, 0x4, RZ, 0xfc, !PT ;  /* 0x00000004191a2812 */ /* 0x010fc600078efcff */
[----:B------:R-:W4:Y:S04]  /*4570*/  LDL.U8 R25, [R1+0xc] ;  /* 0x00000c0001197983 */ /* 0x000f280000100000 */
[----:B------:R0:W-:Y:S04]  /*4580*/  @P2 STL.U8 [R1+0x1f], R26 ;  /* 0x00001f1a01002387 */ /* 0x0001e80000100000 */
[----:B--2---:R-:W2:Y:S01]  /*4590*/  @P1 LDL.U8 R28, [R1+0x1f] ;  /* 0x00001f00011c1983 */ /* 0x004ea20000100000 */
[----:B---3--:R-:W-:-:S03]  /*45a0*/  @P3 LOP3.LUT R6, R6, 0x1, RZ, 0xfc, !PT ;  /* 0x0000000106063812 */ /* 0x008fc600078efcff */
[----:B0-----:R-:W3:Y:S01]  /*45b0*/  LDL.U8 R26, [R1+0x8] ;  /* 0x00000800011a7983 */ /* 0x001ee20000100000 */
[----:B-----5:R-:W-:Y:S02]  /*45c0*/  @P5 LOP3.LUT R24, R24, 0x1, RZ, 0xfc, !PT ;  /* 0x0000000118185812 */ /* 0x020fe400078efcff */
[----:B------:R-:W-:Y:S01]  /*45d0*/  @P4 LOP3.LUT R30, R7, 0x80, RZ, 0xfc, !PT ;  /* 0x00000080071e4812 */ /* 0x000fe200078efcff */
[----:B------:R-:W-:Y:S04]  /*45e0*/  @P3 STL.U8 [R1+0x5], R6 ;  /* 0x0000050601003387 */ /* 0x000fe80000100000 */
[----:B------:R0:W-:Y:S04]  /*45f0*/  @P5 STL.U8 [R1+0x1e], R24 ;  /* 0x00001e1801005387 */ /* 0x0001e80000100000 */
[----:B------:R-:W-:Y:S04]  /*4600*/  @P4 STL.U8 [R1+0x20], R30 ;  /* 0x0000201e01004387 */ /* 0x000fe80000100000 */
[----:B------:R-:W5:Y:S04]  /*4610*/  LDL.U8 R43, [R1+0x5] ;  /* 0x00000500012b7983 */ /* 0x000f680000100000 */
[----:B0-----:R-:W5:Y:S01]  /*4620*/  LDL.U8 R24, [R1+0x4] ;  /* 0x0000040001187983 */ /* 0x001f620000100000 */
[----:B--2---:R-:W-:-:S05]  /*4630*/  @P1 LOP3.LUT R28, R28, 0x2, RZ, 0xfc, !PT ;  /* 0x000000021c1c1812 */ /* 0x004fca00078efcff */
[----:B------:R0:W-:Y:S01]  /*4640*/  @P1 STL.U8 [R1+0x1f], R28 ;  /* 0x00001f1c01001387 */ /* 0x0001e20000100000 */
[----:B------:R-:W-:-:S03]  /*4650*/  R2P PR, R4, 0x7e ;  /* 0x0000007e04007804 */ /* 0x000fc60000000000 */
[----:B0-----:R-:W4:Y:S10]  /*4660*/  LDL.U8 R28, [R1+0xd] ;  /* 0x00000d00011c7983 */ /* 0x001f340000100000 */
[----:B------:R-:W2:Y:S02]  /*4670*/  @P6 LDL.U8 R22, [R1+0x20] ;  /* 0x0000200001166983 */ /* 0x000ea40000100000 */
[----:B--2---:R-:W-:-:S05]  /*4680*/  @P6 LOP3.LUT R22, R22, 0x40, RZ, 0xfc, !PT ;  /* 0x0000004016166812 */ /* 0x004fca00078efcff */
[----:B------:R0:W-:Y:S01]  /*4690*/  @P6 STL.U8 [R1+0x20], R22 ;  /* 0x0000201601006387 */ /* 0x0001e20000100000 */
[----:B------:R-:W-:-:S03]  /*46a0*/  ISETP.NE.U32.AND P6, PT, R23, 0x1, PT ;  /* 0x000000011700780c */ /* 0x000fc60003fc5070 */
[----:B------:R-:W2:Y:S04]  /*46b0*/  @P5 LDL.U8 R48, [R1+0x20] ;  /* 0x0000200001305983 */ /* 0x000ea80000100000 */
[----:B------:R-:W3:Y:S04]  /*46c0*/  LDL.U8 R23, [R1+0x7] ;  /* 0x0000070001177983 */ /* 0x000ee80000100000 */
[----:B0-----:R-:W4:Y:S04]  /*46d0*/  LDL.U8 R22, [R1+0xf] ;  /* 0x00000f0001167983 */ /* 0x001f280000100000 */
[----:B------:R-:W2:Y:S01]  /*46e0*/  @!P6 LDL.U8 R46, [R1+0xa] ;  /* 0x00000a00012ee983 */ /* 0x000ea20000100000 */
[----:B------:R-:W-:Y:S01]  /*46f0*/  IMAD R47, R47, 0x100, R42 ;  /* 0x000001002f2f7824 */ /* 0x000fe200078e022a */
[----:B------:R-:W-:-:S03]  /*4700*/  UIADD3 UR4, UPT, UPT, UR4, -0x4f124230, URZ ;  /* 0xb0edbdd004047890 */ /* 0x000fc6000fffe0ff */
[----:B------:R-:W-:-:S04]  /*4710*/  IMAD R42, R47, 0x100, R44 ;  /* 0x000001002f2a7824 */ /* 0x000fc800078e022c */
[----:B------:R-:W-:Y:S02]  /*4720*/  IMAD.U32 R42, R42, 0x100, R45 ;  /* 0x000001002a2a7824 */ /* 0x000fe400078e002d */
[----:B-----5:R-:W-:-:S04]  /*4730*/  IMAD R44, R24, 0x100, R43 ;  /* 0x00000100182c7824 */ /* 0x020fc800078e022b */
[----:B------:R-:W-:-:S04]  /*4740*/  IMAD R44, R44, 0x100, R31 ;  /* 0x000001002c2c7824 */ /* 0x000fc800078e021f */
[----:B------:R-:W-:Y:S01]  /*4750*/  IMAD.SHL.U32 R43, R44, 0x100, RZ ;  /* 0x000001002c2b7824 */ /* 0x000fe200078e00ff */
[----:B--2---:R-:W-:-:S05]  /*4760*/  @!P6 LOP3.LUT R46, R46, 0x1, RZ, 0xfc, !PT ;  /* 0x000000012e2ee812 */ /* 0x004fca00078efcff */
[----:B------:R0:W-:Y:S04]  /*4770*/  @!P6 STL.U8 [R1+0xa], R46 ;  /* 0x00000a2e0100e387 */ /* 0x0001e80000100000 */
[----:B------:R-:W2:Y:S01]  /*4780*/  LDL.U8 R30, [R1+0xa] ;  /* 0x00000a00011e7983 */ /* 0x000ea20000100000 */
[----:B------:R-:W-:-:S13]  /*4790*/  LOP3.LUT P6, RZ, R21, 0x80, RZ, 0xc0, !PT ;  /* 0x0000008015ff7812 */ /* 0x000fda00078cc0ff */
[----:B------:R-:W5:Y:S01]  /*47a0*/  @P6 LDL.U8 R6, [R1+0x10] ;  /* 0x0000100001066983 */ /* 0x000f620000100000 */
[----:B------:R-:W-:-:S05]  /*47b0*/  @P5 LOP3.LUT R48, R48, 0x20, RZ, 0xfc, !PT ;  /* 0x0000002030305812 */ /* 0x000fca00078efcff */
[----:B------:R1:W-:Y:S04]  /*47c0*/  @P5 STL.U8 [R1+0x20], R48 ;  /* 0x0000203001005387 */ /* 0x0003e80000100000 */
[----:B------:R-:W5:Y:S01]  /*47d0*/  @P4 LDL.U8 R7, [R1+0x20] ;  /* 0x0000200001074983 */ /* 0x000f620000100000 */
[----:B------:R-:W-:-:S04]  /*47e0*/  VIADD R21, R42, UR4 ;  /* 0x000000042a157c36 */ /* 0x000fc80008000000 */
[----:B------:R-:W-:-:S05]  /*47f0*/  VIADD R24, R21, 0xa54ff53a ;  /* 0xa54ff53a15187836 */ /* 0x000fca0000000000 */
[C-C-:B------:R-:W-:Y:S02]  /*4800*/  SHF.L.W.U32.HI R31, R24.reuse, 0x1a, R24.reuse ;  /* 0x0000001a181f7819 */ /* 0x140fe40000010e18 */
[C-C-:B0-----:R-:W-:Y:S02]  /*4810*/  SHF.L.W.U32.HI R46, R24.reuse, 0x15, R24.reuse ;  /* 0x00000015182e7819 */ /* 0x141fe40000010e18 */
[----:B------:R-:W-:Y:S01]  /*4820*/  SHF.L.W.U32.HI R45, R24, 0x7, R24 ;  /* 0x00000007182d7819 */ /* 0x000fe20000010e18 */
[----:B---3--:R-:W-:-:S03]  /*4830*/  IMAD.IADD R44, R23, 0x1, R43 ;  /* 0x00000001172c7824 */ /* 0x008fc600078e022b */
[----:B------:R-:W-:Y:S02]  /*4840*/  LOP3.LUT R31, R45, R31, R46, 0x96, !PT ;  /* 0x0000001f2d1f7212 */ /* 0x000fe400078e962e */
[C---:B------:R-:W-:Y:S02]  /*4850*/  IADD3 R46, PT, PT, -R21.reuse, 0x5ab00ac5, RZ ;  /* 0x5ab00ac5152e7810 */ /* 0x040fe40007ffe1ff */
[----:B------:R-:W-:Y:S01]  /*4860*/  LOP3.LUT R45, R24, 0x510e527f, RZ, 0xc0, !PT ;  /* 0x510e527f182d7812 */ /* 0x000fe200078ec0ff */
[----:B------:R-:W-:-:S03]  /*4870*/  VIADD R21, R21, 0x8909ae5 ;  /* 0x08909ae515157836 */ /* 0x000fc60000000000 */
[----:B-1----:R-:W-:Y:S02]  /*4880*/  LOP3.LUT R48, R45, 0x9b05688c, R46, 0xf8, !PT ;  /* 0x9b05688c2d307812 */ /* 0x002fe400078ef82e */
[--C-:B------:R-:W-:Y:S02]  /*4890*/  SHF.L.W.U32.HI R46, R43, 0xe, R44.reuse ;  /* 0x0000000e2b2e7819 */ /* 0x100fe40000010e2c */
[--C-:B------:R-:W-:Y:S02]  /*48a0*/  SHF.L.W.U32.HI R43, R44, 0x19, R44.reuse ;  /* 0x000000192c2b7819 */ /* 0x100fe40000010e2c */
[----:B------:R-:W-:Y:S02]  /*48b0*/  SHF.R.U32.HI R23, RZ, 0x3, R44 ;  /* 0x00000003ff177819 */ /* 0x000fe4000001162c */
[----:B------:R-:W-:Y:S02]  /*48c0*/  IADD3 R31, PT, PT, R48, UR5, R31 ;  /* 0x00000005301f7c10 */ /* 0x000fe4000fffe01f */
[----:B------:R-:W-:-:S02]  /*48d0*/  LOP3.LUT R43, R23, R43, R46, 0x96, !PT ;  /* 0x0000002b172b7212 */ /* 0x000fc400078e962e */
[C---:B------:R-:W-:Y:S01]  /*48e0*/  SHF.L.W.U32.HI R23, R21.reuse, 0x1e, R21 ;  /* 0x0000001e15177819 */ /* 0x040fe20000010e15 */
[----:B------:R-:W-:Y:S01]  /*48f0*/  IMAD.IADD R31, R44, 0x1, R31 ;  /* 0x000000012c1f7824 */ /* 0x000fe200078e021f */
[C-C-:B------:R-:W-:Y:S02]  /*4900*/  SHF.L.W.U32.HI R46, R21.reuse, 0x13, R21.reuse ;  /* 0x00000013152e7819 */ /* 0x140fe40000010e15 */
[C---:B------:R-:W-:Y:S02]  /*4910*/  SHF.L.W.U32.HI R45, R21.reuse, 0xa, R21 ;  /* 0x0000000a152d7819 */ /* 0x040fe40000010e15 */
[----:B------:R-:W-:Y:S02]  /*4920*/  LOP3.LUT R48, R21, 0xd16e48e2, RZ, 0xc0, !PT ;  /* 0xd16e48e215307812 */ /* 0x000fe400078ec0ff */
[----:B------:R-:W-:Y:S01]  /*4930*/  LOP3.LUT R46, R45, R23, R46, 0x96, !PT ;  /* 0x000000172d2e7212 */ /* 0x000fe200078e962e */
[C---:B------:R-:W-:Y:S01]  /*4940*/  VIADD R23, R31.reuse, 0x5bf2cd1d ;  /* 0x5bf2cd1d1f177836 */ /* 0x040fe20000000000 */
[C---:B------:R-:W-:Y:S01]  /*4950*/  IADD3 R45, PT, PT, -R31.reuse, 0x240d32e2, RZ ;  /* 0x240d32e21f2d7810 */ /* 0x040fe20007ffe1ff */
[----:B------:R-:W-:Y:S01]  /*4960*/  IMAD R47, R26, 0x100, R29 ;  /* 0x000001001a2f7824 */ /* 0x000fe200078e021d */
[----:B------:R-:W-:Y:S01]  /*4970*/  IADD3 R48, PT, PT, R31, R46, R48 ;  /* 0x0000002e1f307210 */ /* 0x000fe20007ffe030 */
[----:B------:R-:W-:Y:S01]  /*4980*/  IMAD.IADD R43, R42, 0x1, R43 ;  /* 0x000000012a2b7824 */ /* 0x000fe200078e022b */
[----:B------:R-:W-:-:S02]  /*4990*/  SHF.L.W.U32.HI R26, R23, 0x1a, R23 ;  /* 0x0000001a171a7819 */ /* 0x000fc40000010e17 */
[C-C-:B------:R-:W-:Y:S02]  /*49a0*/  SHF.L.W.U32.HI R29, R23.reuse, 0x15, R23.reuse ;  /* 0x00000015171d7819 */ /* 0x140fe40000010e17 */
[C---:B------:R-:W-:Y:S02]  /*49b0*/  SHF.L.W.U32.HI R31, R23.reuse, 0x7, R23 ;  /* 0x00000007171f7819 */ /* 0x040fe40000010e17 */
[----:B------:R-:W-:Y:S02]  /*49c0*/  LOP3.LUT R42, R23, R24, RZ, 0xc0, !PT ;  /* 0x00000018172a7212 */ /* 0x000fe400078ec0ff */
[----:B------:R-:W-:Y:S02]  /*49d0*/  LOP3.LUT R31, R31, R26, R29, 0x96, !PT ;  /* 0x0000001a1f1f7212 */ /* 0x000fe400078e961d */
[C-C-:B------:R-:W-:Y:S02]  /*49e0*/  SHF.L.W.U32.HI R26, R43.reuse, 0xf, R43.reuse ;  /* 0x0000000f2b1a7819 */ /* 0x140fe40000010e2b */
[----:B------:R-:W-:-:S02]  /*49f0*/  SHF.L.W.U32.HI R29, R43, 0xd, R43 ;  /* 0x0000000d2b1d7819 */ /* 0x000fc40000010e2b */
[----:B------:R-:W-:Y:S01]  /*4a00*/  LOP3.LUT R42, R42, 0x510e527f, R45, 0xf8, !PT ;  /* 0x510e527f2a2a7812 */ /* 0x000fe200078ef82d */
[----:B------:R-:W-:-:S05]  /*4a10*/  VIADD R48, R48, 0x49857fb0 ;  /* 0x49857fb030307836 */ /* 0x000fca0000000000 */
[----:B------:R-:W-:Y:S01]  /*4a20*/  SHF.L.W.U32.HI R46, R48, 0x13, R48 ;  /* 0x00000013302e7819 */ /* 0x000fe20000010e30 */
[----:B----4-:R-:W-:-:S04]  /*4a30*/  IMAD R50, R25, 0x100, R28 ;  /* 0x0000010019327824 */ /* 0x010fc800078e021c */
[----:B------:R-:W-:Y:S01]  /*4a40*/  IMAD R50, R50, 0x100, R27 ;  /* 0x0000010032327824 */ /* 0x000fe200078e021b */
[----:B------:R-:W-:-:S04]  /*4a50*/  LOP3.LUT R20, R20, 0x1, RZ, 0xc0, !PT ;  /* 0x0000000114147812 */ /* 0x000fc800078ec0ff */
[----:B------:R-:W-:Y:S01]  /*4a60*/  ISETP.NE.U32.AND P5, PT, R20, 0x1, PT ;  /* 0x000000011400780c */ /* 0x000fe20003fa5070 */
[----:B--2---:R-:W-:Y:S01]  /*4a70*/  IMAD R47, R47, 0x100, R30 ;  /* 0x000001002f2f7824 */ /* 0x004fe200078e021e */
[----:B------:R-:W-:-:S04]  /*4a80*/  SHF.R.U32.HI R30, RZ, 0xa, R43 ;  /* 0x0000000aff1e7819 */ /* 0x000fc8000001162b */
[----:B------:R-:W-:Y:S02]  /*4a90*/  LOP3.LUT R26, R30, R26, R29, 0x96, !PT ;  /* 0x0000001a1e1a7212 */ /* 0x000fe400078e961d */
[----:B------:R-:W-:Y:S01]  /*4aa0*/  IADD3 R30, PT, PT, R42, UR6, R31 ;  /* 0x000000062a1e7c10 */ /* 0x000fe2000fffe01f */
[----:B------:R-:W-:Y:S01]  /*4ab0*/  IMAD.SHL.U32 R42, R47, 0x100, RZ ;  /* 0x000001002f2a7824 */ /* 0x000fe200078e00ff */
[----:B------:R-:W-:-:S03]  /*4ac0*/  SHF.L.W.U32.HI R29, R48, 0x1e, R48 ;  /* 0x0000001e301d7819 */ /* 0x000fc60000010e30 */
[----:B------:R-:W-:Y:S01]  /*4ad0*/  IMAD.IADD R51, R51, 0x1, R42 ;  /* 0x0000000133337824 */ /* 0x000fe200078e022a */
[----:B------:R-:W-:-:S03]  /*4ae0*/  SHF.L.W.U32.HI R31, R48, 0xa, R48 ;  /* 0x0000000a301f7819 */ /* 0x000fc60000010e30 */
[----:B------:R-:W-:Y:S01]  /*4af0*/  IMAD.IADD R30, R51, 0x1, R30 ;  /* 0x00000001331e7824 */ /* 0x000fe200078e021e */
[----:B------:R-:W-:Y:S02]  /*4b00*/  LOP3.LUT R29, R31, R29, R46, 0x96, !PT ;  /* 0x0000001d1f1d7212 */ /* 0x000fe400078e962e */
[--C-:B------:R-:W-:Y:S01]  /*4b10*/  SHF.L.W.U32.HI R42, R42, 0xe, R51.reuse ;  /* 0x0000000e2a2a7819 */ /* 0x100fe20000010e33 */
[----:B------:R-:W-:Y:S01]  /*4b20*/  VIADD R46, R30, 0x566d1711 ;  /* 0x566d17111e2e7836 */ /* 0x000fe20000000000 */
[--C-:B------:R-:W-:Y:S02]  /*4b30*/  SHF.L.W.U32.HI R31, R51, 0x19, R51.reuse ;  /* 0x00000019331f7819 */ /* 0x100fe40000010e33 */
[----:B------:R-:W-:Y:S02]  /*4b40*/  SHF.R.U32.HI R45, RZ, 0x3, R51 ;  /* 0x00000003ff2d7819 */ /* 0x000fe40000011633 */
[----:B------:R-:W-:Y:S02]  /*4b50*/  SHF.L.W.U32.HI R47, R46, 0x7, R46 ;  /* 0x000000072e2f7819 */ /* 0x000fe40000010e2e */
[----:B------:R-:W-:-:S02]  /*4b60*/  LOP3.LUT R31, R45, R31, R42, 0x96, !PT ;  /* 0x0000001f2d1f7212 */ /* 0x000fc400078e962a */
[C-C-:B------:R-:W-:Y:S02]  /*4b70*/  SHF.L.W.U32.HI R42, R46.reuse, 0x1a, R46.reuse ;  /* 0x0000001a2e2a7819 */ /* 0x140fe40000010e2e */
[----:B------:R-:W-:Y:S02]  /*4b80*/  SHF.L.W.U32.HI R45, R46, 0x15, R46 ;  /* 0x000000152e2d7819 */ /* 0x000fe40000010e2e */
[----:B------:R-:W-:Y:S02]  /*4b90*/  IADD3 R28, PT, PT, -R30, -0x566d1712, RZ ;  /* 0xa992e8ee1e1c7810 */ /* 0x000fe40007ffe1ff */
[----:B------:R-:W-:Y:S02]  /*4ba0*/  LOP3.LUT R25, R46, R23, RZ, 0xc0, !PT ;  /* 0x000000172e197212 */ /* 0x000fe400078ec0ff */
[----:B------:R-:W-:Y:S02]  /*4bb0*/  LOP3.LUT R42, R47, R42, R45, 0x96, !PT ;  /* 0x0000002a2f2a7212 */ /* 0x000fe400078e962d */
[----:B------:R-:W-:-:S02]  /*4bc0*/  LOP3.LUT R45, R25, R24, R28, 0xf8, !PT ;  /* 0x00000018192d7212 */ /* 0x000fc400078ef81c */
[----:B------:R-:W-:Y:S02]  /*4bd0*/  LOP3.LUT R25, R21, 0x6a09e667, R48, 0xe8, !PT ;  /* 0x6a09e66715197812 */ /* 0x000fe400078ee830 */
[----:B------:R-:W-:Y:S01]  /*4be0*/  IADD3 R44, PT, PT, R44, 0xa00000, R31 ;  /* 0x00a000002c2c7810 */ /* 0x000fe20007ffe01f */
[----:B------:R-:W-:Y:S01]  /*4bf0*/  IMAD.SHL.U32 R31, R50, 0x100, RZ ;  /* 0x00000100321f7824 */ /* 0x000fe200078e00ff */
[----:B------:R-:W-:Y:S02]  /*4c00*/  IADD3 R29, PT, PT, R30, R29, R25 ;  /* 0x0000001d1e1d7210 */ /* 0x000fe40007ffe019 */
[----:B------:R-:W-:Y:S01]  /*4c10*/  IADD3 R27, PT, PT, R45, UR7, R42 ;  /* 0x000000072d1b7c10 */ /* 0x000fe2000fffe02a */
[----:B------:R-:W-:Y:S01]  /*4c20*/  IMAD.IADD R22, R22, 0x1, R31 ;  /* 0x0000000116167824 */ /* 0x000fe200078e021f */
[C-C-:B------:R-:W-:Y:S02]  /*4c30*/  SHF.L.W.U32.HI R49, R44.reuse, 0xf, R44.reuse ;  /* 0x0000000f2c317819 */ /* 0x140fe40000010e2c */
[----:B------:R-:W-:-:S02]  /*4c40*/  SHF.L.W.U32.HI R28, R44, 0xd, R44 ;  /* 0x0000000d2c1c7819 */ /* 0x000fc40000010e2c */
[----:B------:R-:W-:Y:S01]  /*4c50*/  SHF.R.U32.HI R25, RZ, 0xa, R44 ;  /* 0x0000000aff197819 */ /* 0x000fe2000001162c */
[----:B------:R-:W-:Y:S01]  /*4c60*/  VIADD R45, R29, 0x9b05688c ;  /* 0x9b05688c1d2d7836 */ /* 0x000fe20000000000 */
[----:B-----5:R-:W-:Y:S01]  /*4c70*/  @P6 LOP3.LUT R50, R6, 0x1, RZ, 0xfc, !PT ;  /* 0x0000000106326812 */ /* 0x020fe200078efcff */
[----:B------:R-:W0:Y:S01]  /*4c80*/  LDCU.128 UR4, c[0x3][0x10] ;  /* 0x00c00200ff0477ac */ /* 0x000e220008000c00 */
[----:B------:R-:W-:Y:S01]  /*4c90*/  LOP3.LUT R49, R25, R49, R28, 0x96, !PT ;  /* 0x0000003119317212 */ /* 0x000fe200078e961c */
[----:B------:R-:W-:Y:S01]  /*4ca0*/  IMAD.IADD R25, R22, 0x1, R27 ;  /* 0x0000000116197824 */ /* 0x000fe200078e021b */
[C-C-:B------:R-:W-:Y:S02]  /*4cb0*/  SHF.L.W.U32.HI R27, R45.reuse, 0x1e, R45.reuse ;  /* 0x0000001e2d1b7819 */ /* 0x140fe40000010e2d */
[--C-:B------:R-:W-:Y:S01]  /*4cc0*/  SHF.L.W.U32.HI R28, R45, 0x13, R45.reuse ;  /* 0x000000132d1c7819 */ /* 0x100fe20000010e2d */
[----:B------:R-:W-:Y:S01]  /*4cd0*/  VIADD R47, R25, 0xbb1838e6 ;  /* 0xbb1838e6192f7836 */ /* 0x000fe20000000000 */
[----:B------:R-:W-:-:S04]  /*4ce0*/  SHF.L.W.U32.HI R29, R45, 0xa, R45 ;  /* 0x0000000a2d1d7819 */ /* 0x000fc80000010e2d */
[----:B------:R-:W-:Y:S02]  /*4cf0*/  LOP3.LUT R27, R29, R27, R28, 0x96, !PT ;  /* 0x0000001b1d1b7212 */ /* 0x000fe400078e961c */
[C-C-:B------:R-:W-:Y:S02]  /*4d00*/  SHF.L.W.U32.HI R29, R47.reuse, 0x7, R47.reuse ;  /* 0x000000072f1d7819 */ /* 0x140fe40000010e2f */
[C-C-:B------:R-:W-:Y:S02]  /*4d10*/  SHF.L.W.U32.HI R53, R47.reuse, 0x1a, R47.reuse ;  /* 0x0000001a2f357819 */ /* 0x140fe40000010e2f */
[----:B------:R-:W-:Y:S01]  /*4d20*/  SHF.L.W.U32.HI R28, R47, 0x15, R47 ;  /* 0x000000152f1c7819 */ /* 0x000fe20000010e2f */
[----:B------:R1:W-:Y:S01]  /*4d30*/  @P6 STL.U8 [R1+0x10], R50 ;  /* 0x0000103201006387 */ /* 0x0003e20000100000 */
[----:B------:R-:W-:Y:S02]  /*4d40*/  LOP3.LUT R6, R48, R21, R45, 0xe8, !PT ;  /* 0x0000001530067212 */ /* 0x000fe400078ee82d */
[----:B------:R-:W-:Y:S01]  /*4d50*/  LOP3.LUT R53, R29, R53, R28, 0x96, !PT ;  /* 0x000000351d357212 */ /* 0x000fe200078e961c */
[----:B------:R-:W2:Y:S01]  /*4d60*/  LDL.U8 R30, [R1+0x10] ;  /* 0x00001000011e7983 */ /* 0x000ea20000100000 */
[----:B------:R-:W-:-:S03]  /*4d70*/  IADD3 R6, PT, PT, R25, R27, R6 ;  /* 0x0000001b19067210 */ /* 0x000fc60007ffe006 */
[----:B------:R-:W2:Y:S01]  /*4d80*/  LDL.U8 R29, [R1+0x11] ;  /* 0x00001100011d7983 */ /* 0x000ea20000100000 */
[----:B------:R-:W-:-:S03]  /*4d90*/  IADD3 R25, PT, PT, -R25, 0x44e7c719, RZ ;  /* 0x44e7c71919197810 */ /* 0x000fc60007ffe1ff */
[----:B------:R-:W3:Y:S01]  /*4da0*/  LDL.U8 R27, [R1+0x12] ;  /* 0x00001200011b7983 */ /* 0x000ee20000100000 */
[----:B------:R-:W-:-:S03]  /*4db0*/  LOP3.LUT R20, R47, R46, RZ, 0xc0, !PT ;  /* 0x0000002e2f147212 */ /* 0x000fc600078ec0ff */
[----:B------:R-:W4:Y:S01]  /*4dc0*/  @!P5 LDL.U8 R28, [R1+0x15] ;  /* 0x00001500011cd983 */ /* 0x000f220000100000 */
[----:B------:R-:W-:-:S03]  /*4dd0*/  LOP3.LUT R42, R20, R23, R25, 0xf8, !PT ;  /* 0x00000017142a7212 */ /* 0x000fc600078ef819 */
[----:B------:R-:W5:Y:S01]  /*4de0*/  LDL.U8 R25, [R1+0x13] ;  /* 0x0000130001197983 */ /* 0x000f620000100000 */
[----:B------:R-:W-:-:S05]  /*4df0*/  @P4 LOP3.LUT R52, R7, 0x10, RZ, 0xfc, !PT ;  /* 0x0000001007344812 */ /* 0x000fca00078efcff */
[----:B------:R-:W-:Y:S04]  /*4e00*/  @P4 STL.U8 [R1+0x20], R52 ;  /* 0x0000203401004387 */ /* 0x000fe80000100000 */
[----:B------:R-:W5:Y:S01]  /*4e10*/  @P3 LDL.U8 R20, [R1+0x20] ;  /* 0x0000200001143983 */ /* 0x000f620000100000 */
[--C-:B------:R-:W-:Y:S02]  /*4e20*/  SHF.L.W.U32.HI R7, R31, 0xe, R22.reuse ;  /* 0x0000000e1f077819 */ /* 0x100fe40000010e16 */
[----:B-1----:R-:W-:Y:S01]  /*4e30*/  SHF.L.W.U32.HI R50, R22, 0x19, R22 ;  /* 0x0000001916327819 */ /* 0x002fe20000010e16 */
[----:B------:R-:W5:Y:S01]  /*4e40*/  LDL.U8 R31, [R1+0x14] ;  /* 0x00001400011f7983 */ /* 0x000f620000100000 */
[----:B------:R-:W-:Y:S02]  /*4e50*/  IADD3 R24, PT, PT, R53, R42, R24 ;  /* 0x0000002a35187210 */ /* 0x000fe40007ffe018 */
[----:B------:R-:W-:Y:S01]  /*4e60*/  LOP3.LUT P4, RZ, R5, 0x80, RZ, 0xc0, !PT ;  /* 0x0000008005ff7812 */ /* 0x000fe2000788c0ff */
[----:B--2---:R-:W-:-:S04]  /*4e70*/  IMAD R30, R30, 0x100, R29 ;  /* 0x000001001e1e7824 */ /* 0x004fc800078e021d */
[----:B---3--:R-:W-:Y:S01]  /*4e80*/  IMAD R30, R30, 0x100, R27 ;  /* 0x000001001e1e7824 */ /* 0x008fe200078e021b */
[----:B------:R-:W-:Y:S02]  /*4e90*/  SHF.R.U32.HI R29, RZ, 0x3, R22 ;  /* 0x00000003ff1d7819 */ /* 0x000fe40000011616 */
[----:B----4-:R-:W-:Y:S01]  /*4ea0*/  @!P5 LOP3.LUT R27, R28, 0x1, RZ, 0xfc, !PT ;  /* 0x000000011c1bd812 */ /* 0x010fe200078efcff */
[----:B------:R-:W-:Y:S01]  /*4eb0*/  IMAD.SHL.U32 R28, R30, 0x100, RZ ;  /* 0x000001001e1c7824 */ /* 0x000fe200078e00ff */
[----:B------:R-:W-:Y:S01]  /*4ec0*/  LOP3.LUT R50, R29, R50, R7, 0x96, !PT ;  /* 0x000000321d327212 */ /* 0x000fe200078e9607 */
[----:B------:R-:W2:Y:S04]  /*4ed0*/  LDL.U8 R30, [R1+0x16] ;  /* 0x00001600011e7983 */ /* 0x000ea80000100000 */
[----:B------:R1:W-:Y:S01]  /*4ee0*/  @!P5 STL.U8 [R1+0x15], R27 ;  /* 0x0000151b0100d387 */ /* 0x0003e20000100000 */
[----:B-----5:R-:W-:-:S03]  /*4ef0*/  IMAD.IADD R7, R25, 0x1, R28 ;  /* 0x0000000119077824 */ /* 0x020fc600078e021c */
[----:B------:R-:W3:Y:S02]  /*4f00*/  LDL.U8 R42, [R1+0x15] ;  /* 0x00001500012a7983 */ /* 0x000ee40000100000 */
[--C-:B------:R-:W-:Y:S02]  /*4f10*/  SHF.L.W.U32.HI R28, R28, 0xe, R7.reuse ;  /* 0x0000000e1c1c7819 */ /* 0x100fe40000010e07 */
[--C-:B------:R-:W-:Y:S01]  /*4f20*/  SHF.L.W.U32.HI R5, R7, 0x19, R7.reuse ;  /* 0x0000001907057819 */ /* 0x100fe20000010e07 */
[----:B------:R-:W4:Y:S01]  /*4f30*/  LDL.U8 R29, [R1+0x17] ;  /* 0x00001700011d7983 */ /* 0x000f220000100000 */
[----:B------:R-:W-:-:S03]  /*4f40*/  SHF.R.U32.HI R25, RZ, 0x3, R7 ;  /* 0x00000003ff197819 */ /* 0x000fc60000011607 */
[----:B-1----:R-:W5:Y:S01]  /*4f50*/  @P0 LDL.U8 R27, [R1+0x1f] ;  /* 0x00001f00011b0983 */ /* 0x002f620000100000 */
[----:B------:R-:W-:-:S03]  /*4f60*/  LOP3.LUT R52, R25, R5, R28, 0x96, !PT ;  /* 0x0000000519347212 */ /* 0x000fc600078e961c */
[----:B------:R-:W4:Y:S01]  /*4f70*/  @P4 LDL.U8 R28, [R1+0x1b] ;  /* 0x00001b00011c4983 */ /* 0x000f220000100000 */
[----:B------:R-:W-:-:S05]  /*4f80*/  @P3 LOP3.LUT R53, R20, 0x8, RZ, 0xfc, !PT ;  /* 0x0000000814353812 */ /* 0x000fca00078efcff */
[----:B------:R-:W-:Y:S04]  /*4f90*/  @P3 STL.U8 [R1+0x20], R53 ;  /* 0x0000203501003387 */ /* 0x000fe80000100000 */
[----:B------:R-:W5:Y:S01]  /*4fa0*/  @P2 LDL.U8 R25, [R1+0x20] ;  /* 0x0000200001192983 */ /* 0x000f620000100000 */
[----:B0-----:R-:W-:Y:S02]  /*4fb0*/  IADD3 R24, PT, PT, R7, UR4, R24 ;  /* 0x0000000407187c10 */ /* 0x001fe4000fffe018 */
[----:B------:R-:W-:-:S03]  /*4fc0*/  IADD3 R20, PT, PT, R52, R49, R22 ;  /* 0x0000003134147210 */ /* 0x000fc60007ffe016 */
[----:B------:R-:W-:Y:S01]  /*4fd0*/  IMAD.IADD R22, R21, 0x1, R24 ;  /* 0x0000000115167824 */ /* 0x000fe200078e0218 */
[----:B------:R-:W-:-:S04]  /*4fe0*/  IADD3 R5, PT, PT, R50, R26, R51 ;  /* 0x0000001a32057210 */ /* 0x000fc80007ffe033 */
[C-C-:B------:R-:W-:Y:S02]  /*4ff0*/  SHF.L.W.U32.HI R21, R22.reuse, 0x15, R22.reuse ;  /* 0x0000001516157819 */ /* 0x140fe40000010e16 */
[C-C-:B------:R-:W-:Y:S02]  /*5000*/  SHF.L.W.U32.HI R26, R22.reuse, 0x7, R22.reuse ;  /* 0x00000007161a7819 */ /* 0x140fe40000010e16 */
[----:B------:R-:W-:-:S04]  /*5010*/  SHF.L.W.U32.HI R50, R22, 0x1a, R22 ;  /* 0x0000001a16327819 */ /* 0x000fc80000010e16 */
[----:B------:R-:W-:Y:S02]  /*5020*/  LOP3.LUT R50, R26, R50, R21, 0x96, !PT ;  /* 0x000000321a327212 */ /* 0x000fe400078e9615 */
[----:B------:R-:W5:Y:S04]  /*5030*/  LDL.U8 R26, [R1+0x18] ;  /* 0x00001800011a7983 */ /* 0x000f680000100000 */
[----:B------:R-:W5:Y:S01]  /*5040*/  LDL.U8 R21, [R1+0x19] ;  /* 0x0000190001157983 */ /* 0x000f620000100000 */
[----:B------:R-:W-:-:S04]  /*5050*/  LOP3.LUT R49, R46, R22, R47, 0xb8, !PT ;  /* 0x000000162e317212 */ /* 0x000fc800078eb82f */
[----:B------:R-:W-:Y:S02]  /*5060*/  IADD3 R23, PT, PT, R50, R49, R23 ;  /* 0x0000003132177210 */ /* 0x000fe40007ffe017 */
[--C-:B------:R-:W-:Y:S01]  /*5070*/  SHF.R.U32.HI R49, RZ, 0xa, R5.reuse ;  /* 0x0000000aff317819 */ /* 0x100fe20000011605 */
[----:B---3--:R-:W-:Y:S01]  /*5080*/  IMAD R51, R31, 0x100, R42 ;  /* 0x000001001f337824 */ /* 0x008fe200078e022a */
[C-C-:B------:R-:W-:Y:S02]  /*5090*/  SHF.L.W.U32.HI R42, R5.reuse, 0xf, R5.reuse ;  /* 0x0000000f052a7819 */ /* 0x140fe40000010e05 */
[----:B------:R-:W-:-:S04]  /*50a0*/  SHF.L.W.U32.HI R31, R5, 0xd, R5 ;  /* 0x0000000d051f7819 */ /* 0x000fc80000010e05 */
[----:B------:R-:W-:Y:S01]  /*50b0*/  LOP3.LUT R42, R49, R42, R31, 0x96, !PT ;  /* 0x0000002a312a7212 */ /* 0x000fe200078e961f */
[----:B--2---:R-:W-:Y:S02]  /*50c0*/  IMAD R31, R51, 0x100, R30 ;  /* 0x00000100331f7824 */ /* 0x004fe400078e021e */
[----:B------:R-:W2:Y:S02]  /*50d0*/  LDL.U8 R30, [R1+0x1a] ;  /* 0x00001a00011e7983 */ /* 0x000ea40000100000 */
[----:B------:R-:W-:Y:S01]  /*50e0*/  IMAD.SHL.U32 R31, R31, 0x100, RZ ;  /* 0x000001001f1f7824 */ /* 0x000fe200078e00ff */
[----:B----4-:R-:W-:-:S03]  /*50f0*/  @P4 LOP3.LUT R52, R28, 0x1, RZ, 0xfc, !PT ;  /* 0x000000011c344812 */ /* 0x010fc600078efcff */
[----:B------:R-:W-:Y:S01]  /*5100*/  IMAD.IADD R28, R29, 0x1, R31 ;  /* 0x000000011d1c7824 */ /* 0x000fe200078e021f */
[----:B-----5:R-:W-:Y:S01]  /*5110*/  @P0 LOP3.LUT R51, R27, 0x1, RZ, 0xfc, !PT ;  /* 0x000000011b330812 */ /* 0x020fe200078efcff */
[----:B------:R0:W-:Y:S03]  /*5120*/  @P4 STL.U8 [R1+0x1b], R52 ;  /* 0x00001b3401004387 */ /* 0x0001e60000100000 */
[--C-:B------:R-:W-:Y:S01]  /*5130*/  SHF.L.W.U32.HI R50, R31, 0xe, R28.reuse ;  /* 0x0000000e1f327819 */ /* 0x100fe20000010e1c */
[----:B------:R-:W3:Y:S01]  /*5140*/  LDL.U8 R29, [R1+0x1b] ;  /* 0x00001b00011d7983 */ /* 0x000ee20000100000 */
[--C-:B------:R-:W-:Y:S02]  /*5150*/  SHF.R.U32.HI R27, RZ, 0x3, R28.reuse ;  /* 0x00000003ff1b7819 */ /* 0x100fe4000001161c */
[----:B------:R-:W-:Y:S01]  /*5160*/  SHF.L.W.U32.HI R49, R28, 0x19, R28 ;  /* 0x000000191c317819 */ /* 0x000fe20000010e1c */
[----:B------:R-:W4:Y:S03]  /*5170*/  LDL.U8 R31, [R1+0x1e] ;  /* 0x00001e00011f7983 */ /* 0x000f260000100000 */
[----:B------:R-:W-:-:S02]  /*5180*/  LOP3.LUT R49, R27, R49, R50, 0x96, !PT ;  /* 0x000000311b317212 */ /* 0x000fc400078e9632 */
[----:B------:R-:W5:Y:S04]  /*5190*/  LDL.U8 R50, [R1+0x1c] ;  /* 0x00001c0001327983 */ /* 0x000f680000100000 */
[----:B------:R-:W5:Y:S01]  /*51a0*/  LDL.U8 R27, [R1+0x1d] ;  /* 0x00001d00011b7983 */ /* 0x000f620000100000 */
[----:B0-----:R-:W-:-:S03]  /*51b0*/  @P2 LOP3.LUT R52, R25, 0x4, RZ, 0xfc, !PT ;  /* 0x0000000419342812 */ /* 0x001fc600078efcff */
[----:B------:R-:W-:Y:S04]  /*51c0*/  @P0 STL.U8 [R1+0x1f], R51 ;  /* 0x00001f3301000387 */ /* 0x000fe80000100000 */
[----:B------:R-:W4:Y:S04]  /*51d0*/  LDL.U8 R25, [R1+0x1f] ;  /* 0x00001f0001197983 */ /* 0x000f280000100000 */
[----:B------:R5:W-:Y:S01]  /*51e0*/  @P2 STL.U8 [R1+0x20], R52 ;  /* 0x0000203401002387 */ /* 0x000be20000100000 */
[----:B------:R-:W-:-:S03]  /*51f0*/  IMAD R21, R26, 0x100, R21 ;  /* 0x000001001a157824 */ /* 0x000fc600078e0215 */
[----:B------:R-:W4:Y:S01]  /*5200*/  @P1 LDL.U8 R26, [R1+0x20] ;  /* 0x00002000011a1983 */ /* 0x000f220000100000 */
[----:B------:R-:W-:Y:S02]  /*5210*/  IADD3 R42, PT, PT, R49, R42, R7 ;  /* 0x0000002a312a7210 */ /* 0x000fe40007ffe007 */
[----:B------:R-:W-:Y:S02]  /*5220*/  SHF.R.U32.HI R7, RZ, 0xa, R20 ;  /* 0x0000000aff077819 */ /* 0x000fe40000011614 */
[----:B------:R-:W-:Y:S01]  /*5230*/  IADD3 R23, PT, PT, R28, UR5, R23 ;  /* 0x000000051c177c10 */ /* 0x000fe2000fffe017 */
[----:B------:R-:W0:Y:S01]  /*5240*/  LDCU.64 UR4, c[0x3][0x50] ;  /* 0x00c00a00ff0477ac */ /* 0x000e220008000a00 */
[----:B------:R-:W-:-:S04]  /*5250*/  LOP3.LUT R4, R4, 0x1, RZ, 0xc0, !PT ;  /* 0x0000000104047812 */ /* 0x000fc800078ec0ff */
[----:B------:R-:W-:Y:S01]  /*5260*/  ISETP.NE.U32.AND P0, PT, R4, 0x1, PT ;  /* 0x000000010400780c */ /* 0x000fe20003f05070 */
[----:B--2---:R-:W-:Y:S01]  /*5270*/  IMAD R49, R21, 0x100, R30 ;  /* 0x0000010015317824 */ /* 0x004fe200078e021e */
[C-C-:B------:R-:W-:Y:S02]  /*5280*/  SHF.L.W.U32.HI R21, R20.reuse, 0xf, R20.reuse ;  /* 0x0000000f14157819 */ /* 0x140fe40000010e14 */
[----:B------:R-:W-:-:S04]  /*5290*/  SHF.L.W.U32.HI R30, R20, 0xd, R20 ;  /* 0x0000000d141e7819 */ /* 0x000fc80000010e14 */
[----:B------:R-:W-:Y:S01]  /*52a0*/  LOP3.LUT R21, R7, R21, R30, 0x96, !PT ;  /* 0x0000001507157212 */ /* 0x000fe200078e961e */
[----:B------:R-:W-:-:S04]  /*52b0*/  IMAD.SHL.U32 R30, R49, 0x100, RZ ;  /* 0x00000100311e7824 */ /* 0x000fc800078e00ff */
[----:B---3--:R-:W-:-:S05]  /*52c0*/  IMAD.IADD R29, R29, 0x1, R30 ;  /* 0x000000011d1d7824 */ /* 0x008fca00078e021e */
[--C-:B------:R-:W-:Y:S02]  /*52d0*/  SHF.L.W.U32.HI R7, R30, 0xe, R29.reuse ;  /* 0x0000000e1e077819 */ /* 0x100fe40000010e1d */
[--C-:B------:R-:W-:Y:S02]  /*52e0*/  SHF.L.W.U32.HI R30, R29, 0x19, R29.reuse ;  /* 0x000000191d1e7819 */ /* 0x100fe40000010e1d */
[----:B------:R-:W-:Y:S01]  /*52f0*/  SHF.R.U32.HI R49, RZ, 0x3, R29 ;  /* 0x00000003ff317819 */ /* 0x000fe2000001161d */
[----:B-----5:R-:W-:Y:S02]  /*5300*/  IMAD R52, R50, 0x100, R27 ;  /* 0x0000010032347824 */ /* 0x020fe400078e021b */
[----:B------:R-:W-:Y:S01]  /*5310*/  IMAD.IADD R50, R48, 0x1, R23 ;  /* 0x0000000130327824 */ /* 0x000fe200078e0217 */
[----:B------:R-:W-:Y:S01]  /*5320*/  LOP3.LUT R30, R49, R30, R7, 0x96, !PT ;  /* 0x0000001e311e7212 */ /* 0x000fe200078e9607 */
[----:B----4-:R-:W-:-:S03]  /*5330*/  IMAD R31, R52, 0x100, R31 ;  /* 0x00000100341f7824 */ /* 0x010fc600078e021f */
[C-C-:B------:R-:W-:Y:S02]  /*5340*/  SHF.L.W.U32.HI R7, R50.reuse, 0x15, R50.reuse ;  /* 0x0000001532077819 */ /* 0x140fe40000010e32 */
[C-C-:B------:R-:W-:Y:S02]  /*5350*/  SHF.L.W.U32.HI R52, R50.reuse, 0x7, R50.reuse ;  /* 0x0000000732347819 */ /* 0x140fe40000010e32 */
[----:B------:R-:W-:-:S04]  /*5360*/  SHF.L.W.U32.HI R27, R50, 0x1a, R50 ;  /* 0x0000001a321b7819 */ /* 0x000fc80000010e32 */
[----:B------:R-:W-:Y:S01]  /*5370*/  LOP3.LUT R7, R52, R27, R7, 0x96, !PT ;  /* 0x0000001b34077212 */ /* 0x000fe200078e9607 */
[----:B------:R-:W-:Y:S01]  /*5380*/  VIADD R52, R6, 0x510e527f ;  /* 0x510e527f06347836 */ /* 0x000fe20000000000 */
[----:B------:R-:W-:-:S04]  /*5390*/  LOP3.LUT R27, R47, R50, R22, 0xb8, !PT ;  /* 0x000000322f1b7212 */ /* 0x000fc800078eb816 */
[----:B------:R-:W-:Y:S02]  /*53a0*/  IADD3 R46, PT, PT, R7, R27, R46 ;  /* 0x0000001b072e7210 */ /* 0x000fe40007ffe02e */
[C-C-:B------:R-:W-:Y:S02]  /*53b0*/  SHF.L.W.U32.HI R6, R52.reuse, 0x13, R52.reuse ;  /* 0x0000001334067819 */ /* 0x140fe40000010e34 */
[C-C-:B------:R-:W-:Y:S02]  /*53c0*/  SHF.L.W.U32.HI R27, R52.reuse, 0x1e, R52.reuse ;  /* 0x0000001e341b7819 */ /* 0x140fe40000010e34 */
[----:B------:R-:W-:-:S04]  /*53d0*/  SHF.L.W.U32.HI R7, R52, 0xa, R52 ;  /* 0x0000000a34077819 */ /* 0x000fc80000010e34 */
[----:B------:R-:W-:Y:S02]  /*53e0*/  LOP3.LUT R7, R7, R27, R6, 0x96, !PT ;  /* 0x0000001b07077212 */ /* 0x000fe400078e9606 */
[----:B------:R-:W-:-:S04]  /*53f0*/  LOP3.LUT R6, R45, R48, R52, 0xe8, !PT ;  /* 0x000000302d067212 */ /* 0x000fc800078ee834 */
[----:B------:R-:W-:-:S04]  /*5400*/  IADD3 R6, PT, PT, R24, R7, R6 ;  /* 0x0000000718067210 */ /* 0x000fc80007ffe006 */
[C-C-:B------:R-:W-:Y:S02]  /*5410*/  SHF.L.W.U32.HI R7, R6.reuse, 0x13, R6.reuse ;  /* 0x0000001306077819 */ /* 0x140fe40000010e06 */
[C-C-:B------:R-:W-:Y:S02]  /*5420*/  SHF.L.W.U32.HI R24, R6.reuse, 0xa, R6.reuse ;  /* 0x0000000a06187819 */ /* 0x140fe40000010e06 */
[----:B------:R-:W-:-:S04]  /*5430*/  SHF.L.W.U32.HI R27, R6, 0x1e, R6 ;  /* 0x0000001e061b7819 */ /* 0x000fc80000010e06 */
[----:B------:R-:W-:Y:S02]  /*5440*/  LOP3.LUT R24, R24, R27, R7, 0x96, !PT ;  /* 0x0000001b18187212 */ /* 0x000fe400078e9607 */
[----:B------:R-:W-:-:S04]  /*5450*/  LOP3.LUT R27, R52, R45, R6, 0xe8, !PT ;  /* 0x0000002d341b7212 */ /* 0x000fc800078ee806 */
[----:B------:R-:W-:Y:S02]  /*5460*/  IADD3 R27, PT, PT, R23, R24, R27 ;  /* 0x00000018171b7210 */ /* 0x000fe40007ffe01b */
[----:B------:R-:W-:Y:S02]  /*5470*/  IADD3 R46, PT, PT, R29, UR6, R46 ;  /* 0x000000061d2e7c10 */ /* 0x000fe4000fffe02e */
[C-C-:B------:R-:W-:Y:S02]  /*5480*/  SHF.L.W.U32.HI R7, R27.reuse, 0x1e, R27.reuse ;  /* 0x0000001e1b077819 */ /* 0x140fe40000010e1b */
[C-C-:B------:R-:W-:Y:S02]  /*5490*/  SHF.L.W.U32.HI R24, R27.reuse, 0x13, R27.reuse ;  /* 0x000000131b187819 */ /* 0x140fe40000010e1b */
[----:B------:R-:W-:Y:S01]  /*54a0*/  SHF.L.W.U32.HI R23, R27, 0xa, R27 ;  /* 0x0000000a1b177819 */ /* 0x000fe20000010e1b */
[----:B------:R-:W-:-:S03]  /*54b0*/  IMAD.IADD R45, R45, 0x1, R46 ;  /* 0x000000012d2d7824 */ /* 0x000fc600078e022e */
[----:B------:R-:W-:Y:S02]  /*54c0*/  LOP3.LUT R7, R23, R7, R24, 0x96, !PT ;  /* 0x0000000717077212 */ /* 0x000fe400078e9618 */
[----:B------:R-:W-:Y:S02]  /*54d0*/  LOP3.LUT R23, R6, R52, R27, 0xe8, !PT ;  /* 0x0000003406177212 */ /* 0x000fe400078ee81b */
[C---:B------:R-:W-:Y:S02]  /*54e0*/  SHF.L.W.U32.HI R24, R45.reuse, 0x15, R45 ;  /* 0x000000152d187819 */ /* 0x040fe40000010e2d */
[----:B------:R-:W-:Y:S02]  /*54f0*/  IADD3 R46, PT, PT, R46, R7, R23 ;  /* 0x000000072e2e7210 */ /* 0x000fe40007ffe017 */
[C-C-:B------:R-:W-:Y:S02]  /*5500*/  SHF.L.W.U32.HI R7, R45.reuse, 0x1a, R45.reuse ;  /* 0x0000001a2d077819 */ /* 0x140fe40000010e2d */
[----:B------:R-:W-:-:S04]  /*5510*/  SHF.L.W.U32.HI R23, R45, 0x7, R45 ;  /* 0x000000072d177819 */ /* 0x000fc80000010e2d */
[----:B------:R-:W-:Y:S02]  /*5520*/  LOP3.LUT R24, R23, R7, R24, 0x96, !PT ;  /* 0x0000000717187212 */ /* 0x000fe400078e9618 */
[----:B------:R-:W-:Y:S01]  /*5530*/  LOP3.LUT R7, R22, R45, R50, 0xb8, !PT ;  /* 0x0000002d16077212 */ /* 0x000fe200078eb832 */
[----:B------:R-:W-:Y:S01]  /*5540*/  IMAD.SHL.U32 R31, R31, 0x100, RZ ;  /* 0x000001001f1f7824 */ /* 0x000fe200078e00ff */
[--C-:B------:R-:W-:Y:S02]  /*5550*/  SHF.L.W.U32.HI R23, R46, 0x1e, R46.reuse ;  /* 0x0000001e2e177819 */ /* 0x100fe40000010e2e */
[----:B------:R-:W-:Y:S02]  /*5560*/  IADD3 R7, PT, PT, R24, R7, R47 ;  /* 0x0000000718077210 */ /* 0x000fe40007ffe02f */
[C-C-:B------:R-:W-:Y:S02]  /*5570*/  SHF.L.W.U32.HI R24, R46.reuse, 0x13, R46.reuse ;  /* 0x000000132e187819 */ /* 0x140fe40000010e2e */
[----:B------:R-:W-:-:S04]  /*5580*/  SHF.L.W.U32.HI R47, R46, 0xa, R46 ;  /* 0x0000000a2e2f7819 */ /* 0x000fc80000010e2e */
[----:B------:R-:W-:Y:S01]  /*5590*/  LOP3.LUT R48, R47, R23, R24, 0x96, !PT ;  /* 0x000000172f307212 */ /* 0x000fe200078e9618 */
[----:B------:R-:W-:-:S05]  /*55a0*/  IMAD.IADD R24, R25, 0x1, R31 ;  /* 0x0000000119187824 */ /* 0x000fca00078e021f */
[----:B------:R-:W-:Y:S02]  /*55b0*/  IADD3 R7, PT, PT, R24, UR7, R7 ;  /* 0x0000000718077c10 */ /* 0x000fe4000fffe007 */
[----:B------:R-:W-:-:S03]  /*55c0*/  LOP3.LUT R23, R27, R6, R46, 0xe8, !PT ;  /* 0x000000061b177212 */ /* 0x000fc600078ee82e */
[----:B------:R-:W-:Y:S01]  /*55d0*/  IMAD.IADD R52, R52, 0x1, R7 ;  /* 0x0000000134347824 */ /* 0x000fe200078e0207 */
[----:B------:R-:W-:-:S04]  /*55e0*/  IADD3 R48, PT, PT, R7, R48, R23 ;  /* 0x0000003007307210 */ /* 0x000fc80007ffe017 */
[C-C-:B------:R-:W-:Y:S02]  /*55f0*/  SHF.L.W.U32.HI R7, R52.reuse, 0x1a, R52.reuse ;  /* 0x0000001a34077819 */ /* 0x140fe40000010e34 */
[C-C-:B------:R-:W-:Y:S02]  /*5600*/  SHF.L.W.U32.HI R23, R52.reuse, 0x15, R52.reuse ;  /* 0x0000001534177819 */ /* 0x140fe40000010e34 */
[----:B------:R-:W-:-:S04]  /*5610*/  SHF.L.W.U32.HI R25, R52, 0x7, R52 ;  /* 0x0000000734197819 */ /* 0x000fc80000010e34 */
[----:B------:R-:W-:Y:S02]  /*5620*/  LOP3.LUT R7, R25, R7, R23, 0x96, !PT ;  /* 0x0000000719077212 */ /* 0x000fe400078e9617 */
[----:B------:R-:W-:Y:S02]  /*5630*/  LOP3.LUT R23, R50, R52, R45, 0xb8, !PT ;  /* 0x0000003432177212 */ /* 0x000fe400078eb82d */
[----:B------:R-:W-:Y:S02]  /*5640*/  @P1 LOP3.LUT R47, R26, 0x2, RZ, 0xfc, !PT ;  /* 0x000000021a2f1812 */ /* 0x000fe400078efcff */
[----:B------:R-:W-:Y:S02]  /*5650*/  IADD3 R23, PT, PT, R7, R23, R22 ;  /* 0x0000001707177210 */ /* 0x000fe40007ffe016 */
[C-C-:B------:R-:W-:Y:S02]  /*5660*/  SHF.L.W.U32.HI R22, R48.reuse, 0x13, R48.reuse ;  /* 0x0000001330167819 */ /* 0x140fe40000010e30 */
[----:B------:R-:W-:-:S02]  /*5670*/  SHF.L.W.U32.HI R7, R48, 0x1e, R48 ;  /* 0x0000001e30077819 */ /* 0x000fc40000010e30 */
[----:B------:R-:W-:Y:S01]  /*5680*/  SHF.L.W.U32.HI R25, R48, 0xa, R48 ;  /* 0x0000000a30197819 */ /* 0x000fe20000010e30 */
[----:B------:R1:W-:Y:S03]  /*5690*/  @P1 STL.U8 [R1+0x20], R47 ;  /* 0x0000202f01001387 */ /* 0x0003e60000100000 */
[----:B------:R-:W-:Y:S02]  /*56a0*/  LOP3.LUT R7, R25, R7, R22, 0x96, !PT ;  /* 0x0000000719077212 */ /* 0x000fe400078e9616 */
[----:B------:R-:W2:Y:S01]  /*56b0*/  @!P0 LDL.U8 R22, [R1+0x20] ;  /* 0x0000200001168983 */ /* 0x000ea20000100000 */
[----:B------:R-:W-:-:S05]  /*56c0*/  VIADD R23, R23, UR8 ;  /* 0x0000000817177c36 */ /* 0x000fca0008000000 */
[----:B------:R-:W-:-:S05]  /*56d0*/  LOP3.LUT R49, R23, 0x80000000, RZ, 0x3c, !PT ;  /* 0x8000000017317812 */ /* 0x000fca00078e3cff */
[----:B------:R-:W-:-:S05]  /*56e0*/  IMAD.IADD R25, R6, 0x1, R49 ;  /* 0x0000000106197824 */ /* 0x000fca00078e0231 */
[C-C-:B------:R-:W-:Y:S02]  /*56f0*/  SHF.L.W.U32.HI R4, R25.reuse, 0x1a, R25.reuse ;  /* 0x0000001a19047819 */ /* 0x140fe40000010e19 */
[C-C-:B------:R-:W-:Y:S02]  /*5700*/  SHF.L.W.U32.HI R23, R25.reuse, 0x15, R25.reuse ;  /* 0x0000001519177819 */ /* 0x140fe40000010e19 */
[----:B------:R-:W-:-:S04]  /*5710*/  SHF.L.W.U32.HI R6, R25, 0x7, R25 ;  /* 0x0000000719067819 */ /* 0x000fc80000010e19 */
[----:B------:R-:W-:Y:S02]  /*5720*/  LOP3.LUT R23, R6, R4, R23, 0x96, !PT ;  /* 0x0000000406177212 */ /* 0x000fe400078e9617 */
[----:B------:R-:W-:-:S04]  /*5730*/  LOP3.LUT R4, R45, R25, R52, 0xb8, !PT ;  /* 0x000000192d047212 */ /* 0x000fc800078eb834 */
[----:B------:R-:W-:Y:S02]  /*5740*/  IADD3 R4, PT, PT, R23, R4, R50 ;  /* 0x0000000417047210 */ /* 0x000fe40007ffe032 */
[----:B------:R-:W-:-:S03]  /*5750*/  LOP3.LUT R23, R46, R27, R48, 0xe8, !PT ;  /* 0x0000001b2e177212 */ /* 0x000fc600078ee830 */
[----:B------:R-:W-:Y:S01]  /*5760*/  VIADD R6, R4, UR9 ;  /* 0x0000000904067c36 */ /* 0x000fe20008000000 */
[----:B------:R-:W-:-:S03]  /*5770*/  IADD3 R23, PT, PT, R49, R7, R23 ;  /* 0x0000000731177210 */ /* 0x000fc60007ffe017 */
[----:B------:R-:W-:Y:S01]  /*5780*/  IMAD.IADD R4, R27, 0x1, R6 ;  /* 0x000000011b047824 */ /* 0x000fe200078e0206 */
[C-C-:B------:R-:W-:Y:S02]  /*5790*/  SHF.L.W.U32.HI R7, R23.reuse, 0x1e, R23.reuse ;  /* 0x0000001e17077819 */ /* 0x140fe40000010e17 */
[C-C-:B------:R-:W-:Y:S02]  /*57a0*/  SHF.L.W.U32.HI R26, R23.reuse, 0x13, R23.reuse ;  /* 0x00000013171a7819 */ /* 0x140fe40000010e17 */
[----:B------:R-:W-:Y:S02]  /*57b0*/  SHF.L.W.U32.HI R27, R23, 0xa, R23 ;  /* 0x0000000a171b7819 */ /* 0x000fe40000010e17 */
[C---:B-1----:R-:W-:Y:S02]  /*57c0*/  SHF.L.W.U32.HI R47, R4.reuse, 0x7, R4 ;  /* 0x00000007042f7819 */ /* 0x042fe40000010e04 */
[----:B------:R-:W-:Y:S02]  /*57d0*/  LOP3.LUT R7, R27, R7, R26, 0x96, !PT ;  /* 0x000000071b077212 */ /* 0x000fe400078e961a */
[----:B------:R-:W-:-:S02]  /*57e0*/  SHF.L.W.U32.HI R26, R4, 0x1a, R4 ;  /* 0x0000001a041a7819 */ /* 0x000fc40000010e04 */
        /* <DEDUP_REMOVED lines=11> */
[----:B------:R-:W-:Y:S02]  /*58a0*/  SHF.L.W.U32.HI R46, R45, 0x15, R45 ;  /* 0x000000152d2e7819 */ /* 0x000fe40000010e2d */
        /* <DEDUP_REMOVED lines=13> */
[C---:B------:R-:W-:Y:S02]  /*5980*/  SHF.L.W.U32.HI R46, R47.reuse, 0x7, R47 ;  /* 0x000000072f2e7819 */ /* 0x040fe40000010e2f */
[----:B------:R-:W-:Y:S02]  /*5990*/  LOP3.LUT R48, R48, R6, R7, 0x96, !PT ;  /* 0x0000000630307212 */ /* 0x000fe400078e9607 */
[----:B------:R-:W-:-:S02]  /*59a0*/  SHF.L.W.U32.HI R6, R47, 0x1a, R47 ;  /* 0x0000001a2f067819 */ /* 0x000fc40000010e2f */
[----:B------:R-:W-:-:S04]  /*59b0*/  SHF.L.W.U32.HI R7, R47, 0x15, R47 ;  /* 0x000000152f077819 */ /* 0x000fc80000010e2f */
[----:B------:R-:W-:Y:S02]  /*59c0*/  LOP3.LUT R46, R46, R6, R7, 0x96, !PT ;  /* 0x000000062e2e7212 */ /* 0x000fe400078e9607 */
[----:B------:R-:W1:Y:S01]  /*59d0*/  LDC.64 R6, c[0x3][0x30] ;  /* 0x00c00c00ff067b82 */ /* 0x000e620000000a00 */
[----:B------:R-:W-:-:S04]  /*59e0*/  LOP3.LUT R50, R4, R47, R45, 0xb8, !PT ;  /* 0x0000002f04327212 */ /* 0x000fc800078eb82d */
[----:B------:R-:W-:-:S05]  /*59f0*/  IADD3 R25, PT, PT, R46, R50, R25 ;  /* 0x000000322e197210 */ /* 0x000fca0007ffe019 */
[----:B-1----:R-:W-:Y:S01]  /*5a00*/  IMAD.IADD R6, R25, 0x1, R6 ;  /* 0x0000000119067824 */ /* 0x002fe200078e0206 */
[----:B------:R-:W-:-:S03]  /*5a10*/  LOP3.LUT R25, R26, R23, R49, 0xe8, !PT ;  /* 0x000000171a197212 */ /* 0x000fc600078ee831 */
[----:B------:R-:W-:Y:S01]  /*5a20*/  IMAD.IADD R46, R23, 0x1, R6 ;  /* 0x00000001172e7824 */ /* 0x000fe200078e0206 */
[----:B------:R-:W-:-:S04]  /*5a30*/  IADD3 R48, PT, PT, R27, R48, R25 ;  /* 0x000000301b307210 */ /* 0x000fc80007ffe019 */
[C-C-:B------:R-:W-:Y:S02]  /*5a40*/  SHF.L.W.U32.HI R23, R46.reuse, 0x1a, R46.reuse ;  /* 0x0000001a2e177819 */ /* 0x140fe40000010e2e */
[C-C-:B------:R-:W-:Y:S02]  /*5a50*/  SHF.L.W.U32.HI R50, R46.reuse, 0x15, R46.reuse ;  /* 0x000000152e327819 */ /* 0x140fe40000010e2e */
[----:B------:R-:W-:-:S04]  /*5a60*/  SHF.L.W.U32.HI R25, R46, 0x7, R46 ;  /* 0x000000072e197819 */ /* 0x000fc80000010e2e */
[----:B------:R-:W-:Y:S02]  /*5a70*/  LOP3.LUT R23, R25, R23, R50, 0x96, !PT ;  /* 0x0000001719177212 */ /* 0x000fe400078e9632 */
        /* <DEDUP_REMOVED lines=10> */
[----:B------:R-:W-:Y:S01]  /*5b20*/  SHF.L.W.U32.HI R6, R23, 0xa, R23 ;  /* 0x0000000a17067819 */ /* 0x000fe20000010e17 */
[----:B------:R-:W-:-:S03]  /*5b30*/  IMAD.IADD R7, R50, 0x1, R7 ;  /* 0x0000000132077824 */ /* 0x000fc600078e0207 */
[----:B------:R-:W-:Y:S02]  /*5b40*/  LOP3.LUT R4, R6, R4, R25, 0x96, !PT ;  /* 0x0000000406047212 */ /* 0x000fe400078e9619 */
[----:B------:R-:W-:Y:S01]  /*5b50*/  LOP3.LUT R6, R48, R49, R23, 0xe8, !PT ;  /* 0x0000003130067212 */ /* 0x000fe200078ee817 */
[----:B------:R-:W-:-:S03]  /*5b60*/  IMAD.IADD R25, R26, 0x1, R7 ;  /* 0x000000011a197824 */ /* 0x000fc600078e0207 */
[----:B------:R-:W-:Y:S02]  /*5b70*/  IADD3 R26, PT, PT, R7, R4, R6 ;  /* 0x00000004071a7210 */ /* 0x000fe40007ffe006 */
[----:B------:R-:W1:Y:S01]  /*5b80*/  LDC.64 R6, c[0x3][0x38] ;  /* 0x00c00e00ff067b82 */ /* 0x000e620000000a00 */
[----:B------:R-:W-:Y:S02]  /*5b90*/  IADD3 R27, PT, PT, R30, R21, R28 ;  /* 0x000000151e1b7210 */ /* 0x000fe40007ffe01c */
[C-C-:B------:R-:W-:Y:S02]  /*5ba0*/  SHF.L.W.U32.HI R4, R25.reuse, 0x1a, R25.reuse ;  /* 0x0000001a19047819 */ /* 0x140fe40000010e19 */
[C-C-:B------:R-:W-:Y:S02]  /*5bb0*/  SHF.L.W.U32.HI R21, R25.reuse, 0x15, R25.reuse ;  /* 0x0000001519157819 */ /* 0x140fe40000010e19 */
[----:B------:R-:W-:-:S04]  /*5bc0*/  SHF.L.W.U32.HI R28, R25, 0x7, R25 ;  /* 0x00000007191c7819 */ /* 0x000fc80000010e19 */
[----:B------:R-:W-:Y:S02]  /*5bd0*/  LOP3.LUT R4, R28, R4, R21, 0x96, !PT ;  /* 0x000000041c047212 */ /* 0x000fe400078e9615 */
[----:B------:R-:W-:Y:S02]  /*5be0*/  LOP3.LUT R21, R47, R25, R46, 0xb8, !PT ;  /* 0x000000192f157212 */ /* 0x000fe400078eb82e */
[--C-:B------:R-:W-:Y:S02]  /*5bf0*/  SHF.R.U32.HI R28, RZ, 0xa, R42.reuse ;  /* 0x0000000aff1c7819 */ /* 0x100fe4000001162a */
[----:B------:R-:W-:Y:S02]  /*5c00*/  IADD3 R45, PT, PT, R4, R21, R45 ;  /* 0x00000015042d7210 */ /* 0x000fe40007ffe02d */
[C-C-:B------:R-:W-:Y:S02]  /*5c10*/  SHF.L.W.U32.HI R4, R42.reuse, 0xf, R42.reuse ;  /* 0x0000000f2a047819 */ /* 0x140fe40000010e2a */
[----:B------:R-:W-:-:S02]  /*5c20*/  SHF.L.W.U32.HI R21, R42, 0xd, R42 ;  /* 0x0000000d2a157819 */ /* 0x000fc40000010e2a */
[--C-:B------:R-:W-:Y:S02]  /*5c30*/  SHF.R.U32.HI R30, RZ, 0x3, R24.reuse ;  /* 0x00000003ff1e7819 */ /* 0x100fe40000011618 */
[----:B------:R-:W-:Y:S02]  /*5c40*/  LOP3.LUT R4, R28, R4, R21, 0x96, !PT ;  /* 0x000000041c047212 */ /* 0x000fe400078e9615 */
[--C-:B------:R-:W-:Y:S02]  /*5c50*/  SHF.L.W.U32.HI R28, R31, 0xe, R24.reuse ;  /* 0x0000000e1f1c7819 */ /* 0x100fe40000010e18 */
[----:B------:R-:W-:Y:S01]  /*5c60*/  SHF.L.W.U32.HI R21, R24, 0x19, R24 ;  /* 0x0000001918157819 */ /* 0x000fe20000010e18 */
[----:B-1----:R-:W-:Y:S01]  /*5c70*/  IMAD.IADD R6, R45, 0x1, R6 ;  /* 0x000000012d067824 */ /* 0x002fe200078e0206 */
[----:B------:R-:W-:Y:S02]  /*5c80*/  SHF.L.W.U32.HI R31, R26, 0x13, R26 ;  /* 0x000000131a1f7819 */ /* 0x000fe40000010e1a */
[----:B------:R-:W-:-:S02]  /*5c90*/  LOP3.LUT R21, R30, R21, R28, 0x96, !PT ;  /* 0x000000151e157212 */ /* 0x000fc400078e961c */
[C-C-:B------:R-:W-:Y:S02]  /*5ca0*/  SHF.L.W.U32.HI R28, R26.reuse, 0x1e, R26.reuse ;  /* 0x0000001e1a1c7819 */ /* 0x140fe40000010e1a */
[----:B------:R-:W-:Y:S02]  /*5cb0*/  SHF.L.W.U32.HI R30, R26, 0xa, R26 ;  /* 0x0000000a1a1e7819 */ /* 0x000fe40000010e1a */
[----:B------:R-:W-:Y:S02]  /*5cc0*/  IADD3 R4, PT, PT, R21, R4, R29 ;  /* 0x0000000415047210 */ /* 0x000fe40007ffe01d */
[----:B------:R-:W-:Y:S01]  /*5cd0*/  LOP3.LUT R31, R30, R28, R31, 0x96, !PT ;  /* 0x0000001c1e1f7212 */ /* 0x000fe200078e961f */
[----:B------:R-:W-:Y:S01]  /*5ce0*/  IMAD.IADD R28, R49, 0x1, R6 ;  /* 0x00000001311c7824 */ /* 0x000fe200078e0206 */
[----:B------:R-:W-:Y:S01]  /*5cf0*/  LOP3.LUT R30, R23, R48, R26, 0xe8, !PT ;  /* 0x00000030171e7212 */ /* 0x000fe200078ee81a */
[----:B------:R-:W-:-:S03]  /*5d00*/  VIADD R45, R4, 0x100 ;  /* 0x00000100042d7836 */ /* 0x000fc60000000000 */
[----:B------:R-:W-:Y:S02]  /*5d10*/  IADD3 R31, PT, PT, R6, R31, R30 ;  /* 0x0000001f061f7210 */ /* 0x000fe40007ffe01e */
[C-C-:B------:R-:W-:Y:S02]  /*5d20*/  SHF.L.W.U32.HI R6, R28.reuse, 0x1a, R28.reuse ;  /* 0x0000001a1c067819 */ /* 0x140fe40000010e1c */
[C-C-:B------:R-:W-:Y:S02]  /*5d30*/  SHF.L.W.U32.HI R21, R28.reuse, 0x15, R28.reuse ;  /* 0x000000151c157819 */ /* 0x140fe40000010e1c */
[----:B------:R-:W-:Y:S02]  /*5d40*/  SHF.L.W.U32.HI R29, R28, 0x7, R28 ;  /* 0x000000071c1d7819 */ /* 0x000fe40000010e1c */
[----:B------:R-:W-:Y:S02]  /*5d50*/  SHF.L.W.U32.HI R4, R45, 0xf, R45 ;  /* 0x0000000f2d047819 */ /* 0x000fe40000010e2d */
[----:B------:R-:W-:-:S02]  /*5d60*/  LOP3.LUT R30, R29, R6, R21, 0x96, !PT ;  /* 0x000000061d1e7212 */ /* 0x000fc400078e9615 */
[--C-:B------:R-:W-:Y:S02]  /*5d70*/  SHF.L.W.U32.HI R21, R45, 0xd, R45.reuse ;  /* 0x0000000d2d157819 */ /* 0x100fe40000010e2d */
[----:B------:R-:W-:Y:S02]  /*5d80*/  SHF.R.U32.HI R6, RZ, 0xa, R45 ;  /* 0x0000000aff067819 */ /* 0x000fe4000001162d */
[----:B------:R-:W-:Y:S02]  /*5d90*/  LOP3.LUT R49, R46, R28, R25, 0xb8, !PT ;  /* 0x0000001c2e317212 */ /* 0x000fe400078eb819 */
[----:B------:R-:W-:Y:S02]  /*5da0*/  LOP3.LUT R29, R6, R4, R21, 0x96, !PT ;  /* 0x00000004061d7212 */ /* 0x000fe400078e9615 */
[----:B------:R-:W-:Y:S02]  /*5db0*/  IADD3 R4, PT, PT, R30, R49, R47 ;  /* 0x000000311e047210 */ /* 0x000fe40007ffe02f */
[----:B------:R-:W-:-:S02]  /*5dc0*/  SHF.L.W.U32.HI R47, R27, 0xf, R27 ;  /* 0x0000000f1b2f7819 */ /* 0x000fc40000010e1b */
[--C-:B------:R-:W-:Y:S02]  /*5dd0*/  SHF.L.W.U32.HI R6, R27, 0xd, R27.reuse ;  /* 0x0000000d1b067819 */ /* 0x100fe40000010e1b */
[----:B------:R-:W-:Y:S01]  /*5de0*/  SHF.R.U32.HI R21, RZ, 0xa, R27 ;  /* 0x0000000aff157819 */ /* 0x000fe2000001161b */
[----:B------:R-:W-:Y:S01]  /*5df0*/  IMAD.IADD R29, R44, 0x1, R29 ;  /* 0x000000012c1d7824 */ /* 0x000fe200078e021d */
[--C-:B------:R-:W-:Y:S02]  /*5e00*/  SHF.L.W.U32.HI R30, R31, 0xa, R31.reuse ;  /* 0x0000000a1f1e7819 */ /* 0x100fe40000010e1f */
[----:B------:R-:W-:Y:S02]  /*5e10*/  LOP3.LUT R47, R21, R47, R6, 0x96, !PT ;  /* 0x0000002f152f7212 */ /* 0x000fe400078e9606 */
[C-C-:B------:R-:W-:Y:S02]  /*5e20*/  SHF.L.W.U32.HI R6, R31.reuse, 0x1e, R31.reuse ;  /* 0x0000001e1f067819 */ /* 0x140fe40000010e1f */
[----:B------:R-:W-:-:S02]  /*5e30*/  SHF.L.W.U32.HI R21, R31, 0x13, R31 ;  /* 0x000000131f157819 */ /* 0x000fc40000010e1f */
[----:B------:R-:W-:Y:S02]  /*5e40*/  IADD3 R7, PT, PT, R4, 0x100, R7 ;  /* 0x0000010004077810 */ /* 0x000fe40007ffe007 */
[----:B------:R-:W-:Y:S02]  /*5e50*/  LOP3.LUT R6, R30, R6, R21, 0x96, !PT ;  /* 0x000000061e067212 */ /* 0x000fe400078e9615 */
[----:B------:R-:W-:Y:S02]  /*5e60*/  LOP3.LUT R30, R29, 0x80000000, RZ, 0x3c, !PT ;  /* 0x800000001d1e7812 */ /* 0x000fe400078e3cff */
[----:B------:R-:W-:Y:S02]  /*5e70*/  IADD3 R24, PT, PT, R24, R47, R43 ;  /* 0x0000002f18187210 */ /* 0x000fe40007ffe02b */
[C-C-:B------:R-:W-:Y:S02]  /*5e80*/  SHF.L.W.U32.HI R21, R30.reuse, 0xf, R29.reuse ;  /* 0x0000000f1e157819 */ /* 0x140fe40000010e1d */
[----:B------:R-:W-:-:S02]  /*5e90*/  SHF.L.W.U32.HI R50, R30, 0xd, R29 ;  /* 0x0000000d1e327819 */ /* 0x000fc40000010e1d */
[----:B------:R-:W-:Y:S01]  /*5ea0*/  SHF.R.U32.HI R49, RZ, 0xa, R30 ;  /* 0x0000000aff317819 */ /* 0x000fe2000001161e */
[----:B------:R-:W-:Y:S01]  /*5eb0*/  IMAD.IADD R47, R48, 0x1, R7 ;  /* 0x00000001302f7824 */ /* 0x000fe200078e0207 */
[----:B------:R-:W-:Y:S02]  /*5ec0*/  LOP3.LUT R4, R26, R23, R31, 0xe8, !PT ;  /* 0x000000171a047212 */ /* 0x000fe400078ee81f */
[----:B------:R-:W-:Y:S02]  /*5ed0*/  LOP3.LUT R21, R49, R21, R50, 0x96, !PT ;  /* 0x0000001531157212 */ /* 0x000fe400078e9632 */
[C-C-:B------:R-:W-:Y:S02]  /*5ee0*/  SHF.L.W.U32.HI R49, R30.reuse, 0x19, R29.reuse ;  /* 0x000000191e317819 */ /* 0x140fe40000010e1d */
[----:B------:R-:W-:Y:S01]  /*5ef0*/  SHF.L.W.U32.HI R50, R30, 0xe, R29 ;  /* 0x0000000e1e327819 */ /* 0x000fe20000010e1d */
[----:B------:R-:W-:Y:S01]  /*5f00*/  VIADD R24, R24, 0x11002000 ;  /* 0x1100200018187836 */ /* 0x000fe20000000000 */
[----:B------:R-:W-:-:S02]  /*5f10*/  SHF.R.U32.HI R29, RZ, 0x3, R30 ;  /* 0x00000003ff1d7819 */ /* 0x000fc4000001161e */
[----:B------:R-:W-:Y:S02]  /*5f20*/  IADD3 R48, PT, PT, R7, R6, R4 ;  /* 0x0000000607307210 */ /* 0x000fe40007ffe004 */
[C-C-:B------:R-:W-:Y:S02]  /*5f30*/  SHF.L.W.U32.HI R4, R47.reuse, 0x1a, R47.reuse ;  /* 0x0000001a2f047819 */ /* 0x140fe40000010e2f */
[C-C-:B------:R-:W-:Y:S02]  /*5f40*/  SHF.L.W.U32.HI R7, R47.reuse, 0x15, R47.reuse ;  /* 0x000000152f077819 */ /* 0x140fe40000010e2f */
[----:B------:R-:W-:Y:S02]  /*5f50*/  SHF.L.W.U32.HI R6, R47, 0x7, R47 ;  /* 0x000000072f067819 */ /* 0x000fe40000010e2f */
[----:B------:R-:W-:Y:S02]  /*5f60*/  LOP3.LUT R29, R29, R49, R50, 0x96, !PT ;  /* 0x000000311d1d7212 */ /* 0x000fe400078e9632 */
[----:B------:R-:W-:-:S02]  /*5f70*/  LOP3.LUT R49, R6, R4, R7, 0x96, !PT ;  /* 0x0000000406317212 */ /* 0x000fc400078e9607 */
[C-C-:B------:R-:W-:Y:S02]  /*5f80*/  SHF.L.W.U32.HI R4, R24.reuse, 0xf, R24.reuse ;  /* 0x0000000f18047819 */ /* 0x140fe40000010e18 */
[--C-:B------:R-:W-:Y:S02]  /*5f90*/  SHF.L.W.U32.HI R7, R24, 0xd, R24.reuse ;  /* 0x0000000d18077819 */ /* 0x100fe40000010e18 */
[----:B------:R-:W-:-:S04]  /*5fa0*/  SHF.R.U32.HI R6, RZ, 0xa, R24 ;  /* 0x0000000aff067819 */ /* 0x000fc80000011618 */
[----:B------:R-:W-:-:S05]  /*5fb0*/  LOP3.LUT R4, R6, R4, R7, 0x96, !PT ;  /* 0x0000000406047212 */ /* 0x000fca00078e9607 */
[----:B------:R-:W-:Y:S01]  /*5fc0*/  IMAD.IADD R52, R5, 0x1, R4 ;  /* 0x0000000105347824 */ /* 0x000fe200078e0204 */
[----:B------:R-:W-:-:S04]  /*5fd0*/  LOP3.LUT R50, R25, R47, R28, 0xb8, !PT ;  /* 0x0000002f19327212 */ /* 0x000fc800078eb81c */
[C-C-:B------:R-:W-:Y:S02]  /*5fe0*/  SHF.L.W.U32.HI R4, R52.reuse, 0xf, R52.reuse ;  /* 0x0000000f34047819 */ /* 0x140fe40000010e34 */
[--C-:B------:R-:W-:Y:S02]  /*5ff0*/  SHF.L.W.U32.HI R7, R52, 0xd, R52.reuse ;  /* 0x0000000d34077819 */ /* 0x100fe40000010e34 */
[----:B------:R-:W-:-:S04]  /*6000*/  SHF.R.U32.HI R6, RZ, 0xa, R52 ;  /* 0x0000000aff067819 */ /* 0x000fc80000011634 */
[----:B------:R-:W-:Y:S02]  /*6010*/  LOP3.LUT R7, R6, R4, R7, 0x96, !PT ;  /* 0x0000000406077212 */ /* 0x000fe400078e9607 */
[----:B------:R-:W-:-:S03]  /*6020*/  IADD3 R50, PT, PT, R49, R50, R46 ;  /* 0x0000003231327210 */ /* 0x000fc60007ffe02e */
[----:B------:R-:W-:-:S05]  /*6030*/  IMAD.IADD R46, R42, 0x1, R7 ;  /* 0x000000012a2e7824 */ /* 0x000fca00078e0207 */
[C-C-:B------:R-:W-:Y:S02]  /*6040*/  SHF.L.W.U32.HI R4, R46.reuse, 0xf, R46.reuse ;  /* 0x0000000f2e047819 */ /* 0x140fe40000010e2e */
[--C-:B------:R-:W-:Y:S02]  /*6050*/  SHF.L.W.U32.HI R7, R46, 0xd, R46.reuse ;  /* 0x0000000d2e077819 */ /* 0x100fe40000010e2e */
[----:B------:R-:W-:-:S04]  /*6060*/  SHF.R.U32.HI R6, RZ, 0xa, R46 ;  /* 0x0000000aff067819 */ /* 0x000fc8000001162e */
[----:B------:R-:W-:Y:S02]  /*6070*/  LOP3.LUT R6, R6, R4, R7, 0x96, !PT ;  /* 0x0000000406067212 */ /* 0x000fe400078e9607 */
[----:B--2---:R-:W-:Y:S01]  /*6080*/  @!P0 LOP3.LUT R51, R22, 0x1, RZ, 0xfc, !PT ;  /* 0x0000000116338812 */ /* 0x004fe200078efcff */
[----:B------:R1:W2:Y:S02]  /*6090*/  LDG.E.U16 R4, desc[UR12][R18.64] ;  /* 0x0000000c12047981 */ /* 0x0002a4000c1e1500 */
[----:B------:R-:W-:-:S05]  /*60a0*/  IMAD.IADD R49, R45, 0x1, R6 ;  /* 0x000000012d317824 */ /* 0x000fca00078e0206 */
[C-C-:B------:R-:W-:Y:S02]  /*60b0*/  SHF.L.W.U32.HI R6, R49.reuse, 0xf, R49.reuse ;  /* 0x0000000f31067819 */ /* 0x140fe40000010e31 */
[--C-:B------:R-:W-:Y:S02]  /*60c0*/  SHF.L.W.U32.HI R7, R49, 0xd, R49.reuse ;  /* 0x0000000d31077819 */ /* 0x100fe40000010e31 */
[----:B------:R-:W-:-:S04]  /*60d0*/  SHF.R.U32.HI R22, RZ, 0xa, R49 ;  /* 0x0000000aff167819 */ /* 0x000fc80000011631 */
[----:B------:R-:W-:Y:S02]  /*60e0*/  LOP3.LUT R53, R22, R6, R7, 0x96, !PT ;  /* 0x0000000616357212 */ /* 0x000fe400078e9607 */
[C-C-:B------:R-:W-:Y:S02]  /*60f0*/  SHF.L.W.U32.HI R6, R43.reuse, 0x19, R43.reuse ;  /* 0x000000192b067819 */ /* 0x140fe40000010e2b */
[--C-:B------:R-:W-:Y:S02]  /*6100*/  SHF.L.W.U32.HI R7, R43, 0xe, R43.reuse ;  /* 0x0000000e2b077819 */ /* 0x100fe40000010e2b */
[----:B------:R-:W-:-:S04]  /*6110*/  SHF.R.U32.HI R22, RZ, 0x3, R43 ;  /* 0x00000003ff167819 */ /* 0x000fc8000001162b */
[----:B-1----:R-:W-:Y:S01]  /*6120*/  LOP3.LUT R19, R22, R6, R7, 0x96, !PT ;  /* 0x0000000616137212 */ /* 0x002fe200078e9607 */
[----:B------:R-:W-:-:S03]  /*6130*/  IMAD.IADD R7, R20, 0x1, R21 ;  /* 0x0000000114077824 */ /* 0x000fc600078e0215 */
[----:B------:R-:W-:Y:S02]  /*6140*/  IADD3 R6, PT, PT, R19, R53, R30 ;  /* 0x0000003513067210 */ /* 0x000fe40007ffe01e */
[C-C-:B------:R-:W-:Y:S02]  /*6150*/  SHF.L.W.U32.HI R18, R7.reuse, 0xf, R7.reuse ;  /* 0x0000000f07127819 */ /* 0x140fe40000010e07 */
[--C-:B------:R-:W-:Y:S02]  /*6160*/  SHF.L.W.U32.HI R19, R7, 0xd, R7.reuse ;  /* 0x0000000d07137819 */ /* 0x100fe40000010e07 */
[----:B------:R-:W-:-:S04]  /*6170*/  SHF.R.U32.HI R21, RZ, 0xa, R7 ;  /* 0x0000000aff157819 */ /* 0x000fc80000011607 */
[----:B------:R-:W-:-:S05]  /*6180*/  LOP3.LUT R18, R21, R18, R19, 0x96, !PT ;  /* 0x0000001215127212 */ /* 0x000fca00078e9613 */
[----:B------:R-:W-:-:S05]  /*6190*/  IMAD.IADD R19, R27, 0x1, R18 ;  /* 0x000000011b137824 */ /* 0x000fca00078e0212 */
[C-C-:B------:R-:W-:Y:S02]  /*61a0*/  SHF.L.W.U32.HI R18, R19.reuse, 0xf, R19.reuse ;  /* 0x0000000f13127819 */ /* 0x140fe40000010e13 */
[--C-:B------:R-:W-:Y:S02]  /*61b0*/  SHF.L.W.U32.HI R21, R19, 0xd, R19.reuse ;  /* 0x0000000d13157819 */ /* 0x100fe40000010e13 */
[----:B------:R-:W-:-:S04]  /*61c0*/  SHF.R.U32.HI R22, RZ, 0xa, R19 ;  /* 0x0000000aff167819 */ /* 0x000fc80000011613 */
[----:B------:R-:W-:Y:S01]  /*61d0*/  LOP3.LUT R21, R22, R18, R21, 0x96, !PT ;  /* 0x0000001216157212 */ /* 0x000fe200078e9615 */
[----:B------:R1:W-:Y:S03]  /*61e0*/  @!P0 STL.U8 [R1+0x20], R51 ;  /* 0x0000203301008387 */ /* 0x0003e60000100000 */
[----:B------:R-:W-:-:S04]  /*61f0*/  IADD3 R18, PT, PT, R21, 0x400022, R24 ;  /* 0x0040002215127810 */ /* 0x000fc80007ffe018 */
[C-C-:B------:R-:W-:Y:S02]  /*6200*/  SHF.L.W.U32.HI R21, R18.reuse, 0xf, R18.reuse ;  /* 0x0000000f12157819 */ /* 0x140fe40000010e12 */
[--C-:B------:R-:W-:Y:S02]  /*6210*/  SHF.L.W.U32.HI R22, R18, 0xd, R18.reuse ;  /* 0x0000000d12167819 */ /* 0x100fe40000010e12 */
[----:B-1----:R-:W-:-:S04]  /*6220*/  SHF.R.U32.HI R51, RZ, 0xa, R18 ;  /* 0x0000000aff337819 */ /* 0x002fc80000011612 */
[----:B------:R-:W-:Y:S02]  /*6230*/  LOP3.LUT R51, R51, R21, R22, 0x96, !PT ;  /* 0x0000001533337212 */ /* 0x000fe400078e9616 */
[C---:B------:R-:W-:Y:S02]  /*6240*/  IADD3 R50, PT, PT, R43.reuse, UR16, R50 ;  /* 0x000000102b327c10 */ /* 0x040fe4000fffe032 */
[----:B------:R-:W-:Y:S02]  /*6250*/  IADD3 R51, PT, PT, R43, R51, R52 ;  /* 0x000000332b337210 */ /* 0x000fe40007ffe034 */
[C-C-:B------:R-:W-:Y:S02]  /*6260*/  SHF.L.W.U32.HI R21, R48.reuse, 0x1e, R48.reuse ;  /* 0x0000001e30157819 */ /* 0x140fe40000010e30 */
[C-C-:B------:R-:W-:Y:S02]  /*6270*/  SHF.L.W.U32.HI R22, R48.reuse, 0x13, R48.reuse ;  /* 0x0000001330167819 */ /* 0x140fe40000010e30 */
[----:B------:R-:W-:-:S04]  /*6280*/  SHF.L.W.U32.HI R43, R48, 0xa, R48 ;  /* 0x0000000a302b7819 */ /* 0x000fc80000010e30 */
[----:B------:R-:W-:Y:S01]  /*6290*/  LOP3.LUT R21, R43, R21, R22, 0x96, !PT ;  /* 0x000000152b157212 */ /* 0x000fe200078e9616 */
[----:B------:R-:W-:Y:S01]  /*62a0*/  IMAD.IADD R22, R23, 0x1, R50 ;  /* 0x0000000117167824 */ /* 0x000fe200078e0232 */
[----:B------:R-:W-:-:S04]  /*62b0*/  LOP3.LUT R23, R31, R26, R48, 0xe8, !PT ;  /* 0x0000001a1f177212 */ /* 0x000fc800078ee830 */
        /* <DEDUP_REMOVED lines=9> */
[----:B------:R-:W-:Y:S01]  /*6350*/  SHF.L.W.U32.HI R50, R44, 0xe, R44 ;  /* 0x0000000e2c327819 */ /* 0x000fe20000010e2c */
[----:B------:R-:W-:-:S03]  /*6360*/  VIADD R6, R6, 0x100 ;  /* 0x0000010006067836 */ /* 0x000fc60000000000 */
[----:B------:R-:W-:Y:S02]  /*6370*/  LOP3.LUT R50, R43, R23, R50, 0x96, !PT ;  /* 0x000000172b327212 */ /* 0x000fe400078e9632 */
[----:B------:R-:W-:-:S03]  /*6380*/  SHF.L.W.U32.HI R43, R6, 0xf, R6 ;  /* 0x0000000f062b7819 */ /* 0x000fc60000010e06 */
[----:B------:R-:W-:Y:S01]  /*6390*/  IMAD.IADD R23, R50, 0x1, R51 ;  /* 0x0000000132177824 */ /* 0x000fe200078e0233 */
[--C-:B------:R-:W-:Y:S02]  /*63a0*/  SHF.L.W.U32.HI R50, R6, 0xd, R6.reuse ;  /* 0x0000000d06327819 */ /* 0x100fe40000010e06 */
[----:B------:R-:W-:-:S04]  /*63b0*/  SHF.R.U32.HI R51, RZ, 0xa, R6 ;  /* 0x0000000aff337819 */ /* 0x000fc80000011606 */
        /* <DEDUP_REMOVED lines=18> */
[----:B------:R-:W-:-:S04]  /*64e0*/  SHF.L.W.U32.HI R51, R5, 0xe, R5 ;  /* 0x0000000e05337819 */ /* 0x000fc80000010e05 */
[----:B------:R-:W-:Y:S02]  /*64f0*/  LOP3.LUT R44, R50, R44, R51, 0x96, !PT ;  /* 0x0000002c322c7212 */ /* 0x000fe400078e9633 */
[C-C-:B------:R-:W-:Y:S02]  /*6500*/  SHF.L.W.U32.HI R51, R23.reuse, 0xd, R23.reuse ;  /* 0x0000000d17337819 */ /* 0x140fe40000010e17 */
[----:B------:R-:W-:Y:S01]  /*6510*/  SHF.R.U32.HI R50, RZ, 0xa, R23 ;  /* 0x0000000aff327819 */ /* 0x000fe20000011617 */
[----:B------:R-:W-:Y:S01]  /*6520*/  IMAD.IADD R43, R44, 0x1, R43 ;  /* 0x000000012c2b7824 */ /* 0x000fe200078e022b */
[----:B------:R-:W-:-:S04]  /*6530*/  SHF.L.W.U32.HI R44, R23, 0xf, R23 ;  /* 0x0000000f172c7819 */ /* 0x000fc80000010e17 */
        /* <DEDUP_REMOVED lines=20> */
[--C-:B------:R-:W-:Y:S02]  /*6680*/  SHF.L.W.U32.HI R51, R43, 0xd, R43.reuse ;  /* 0x0000000d2b337819 */ /* 0x100fe40000010e2b */
[--C-:B------:R-:W-:Y:S01]  /*6690*/  SHF.R.U32.HI R50, RZ, 0xa, R43.reuse ;  /* 0x0000000aff327819 */ /* 0x100fe2000001162b */
[----:B------:R-:W-:Y:S01]  /*66a0*/  IMAD.IADD R31, R31, 0x1, R44 ;  /* 0x000000011f1f7824 */ /* 0x000fe200078e022c */
[----:B------:R-:W-:-:S04]  /*66b0*/  SHF.L.W.U32.HI R44, R43, 0xf, R43 ;  /* 0x0000000f2b2c7819 */ /* 0x000fc80000010e2b */
[----:B------:R-:W-:Y:S02]  /*66c0*/  LOP3.LUT R44, R50, R44, R51, 0x96, !PT ;  /* 0x0000002c322c7212 */ /* 0x000fe400078e9633 */
[C---:B------:R-:W-:Y:S01]  /*66d0*/  IADD3 R51, PT, PT, R20.reuse, UR19, R47 ;  /* 0x0000001314337c10 */ /* 0x040fe2000fffe02f */
[----:B------:R-:W1:Y:S01]  /*66e0*/  LDCU.128 UR16, c[0x3][0x60] ;  /* 0x00c00c00ff1077ac */ /* 0x000e620008000c00 */
        /* <DEDUP_REMOVED lines=13> */
[C---:B------:R-:W-:Y:S02]  /*67c0*/  SHF.L.W.U32.HI R53, R42.reuse, 0xe, R42 ;  /* 0x0000000e2a357819 */ /* 0x040fe40000010e2a */
[----:B------:R-:W-:Y:S02]  /*67d0*/  IADD3 R51, PT, PT, R51, R48, R22 ;  /* 0x0000003033337210 */ /* 0x000fe40007ffe016 */
[--C-:B------:R-:W-:Y:S02]  /*67e0*/  SHF.L.W.U32.HI R22, R42, 0x19, R42.reuse ;  /* 0x000000192a167819 */ /* 0x100fe40000010e2a */
[----:B------:R-:W-:-:S04]  /*67f0*/  SHF.R.U32.HI R48, RZ, 0x3, R42 ;  /* 0x00000003ff307819 */ /* 0x000fc8000001162a */
[----:B------:R-:W-:Y:S02]  /*6800*/  LOP3.LUT R53, R48, R22, R53, 0x96, !PT ;  /* 0x0000001630357212 */ /* 0x000fe400078e9635 */
[----:B------:R-:W-:-:S03]  /*6810*/  SHF.R.U32.HI R48, RZ, 0xa, R31 ;  /* 0x0000000aff307819 */ /* 0x000fc6000001161f */
[----:B------:R-:W-:Y:S01]  /*6820*/  IMAD.IADD R22, R53, 0x1, R44 ;  /* 0x0000000135167824 */ /* 0x000fe200078e022c */
[C-C-:B------:R-:W-:Y:S02]  /*6830*/  SHF.L.W.U32.HI R44, R31.reuse, 0xf, R31.reuse ;  /* 0x0000000f1f2c7819 */ /* 0x140fe40000010e1f */
[----:B------:R-:W-:-:S04]  /*6840*/  SHF.L.W.U32.HI R53, R31, 0xd, R31 ;  /* 0x0000000d1f357819 */ /* 0x000fc80000010e1f */
[----:B------:R-:W-:Y:S02]  /*6850*/  LOP3.LUT R44, R48, R44, R53, 0x96, !PT ;  /* 0x0000002c302c7212 */ /* 0x000fe400078e9635 */
[C---:B0-----:R-:W-:Y:S01]  /*6860*/  IADD3 R48, PT, PT, R42.reuse, UR4, R51 ;  /* 0x000000042a307c10 */ /* 0x041fe2000fffe033 */
[----:B------:R-:W0:Y:S01]  /*6870*/  LDCU UR4, c[0x3][0x58] ;  /* 0x00c00b00ff0477ac */ /* 0x000e220008000800 */
        /* <DEDUP_REMOVED lines=13> */
[----:B------:R-:W-:Y:S02]  /*6950*/  SHF.R.U32.HI R51, RZ, 0x3, R27 ;  /* 0x00000003ff337819 */ /* 0x000fe4000001161b */
        /* <DEDUP_REMOVED lines=57> */
[----:B------:R-:W-:-:S04]  /*6cf0*/  LOP3.LUT R45, R51, R45, R50, 0x96, !PT ;  /* 0x0000002d332d7212 */ /* 0x000fc800078e9632 */
[C---:B------:R-:W-:Y:S02]  /*6d00*/  IADD3 R50, PT, PT, R24.reuse, R45, R23 ;  /* 0x0000002d18327210 */ /* 0x040fe40007ffe017 */
[----:B0-----:R-:W-:Y:S02]  /*6d10*/  IADD3 R47, PT, PT, R24, UR4, R47 ;  /* 0x00000004182f7c10 */ /* 0x001fe4000fffe02f */
[--C-:B------:R-:W-:Y:S01]  /*6d20*/  SHF.L.W.U32.HI R24, R5, 0x1e, R5.reuse ;  /* 0x0000001e05187819 */ /* 0x100fe20000010e05 */
[----:B------:R-:W-:Y:S01]  /*6d30*/  IMAD.IADD R29, R29, 0x1, R50 ;  /* 0x000000011d1d7824 */ /* 0x000fe200078e0232 */
        /* <DEDUP_REMOVED lines=10> */
[----:B------:R-:W-:-:S04]  /*6de0*/  LOP3.LUT R24, R27, R45, R44, 0xb8, !PT ;  /* 0x0000002d1b187212 */ /* 0x000fc800078eb82c */
[----:B------:R-:W-:Y:S02]  /*6df0*/  IADD3 R51, PT, PT, R47, R24, R42 ;  /* 0x000000182f337210 */ /* 0x000fe40007ffe02a */
[C-C-:B------:R-:W-:Y:S02]  /*6e00*/  SHF.L.W.U32.HI R24, R48.reuse, 0xf, R48.reuse ;  /* 0x0000000f30187819 */ /* 0x140fe40000010e30 */
[--C-:B------:R-:W-:Y:S02]  /*6e10*/  SHF.L.W.U32.HI R47, R48, 0xd, R48.reuse ;  /* 0x0000000d302f7819 */ /* 0x100fe40000010e30 */
[----:B------:R-:W-:-:S04]  /*6e20*/  SHF.R.U32.HI R42, RZ, 0xa, R48 ;  /* 0x0000000aff2a7819 */ /* 0x000fc80000011630 */
[----:B------:R-:W-:Y:S02]  /*6e30*/  LOP3.LUT R42, R42, R24, R47, 0x96, !PT ;  /* 0x000000182a2a7212 */ /* 0x000fe400078e962f */
[--C-:B------:R-:W-:Y:S02]  /*6e40*/  SHF.L.W.U32.HI R24, R20, 0x13, R20.reuse ;  /* 0x0000001314187819 */ /* 0x100fe40000010e14 */
[C---:B------:R-:W-:Y:S02]  /*6e50*/  IADD3 R42, PT, PT, R30.reuse, R42, R43 ;  /* 0x0000002a1e2a7210 */ /* 0x040fe40007ffe02b */
[----:B-1----:R-:W-:Y:S02]  /*6e60*/  IADD3 R30, PT, PT, R30, UR16, R51 ;  /* 0x000000101e1e7c10 */ /* 0x002fe4000fffe033 */
        /* <DEDUP_REMOVED lines=17> */
[--C-:B------:R-:W-:Y:S01]  /*6f80*/  SHF.L.W.U32.HI R51, R29, 0xd, R29.reuse ;  /* 0x0000000d1d337819 */ /* 0x100fe20000010e1d */
[----:B------:R-:W-:Y:S01]  /*6f90*/  IMAD.IADD R27, R27, 0x1, R42 ;  /* 0x000000011b1b7824 */ /* 0x000fe200078e022a */
[----:B------:R-:W-:Y:S02]  /*6fa0*/  SHF.R.U32.HI R42, RZ, 0xa, R29 ;  /* 0x0000000aff2a7819 */ /* 0x000fe4000001161d */
[----:B------:R-:W-:Y:S02]  /*6fb0*/  SHF.L.W.U32.HI R50, R21, 0xa, R21 ;  /* 0x0000000a15327819 */ /* 0x000fe40000010e15 */
[----:B------:R-:W-:-:S02]  /*6fc0*/  LOP3.LUT R30, R42, R30, R51, 0x96, !PT ;  /* 0x0000001e2a1e7212 */ /* 0x000fc400078e9633 */
[----:B------:R-:W-:Y:S02]  /*6fd0*/  IADD3 R51, PT, PT, R52, UR17, R47 ;  /* 0x0000001134337c10 */ /* 0x000fe4000fffe02f */
        /* <DEDUP_REMOVED lines=15> */
[----:B------:R-:W-:Y:S02]  /*70d0*/  IADD3 R30, PT, PT, R52, R30, R31 ;  /* 0x0000001e341e7210 */ /* 0x000fe40007ffe01f */
[----:B------:R-:W-:Y:S02]  /*70e0*/  LOP3.LUT R51, R50, R42, R51, 0x96, !PT ;  /* 0x0000002a32337212 */ /* 0x000fe400078e9633 */
[--C-:B------:R-:W-:Y:S02]  /*70f0*/  SHF.L.W.U32.HI R42, R27, 0xf, R27.reuse ;  /* 0x0000000f1b2a7819 */ /* 0x100fe40000010e1b */
[--C-:B------:R-:W-:Y:S01]  /*7100*/  SHF.R.U32.HI R50, RZ, 0xa, R27.reuse ;  /* 0x0000000aff327819 */ /* 0x100fe2000001161b */
        /* <DEDUP_REMOVED lines=27> */
[C---:B------:R-:W-:Y:S01]  /*72c0*/  IADD3 R45, PT, PT, R46.reuse, UR19, R45 ;  /* 0x000000132e2d7c10 */ /* 0x040fe2000fffe02d */
[----:B------:R-:W0:Y:S01]  /*72d0*/  LDCU.128 UR16, c[0x3][0x70] ;  /* 0x00c00e00ff1077ac */ /* 0x000e220008000c00 */
        /* <DEDUP_REMOVED lines=23> */
[C---:B0-----:R-:W-:Y:S02]  /*7450*/  IADD3 R50, PT, PT, R19.reuse, UR16, R46 ;  /* 0x0000001013327c10 */ /* 0x041fe4000fffe02e */
        /* <DEDUP_REMOVED lines=23> */
[--C-:B------:R-:W-:Y:S02]  /*75d0*/  SHF.L.W.U32.HI R45, R19, 0x1e, R19.reuse ;  /* 0x0000001e132d7819 */ /* 0x100fe40000010e13 */
[C---:B------:R-:W-:Y:S02]  /*75e0*/  IADD3 R47, PT, PT, R49.reuse, R47, R48 ;  /* 0x0000002f312f7210 */ /* 0x040fe40007ffe030 */
        /* <DEDUP_REMOVED lines=69> */
[----:B------:R-:W-:-:S04]  /*7a40*/  SHF.R.U32.HI R50, RZ, 0xa, R7 ;  /* 0x0000000aff327819 */ /* 0x000fc80000011607 */
        /* <DEDUP_REMOVED lines=12> */
[----:B------:R-:W-:Y:S02]  /*7b10*/  SHF.L.W.U32.HI R51, R20, 0x7, R20 ;  /* 0x0000000714337819 */ /* 0x000fe40000010e14 */
[----:B------:R-:W-:Y:S02]  /*7b20*/  LOP3.LUT R52, R18, R20, R47, 0xb8, !PT ;  /* 0x0000001412347212 */ /* 0x000fe400078eb82f */
[----:B------:R-:W-:-:S02]  /*7b30*/  LOP3.LUT R46, R51, R23, R46, 0x96, !PT ;  /* 0x00000017332e7212 */ /* 0x000fc400078e962e */
        /* <DEDUP_REMOVED lines=349> */
[--C-:B------:R-:W-:Y:S02]  /*9110*/  SHF.L.W.U32.HI R7, R5, 0x1e, R5.reuse ;  /* 0x0000001e05077819 */ /* 0x100fe40000010e05 */
[C---:B------:R-:W-:Y:S02]  /*9120*/  IADD3 R51, PT, PT, R49.reuse, R51, R28 ;  /* 0x0000003331337210 */ /* 0x040fe40007ffe01c */
[----:B------:R-:W-:Y:S01]  /*9130*/  IADD3 R49, PT, PT, R49, UR19, R44 ;  /* 0x0000001331317c10 */ /* 0x000fe2000fffe02c */
[----:B------:R-:W0:Y:S01]  /*9140*/  LDCU.128 UR16, c[0x3][0xc0] ;  /* 0x00c01800ff1077ac */ /* 0x000e220008000c00 */
        /* <DEDUP_REMOVED lines=14> */
[----:B------:R-:W-:-:S02]  /*9230*/  SHF.L.W.U32.HI R49, R46, 0xe, R46 ;  /* 0x0000000e2e317819 */ /* 0x000fc40000010e2e */
[----:B0-----:R-:W-:Y:S02]  /*9240*/  IADD3 R46, PT, PT, R46, UR16, R53 ;  /* 0x000000102e2e7c10 */ /* 0x001fe4000fffe035 */
[----:B------:R-:W-:Y:S02]  /*9250*/  LOP3.LUT R44, R44, R6, R49, 0x96, !PT ;  /* 0x000000062c2c7212 */ /* 0x000fe400078e9631 */
        /* <DEDUP_REMOVED lines=13> */
[C---:B------:R-:W-:Y:S02]  /*9330*/  SHF.L.W.U32.HI R46, R47.reuse, 0xa, R47 ;  /* 0x0000000a2f2e7819 */ /* 0x040fe40000010e2f */
        /* <DEDUP_REMOVED lines=13> */
[----:B------:R-:W-:Y:S02]  /*9410*/  IADD3 R46, PT, PT, R31, UR18, R18 ;  /* 0x000000121f2e7c10 */ /* 0x000fe4000fffe012 */
[C-C-:B------:R-:W-:Y:S02]  /*9420*/  SHF.L.W.U32.HI R31, R42.reuse, 0x1e, R42.reuse ;  /* 0x0000001e2a1f7819 */ /* 0x140fe40000010e2a */
[C---:B------:R-:W-:Y:S01]  /*9430*/  SHF.L.W.U32.HI R18, R42.reuse, 0x13, R42 ;  /* 0x000000132a127819 */ /* 0x040fe20000010e2a */
[----:B------:R-:W-:Y:S01]  /*9440*/  IMAD.IADD R48, R5, 0x1, R46 ;  /* 0x0000000105307824 */ /* 0x000fe200078e022e */
[----:B------:R-:W-:-:S04]  /*9450*/  SHF.L.W.U32.HI R5, R42, 0xa, R42 ;  /* 0x0000000a2a057819 */ /* 0x000fc80000010e2a */
[----:B------:R-:W-:Y:S02]  /*9460*/  LOP3.LUT R31, R5, R31, R18, 0x96, !PT ;  /* 0x0000001f051f7212 */ /* 0x000fe400078e9612 */
[C-C-:B------:R-:W-:Y:S02]  /*9470*/  SHF.L.W.U32.HI R5, R48.reuse, 0x1a, R48.reuse ;  /* 0x0000001a30057819 */ /* 0x140fe40000010e30 */
[C-C-:B------:R-:W-:Y:S02]  /*9480*/  SHF.L.W.U32.HI R18, R48.reuse, 0x15, R48.reuse ;  /* 0x0000001530127819 */ /* 0x140fe40000010e30 */
[----:B------:R-:W-:-:S04]  /*9490*/  SHF.L.W.U32.HI R49, R48, 0x7, R48 ;  /* 0x0000000730317819 */ /* 0x000fc80000010e30 */
[----:B------:R-:W-:Y:S02]  /*94a0*/  LOP3.LUT R18, R49, R5, R18, 0x96, !PT ;  /* 0x0000000531127212 */ /* 0x000fe400078e9612 */
[----:B------:R-:W-:-:S04]  /*94b0*/  LOP3.LUT R5, R6, R48, R45, 0xb8, !PT ;  /* 0x0000003006057212 */ /* 0x000fc800078eb82d */
[----:B------:R-:W-:-:S04]  /*94c0*/  IADD3 R18, PT, PT, R18, R5, R7 ;  /* 0x0000000512127210 */ /* 0x000fc80007ffe007 */
[----:B------:R-:W-:Y:S01]  /*94d0*/  IADD3 R49, PT, PT, R43, UR19, R18 ;  /* 0x000000132b317c10 */ /* 0x000fe2000fffe012 */
[----:B------:R-:W0:Y:S04]  /*94e0*/  LDCU.128 UR16, c[0x3][0xd0] ;  /* 0x00c01a00ff1077ac */ /* 0x000e280008000c00 */
[----:B------:R-:W-:-:S05]  /*94f0*/  IMAD.IADD R43, R30, 0x1, R49 ;  /* 0x000000011e2b7824 */ /* 0x000fca00078e0231 */
[C-C-:B------:R-:W-:Y:S02]  /*9500*/  SHF.L.W.U32.HI R5, R43.reuse, 0x1a, R43.reuse ;  /* 0x0000001a2b057819 */ /* 0x140fe40000010e2b */
[C-C-:B------:R-:W-:Y:S02]  /*9510*/  SHF.L.W.U32.HI R18, R43.reuse, 0x15, R43.reuse ;  /* 0x000000152b127819 */ /* 0x140fe40000010e2b */
[----:B------:R-:W-:-:S04]  /*9520*/  SHF.L.W.U32.HI R7, R43, 0x7, R43 ;  /* 0x000000072b077819 */ /* 0x000fc80000010e2b */
[----:B------:R-:W-:Y:S02]  /*9530*/  LOP3.LUT R5, R7, R5, R18, 0x96, !PT ;  /* 0x0000000507057212 */ /* 0x000fe400078e9612 */
[----:B------:R-:W-:-:S04]  /*9540*/  LOP3.LUT R7, R45, R43, R48, 0xb8, !PT ;  /* 0x0000002b2d077212 */ /* 0x000fc800078eb830 */
[----:B------:R-:W-:-:S04]  /*9550*/  IADD3 R50, PT, PT, R5, R7, R6 ;  /* 0x0000000705327210 */ /* 0x000fc80007ffe006 */
[----:B0-----:R-:W-:Y:S02]  /*9560*/  IADD3 R50, PT, PT, R23, UR16, R50 ;  /* 0x0000001017327c10 */ /* 0x001fe4000fffe032 */
[----:B------:R-:W3:Y:S03]  /*9570*/  LDL.U8 R23, [R1+0x20] ;  /* 0x0000200001177983 */ /* 0x000ee60000100000 */
[----:B------:R-:W-:-:S05]  /*9580*/  IMAD.IADD R5, R47, 0x1, R50 ;  /* 0x000000012f057824 */ /* 0x000fca00078e0232 */
[C-C-:B------:R-:W-:Y:S02]  /*9590*/  SHF.L.W.U32.HI R6, R5.reuse, 0x1a, R5.reuse ;  /* 0x0000001a05067819 */ /* 0x140fe40000010e05 */
[C-C-:B------:R-:W-:Y:S02]  /*95a0*/  SHF.L.W.U32.HI R7, R5.reuse, 0x15, R5.reuse ;  /* 0x0000001505077819 */ /* 0x140fe40000010e05 */
[----:B------:R-:W-:-:S04]  /*95b0*/  SHF.L.W.U32.HI R18, R5, 0x7, R5 ;  /* 0x0000000705127819 */ /* 0x000fc80000010e05 */
[----:B------:R-:W-:Y:S02]  /*95c0*/  LOP3.LUT R6, R18, R6, R7, 0x96, !PT ;  /* 0x0000000612067212 */ /* 0x000fe400078e9607 */
[----:B------:R-:W-:-:S04]  /*95d0*/  LOP3.LUT R7, R48, R5, R43, 0xb8, !PT ;  /* 0x0000000530077212 */ /* 0x000fc800078eb82b */
[----:B------:R-:W-:-:S04]  /*95e0*/  IADD3 R7, PT, PT, R6, R7, R45 ;  /* 0x0000000706077210 */ /* 0x000fc80007ffe02d */
[----:B------:R-:W-:-:S05]  /*95f0*/  IADD3 R7, PT, PT, R20, UR17, R7 ;  /* 0x0000001114077c10 */ /* 0x000fca000fffe007 */
[----:B------:R-:W-:-:S05]  /*9600*/  IMAD.IADD R6, R42, 0x1, R7 ;  /* 0x000000012a067824 */ /* 0x000fca00078e0207 */
[C-C-:B------:R-:W-:Y:S02]  /*9610*/  SHF.L.W.U32.HI R18, R6.reuse, 0x1a, R6.reuse ;  /* 0x0000001a06127819 */ /* 0x140fe40000010e06 */
[C-C-:B------:R-:W-:Y:S02]  /*9620*/  SHF.L.W.U32.HI R45, R6.reuse, 0x15, R6.reuse ;  /* 0x00000015062d7819 */ /* 0x140fe40000010e06 */
[----:B------:R-:W-:Y:S02]  /*9630*/  SHF.L.W.U32.HI R20, R6, 0x7, R6 ;  /* 0x0000000706147819 */ /* 0x000fe40000010e06 */
[----:B------:R-:W-:Y:S02]  /*9640*/  LOP3.LUT R30, R47, R30, R42, 0xe8, !PT ;  /* 0x0000001e2f1e7212 */ /* 0x000fe400078ee82a */
[----:B------:R-:W-:Y:S02]  /*9650*/  LOP3.LUT R45, R20, R18, R45, 0x96, !PT ;  /* 0x00000012142d7212 */ /* 0x000fe400078e962d */
[----:B------:R-:W-:-:S02]  /*9660*/  LOP3.LUT R18, R43, R6, R5, 0xb8, !PT ;  /* 0x000000062b127212 */ /* 0x000fc400078eb805 */
[----:B------:R-:W-:Y:S02]  /*9670*/  IADD3 R31, PT, PT, R46, R31, R30 ;  /* 0x0000001f2e1f7210 */ /* 0x000fe40007ffe01e */
[----:B------:R-:W-:Y:S02]  /*9680*/  IADD3 R18, PT, PT, R45, R18, R48 ;  /* 0x000000122d127210 */ /* 0x000fe40007ffe030 */
[--C-:B------:R-:W-:Y:S02]  /*9690*/  SHF.L.W.U32.HI R30, R31, 0xa, R31.reuse ;  /* 0x0000000a1f1e7819 */ /* 0x100fe40000010e1f */
[----:B------:R-:W-:Y:S02]  /*96a0*/  IADD3 R20, PT, PT, R19, UR18, R18 ;  /* 0x0000001213147c10 */ /* 0x000fe4000fffe012 */
[C-C-:B------:R-:W-:Y:S02]  /*96b0*/  SHF.L.W.U32.HI R18, R31.reuse, 0x1e, R31.reuse ;  /* 0x0000001e1f127819 */ /* 0x140fe40000010e1f */
[----:B------:R-:W-:-:S02]  /*96c0*/  SHF.L.W.U32.HI R19, R31, 0x13, R31 ;  /* 0x000000131f137819 */ /* 0x000fc40000010e1f */
[----:B------:R-:W-:Y:S02]  /*96d0*/  LOP3.LUT R47, R42, R47, R31, 0xe8, !PT ;  /* 0x0000002f2a2f7212 */ /* 0x000fe400078ee81f */
[----:B------:R-:W-:Y:S01]  /*96e0*/  LOP3.LUT R18, R30, R18, R19, 0x96, !PT ;  /* 0x000000121e127212 */ /* 0x000fe200078e9613 */
[----:B------:R-:W-:-:S03]  /*96f0*/  IMAD.IADD R19, R31, 0x1, R20 ;  /* 0x000000011f137824 */ /* 0x000fc600078e0214 */
        /* <DEDUP_REMOVED lines=9> */
[----:B------:R-:W-:Y:S02]  /*9790*/  SHF.L.W.U32.HI R30, R49, 0xa, R49 ;  /* 0x0000000a311e7819 */ /* 0x000fe40000010e31 */
[----:B------:R-:W-:Y:S01]  /*97a0*/  IADD3 R22, PT, PT, R22, UR19, R45 ;  /* 0x0000001316167c10 */ /* 0x000fe2000fffe02d */
[----:B------:R-:W0:Y:S01]  /*97b0*/  LDCU.128 UR16, c[0x3][0xe0] ;  /* 0x00c01c00ff1077ac */ /* 0x000e220008000c00 */
[----:B------:R-:W-:-:S02]  /*97c0*/  LOP3.LUT R43, R30, R18, R43, 0x96, !PT ;  /* 0x000000121e2b7212 */ /* 0x000fc400078e962b */
        /* <DEDUP_REMOVED lines=12> */
[----:B0-----:R-:W-:Y:S02]  /*9890*/  IADD3 R28, PT, PT, R28, UR16, R43 ;  /* 0x000000101c1c7c10 */ /* 0x001fe4000fffe02b */
[----:B------:R-:W-:-:S02]  /*98a0*/  LOP3.LUT R30, R42, R5, R30, 0x96, !PT ;  /* 0x000000052a1e7212 */ /* 0x000fc400078e961e */
[----:B------:R-:W-:Y:S01]  /*98b0*/  LOP3.LUT R31, R49, R31, R50, 0xe8, !PT ;  /* 0x0000001f311f7212 */ /* 0x000fe200078ee832 */
[----:B------:R-:W-:-:S03]  /*98c0*/  IMAD.IADD R5, R50, 0x1, R28 ;  /* 0x0000000132057824 */ /* 0x000fc600078e021c */
[----:B------:R-:W-:Y:S02]  /*98d0*/  IADD3 R7, PT, PT, R7, R30, R31 ;  /* 0x0000001e07077210 */ /* 0x000fe40007ffe01f */
[C-C-:B------:R-:W-:Y:S02]  /*98e0*/  SHF.L.W.U32.HI R30, R5.reuse, 0x1a, R5.reuse ;  /* 0x0000001a051e7819 */ /* 0x140fe40000010e05 */
[C-C-:B------:R-:W-:Y:S02]  /*98f0*/  SHF.L.W.U32.HI R31, R5.reuse, 0x15, R5.reuse ;  /* 0x00000015051f7819 */ /* 0x140fe40000010e05 */
[----:B------:R-:W-:Y:S02]  /*9900*/  SHF.L.W.U32.HI R42, R5, 0x7, R5 ;  /* 0x00000007052a7819 */ /* 0x000fe40000010e05 */
[----:B------:R-:W-:Y:S02]  /*9910*/  LOP3.LUT R45, R19, R5, R18, 0xb8, !PT ;  /* 0x00000005132d7212 */ /* 0x000fe400078eb812 */
[----:B------:R-:W-:-:S02]  /*9920*/  LOP3.LUT R43, R42, R30, R31, 0x96, !PT ;  /* 0x0000001e2a2b7212 */ /* 0x000fc400078e961f */
[C-C-:B------:R-:W-:Y:S02]  /*9930*/  SHF.L.W.U32.HI R30, R7.reuse, 0x1e, R7.reuse ;  /* 0x0000001e071e7819 */ /* 0x140fe40000010e07 */
[C-C-:B------:R-:W-:Y:S02]  /*9940*/  SHF.L.W.U32.HI R31, R7.reuse, 0x13, R7.reuse ;  /* 0x00000013071f7819 */ /* 0x140fe40000010e07 */
[----:B------:R-:W-:-:S04]  /*9950*/  SHF.L.W.U32.HI R42, R7, 0xa, R7 ;  /* 0x0000000a072a7819 */ /* 0x000fc80000010e07 */
[----:B------:R-:W-:Y:S02]  /*9960*/  LOP3.LUT R31, R42, R30, R31, 0x96, !PT ;  /* 0x0000001e2a1f7212 */ /* 0x000fe400078e961f */
[----:B------:R-:W-:Y:S02]  /*9970*/  IADD3 R30, PT, PT, R43, R45, R6 ;  /* 0x0000002d2b1e7210 */ /* 0x000fe40007ffe006 */
[----:B------:R-:W-:Y:S02]  /*9980*/  LOP3.LUT R49, R50, R49, R7, 0xe8, !PT ;  /* 0x0000003132317212 */ /* 0x000fe400078ee807 */
[----:B------:R-:W-:Y:S02]  /*9990*/  IADD3 R30, PT, PT, R25, UR17, R30 ;  /* 0x00000011191e7c10 */ /* 0x000fe4000fffe01e */
[----:B------:R-:W-:-:S03]  /*99a0*/  IADD3 R20, PT, PT, R20, R31, R49 ;  /* 0x0000001f14147210 */ /* 0x000fc60007ffe031 */
[----:B------:R-:W-:Y:S01]  /*99b0*/  IMAD.IADD R6, R7, 0x1, R30 ;  /* 0x0000000107067824 */ /* 0x000fe200078e021e */
[C-C-:B------:R-:W-:Y:S02]  /*99c0*/  SHF.L.W.U32.HI R25, R20.reuse, 0x1e, R20.reuse ;  /* 0x0000001e14197819 */ /* 0x140fe40000010e14 */
[C-C-:B------:R-:W-:Y:S02]  /*99d0*/  SHF.L.W.U32.HI R42, R20.reuse, 0x13, R20.reuse ;  /* 0x00000013142a7819 */ /* 0x140fe40000010e14 */
[----:B------:R-:W-:Y:S02]  /*99e0*/  SHF.L.W.U32.HI R31, R20, 0xa, R20 ;  /* 0x0000000a141f7819 */ /* 0x000fe40000010e14 */
[C-C-:B------:R-:W-:Y:S02]  /*99f0*/  SHF.L.W.U32.HI R43, R6.reuse, 0x1a, R6.reuse ;  /* 0x0000001a062b7819 */ /* 0x140fe40000010e06 */
[C-C-:B------:R-:W-:Y:S02]  /*9a00*/  SHF.L.W.U32.HI R46, R6.reuse, 0x15, R6.reuse ;  /* 0x00000015062e7819 */ /* 0x140fe40000010e06 */
[----:B------:R-:W-:-:S02]  /*9a10*/  SHF.L.W.U32.HI R45, R6, 0x7, R6 ;  /* 0x00000007062d7819 */ /* 0x000fc40000010e06 */
[----:B------:R-:W-:Y:S02]  /*9a20*/  LOP3.LUT R25, R31, R25, R42, 0x96, !PT ;  /* 0x000000191f197212 */ /* 0x000fe400078e962a */
[----:B------:R-:W-:Y:S02]  /*9a30*/  LOP3.LUT R46, R45, R43, R46, 0x96, !PT ;  /* 0x0000002b2d2e7212 */ /* 0x000fe400078e962e */
[----:B------:R-:W-:Y:S02]  /*9a40*/  LOP3.LUT R31, R18, R6, R5, 0xb8, !PT ;  /* 0x00000006121f7212 */ /* 0x000fe400078eb805 */
[----:B------:R-:W-:Y:S02]  /*9a50*/  LOP3.LUT R50, R7, R50, R20, 0xe8, !PT ;  /* 0x0000003207327212 */ /* 0x000fe400078ee814 */
[----:B------:R-:W-:Y:S02]  /*9a60*/  IADD3 R31, PT, PT, R46, R31, R19 ;  /* 0x0000001f2e1f7210 */ /* 0x000fe40007ffe013 */
[----:B------:R-:W-:-:S02]  /*9a70*/  IADD3 R25, PT, PT, R22, R25, R50 ;  /* 0x0000001916197210 */ /* 0x000fc40007ffe032 */
[----:B------:R-:W-:Y:S02]  /*9a80*/  IADD3 R31, PT, PT, R26, UR18, R31 ;  /* 0x000000121a1f7c10 */ /* 0x000fe4000fffe01f */
[C-C-:B------:R-:W-:Y:S02]  /*9a90*/  SHF.L.W.U32.HI R22, R25.reuse, 0x1e, R25.reuse ;  /* 0x0000001e19167819 */ /* 0x140fe40000010e19 */
[C---:B------:R-:W-:Y:S01]  /*9aa0*/  SHF.L.W.U32.HI R43, R25.reuse, 0x13, R25 ;  /* 0x00000013192b7819 */ /* 0x040fe20000010e19 */
[C---:B------:R-:W-:Y:S01]  /*9ab0*/  IMAD.IADD R19, R20.reuse, 0x1, R31 ;  /* 0x0000000114137824 */ /* 0x040fe200078e021f */
[--C-:B------:R-:W-:Y:S02]  /*9ac0*/  SHF.L.W.U32.HI R26, R25, 0xa, R25.reuse ;  /* 0x0000000a191a7819 */ /* 0x100fe40000010e19 */
[----:B------:R-:W-:Y:S02]  /*9ad0*/  LOP3.LUT R7, R20, R7, R25, 0xe8, !PT ;  /* 0x0000000714077212 */ /* 0x000fe400078ee819 */
[----:B------:R-:W-:-:S02]  /*9ae0*/  LOP3.LUT R43, R26, R22, R43, 0x96, !PT ;  /* 0x000000161a2b7212 */ /* 0x000fc400078e962b */
[C-C-:B------:R-:W-:Y:S02]  /*9af0*/  SHF.L.W.U32.HI R22, R19.reuse, 0x1a, R19.reuse ;  /* 0x0000001a13167819 */ /* 0x140fe40000010e13 */
[C-C-:B------:R-:W-:Y:S02]  /*9b00*/  SHF.L.W.U32.HI R45, R19.reuse, 0x15, R19.reuse ;  /* 0x00000015132d7819 */ /* 0x140fe40000010e13 */
[----:B------:R-:W-:Y:S02]  /*9b10*/  SHF.L.W.U32.HI R26, R19, 0x7, R19 ;  /* 0x00000007131a7819 */ /* 0x000fe40000010e13 */
[----:B------:R-:W-:Y:S02]  /*9b20*/  LOP3.LUT R42, R5, R19, R6, 0xb8, !PT ;  /* 0x00000013052a7212 */ /* 0x000fe400078eb806 */
[----:B------:R-:W-:Y:S02]  /*9b30*/  LOP3.LUT R45, R26, R22, R45, 0x96, !PT ;  /* 0x000000161a2d7212 */ /* 0x000fe400078e962d */
[----:B------:R-:W-:-:S02]  /*9b40*/  IADD3 R28, PT, PT, R28, R43, R7 ;  /* 0x0000002b1c1c7210 */ /* 0x000fc40007ffe007 */
[----:B------:R-:W-:Y:S02]  /*9b50*/  IADD3 R45, PT, PT, R45, R42, R18 ;  /* 0x0000002a2d2d7210 */ /* 0x000fe40007ffe012 */
[C-C-:B------:R-:W-:Y:S02]  /*9b60*/  SHF.L.W.U32.HI R7, R28.reuse, 0x1e, R28.reuse ;  /* 0x0000001e1c077819 */ /* 0x140fe40000010e1c */
[C-C-:B------:R-:W-:Y:S02]  /*9b70*/  SHF.L.W.U32.HI R22, R28.reuse, 0x13, R28.reuse ;  /* 0x000000131c167819 */ /* 0x140fe40000010e1c */
[----:B------:R-:W-:Y:S02]  /*9b80*/  SHF.L.W.U32.HI R26, R28, 0xa, R28 ;  /* 0x0000000a1c1a7819 */ /* 0x000fe40000010e1c */
[----:B------:R-:W-:Y:S01]  /*9b90*/  IADD3 R24, PT, PT, R24, UR19, R45 ;  /* 0x0000001318187c10 */ /* 0x000fe2000fffe02d */
[----:B------:R-:W0:Y:S01]  /*9ba0*/  LDCU.128 UR16, c[0x3][0xf0] ;  /* 0x00c01e00ff1077ac */ /* 0x000e220008000c00 */
[----:B------:R-:W-:-:S02]  /*9bb0*/  LOP3.LUT R7, R26, R7, R22, 0x96, !PT ;  /* 0x000000071a077212 */ /* 0x000fc400078e9616 */
[C---:B------:R-:W-:Y:S01]  /*9bc0*/  LOP3.LUT R20, R25.reuse, R20, R28, 0xe8, !PT ;  /* 0x0000001419147212 */ /* 0x040fe200078ee81c */
[----:B------:R-:W-:-:S03]  /*9bd0*/  IMAD.IADD R18, R25, 0x1, R24 ;  /* 0x0000000119127824 */ /* 0x000fc600078e0218 */
[----:B------:R-:W-:Y:S02]  /*9be0*/  IADD3 R7, PT, PT, R30, R7, R20 ;  /* 0x000000071e077210 */ /* 0x000fe40007ffe014 */
[C-C-:B------:R-:W-:Y:S02]  /*9bf0*/  SHF.L.W.U32.HI R26, R18.reuse, 0x1a, R18.reuse ;  /* 0x0000001a121a7819 */ /* 0x140fe40000010e12 */
[C-C-:B------:R-:W-:Y:S02]  /*9c00*/  SHF.L.W.U32.HI R20, R7.reuse, 0x1e, R7.reuse ;  /* 0x0000001e07147819 */ /* 0x140fe40000010e07 */
[C-C-:B------:R-:W-:Y:S02]  /*9c10*/  SHF.L.W.U32.HI R43, R7.reuse, 0x13, R7.reuse ;  /* 0x00000013072b7819 */ /* 0x140fe40000010e07 */
[----:B------:R-:W-:Y:S02]  /*9c20*/  SHF.L.W.U32.HI R22, R7, 0xa, R7 ;  /* 0x0000000a07167819 */ /* 0x000fe40000010e07 */
[----:B------:R-:W-:-:S02]  /*9c30*/  SHF.L.W.U32.HI R45, R18, 0x15, R18 ;  /* 0x00000015122d7819 */ /* 0x000fc40000010e12 */
[----:B------:R-:W-:Y:S02]  /*9c40*/  SHF.L.W.U32.HI R30, R18, 0x7, R18 ;  /* 0x00000007121e7819 */ /* 0x000fe40000010e12 */
[----:B------:R-:W-:Y:S02]  /*9c50*/  LOP3.LUT R20, R22, R20, R43, 0x96, !PT ;  /* 0x0000001416147212 */ /* 0x000fe400078e962b */
[----:B------:R-:W-:Y:S02]  /*9c60*/  LOP3.LUT R26, R30, R26, R45, 0x96, !PT ;  /* 0x0000001a1e1a7212 */ /* 0x000fe400078e962d */
[----:B------:R-:W-:Y:S02]  /*9c70*/  LOP3.LUT R22, R6, R18, R19, 0xb8, !PT ;  /* 0x0000001206167212 */ /* 0x000fe400078eb813 */
[----:B------:R-:W-:Y:S02]  /*9c80*/  LOP3.LUT R25, R28, R25, R7, 0xe8, !PT ;  /* 0x000000191c197212 */ /* 0x000fe400078ee807 */
[----:B------:R-:W-:-:S02]  /*9c90*/  IADD3 R22, PT, PT, R26, R22, R5 ;  /* 0x000000161a167210 */ /* 0x000fc40007ffe005 */
[----:B------:R-:W-:Y:S02]  /*9ca0*/  IADD3 R20, PT, PT, R31, R20, R25 ;  /* 0x000000141f147210 */ /* 0x000fe40007ffe019 */
[----:B0-----:R-:W-:Y:S02]  /*9cb0*/  IADD3 R21, PT, PT, R21, UR16, R22 ;  /* 0x0000001015157c10 */ /* 0x001fe4000fffe016 */
[C-C-:B------:R-:W-:Y:S02]  /*9cc0*/  SHF.L.W.U32.HI R22, R20.reuse, 0x1e, R20.reuse ;  /* 0x0000001e14167819 */ /* 0x140fe40000010e14 */
[--C-:B------:R-:W-:Y:S01]  /*9cd0*/  SHF.L.W.U32.HI R25, R20, 0x13, R20.reuse ;  /* 0x0000001314197819 */ /* 0x100fe20000010e14 */
[----:B------:R-:W-:Y:S01]  /*9ce0*/  IMAD.IADD R5, R28, 0x1, R21 ;  /* 0x000000011c057824 */ /* 0x000fe200078e0215 */
[--C-:B------:R-:W-:Y:S02]  /*9cf0*/  SHF.L.W.U32.HI R26, R20, 0xa, R20.reuse ;  /* 0x0000000a141a7819 */ /* 0x100fe40000010e14 */
[----:B------:R-:W-:-:S02]  /*9d00*/  LOP3.LUT R28, R7, R28, R20, 0xe8, !PT ;  /* 0x0000001c071c7212 */ /* 0x000fc400078ee814 */
[----:B------:R-:W-:Y:S02]  /*9d10*/  LOP3.LUT R25, R26, R22, R25, 0x96, !PT ;  /* 0x000000161a197212 */ /* 0x000fe400078e9619 */
[C-C-:B------:R-:W-:Y:S02]  /*9d20*/  SHF.L.W.U32.HI R22, R5.reuse, 0x1a, R5.reuse ;  /* 0x0000001a05167819 */ /* 0x140fe40000010e05 */
[C-C-:B------:R-:W-:Y:S02]  /*9d30*/  SHF.L.W.U32.HI R31, R5.reuse, 0x15, R5.reuse ;  /* 0x00000015051f7819 */ /* 0x140fe40000010e05 */
[----:B------:R-:W-:Y:S02]  /*9d40*/  SHF.L.W.U32.HI R26, R5, 0x7, R5 ;  /* 0x00000007051a7819 */ /* 0x000fe40000010e05 */
[----:B------:R-:W-:Y:S02]  /*9d50*/  IADD3 R25, PT, PT, R24, R25, R28 ;  /* 0x0000001918197210 */ /* 0x000fe40007ffe01c */
        /* <DEDUP_REMOVED lines=26> */
[----:B------:R-:W-:Y:S01]  /*9f00*/  IMAD.IADD R20, R20, 0x1, R29 ;  /* 0x0000000114147824 */ /* 0x000fe200078e021d */
[--C-:B------:R-:W-:Y:S02]  /*9f10*/  SHF.L.W.U32.HI R21, R7, 0xa, R7.reuse ;  /* 0x0000000a07157819 */ /* 0x100fe40000010e07 */
[----:B------:R-:W-:Y:S02]  /*9f20*/  LOP3.LUT R25, R6, R25, R7, 0xe8, !PT ;  /* 0x0000001906197212 */ /* 0x000fe400078ee807 */
[----:B------:R-:W-:-:S02]  /*9f30*/  LOP3.LUT R24, R21, R19, R24, 0x96, !PT ;  /* 0x0000001315187212 */ /* 0x000fc400078e9618 */
[C-C-:B------:R-:W-:Y:S02]  /*9f40*/  SHF.L.W.U32.HI R19, R20.reuse, 0x1a, R20.reuse ;  /* 0x0000001a14137819 */ /* 0x140fe40000010e14 */
[C-C-:B------:R-:W-:Y:S02]  /*9f50*/  SHF.L.W.U32.HI R26, R20.reuse, 0x15, R20.reuse ;  /* 0x00000015141a7819 */ /* 0x140fe40000010e14 */
[----:B------:R-:W-:Y:S02]  /*9f60*/  SHF.L.W.U32.HI R21, R20, 0x7, R20 ;  /* 0x0000000714157819 */ /* 0x000fe40000010e14 */
[----:B------:R-:W-:Y:S02]  /*9f70*/  IADD3 R24, PT, PT, R29, R24, R25 ;  /* 0x000000181d187210 */ /* 0x000fe40007ffe019 */
[----:B------:R-:W-:Y:S02]  /*9f80*/  LOP3.LUT R5, R5, R20, R22, 0xb8, !PT ;  /* 0x0000001405057212 */ /* 0x000fe400078eb816 */
[----:B------:R-:W-:Y:S01]  /*9f90*/  LOP3.LUT R19, R21, R19, R26, 0x96, !PT ;  /* 0x0000001315137212 */ /* 0x000fe200078e961a */
[----:B------:R-:W-:Y:S01]  /*9fa0*/  IMAD.IADD R44, R44, 0x1, R51 ;  /* 0x000000012c2c7824 */ /* 0x000fe200078e0233 */
[----:B------:R-:W-:-:S02]  /*9fb0*/  SHF.L.W.U32.HI R20, R24, 0x1e, R24 ;  /* 0x0000001e18147819 */ /* 0x000fc40000010e18 */
[C-C-:B------:R-:W-:Y:S02]  /*9fc0*/  SHF.L.W.U32.HI R21, R24.reuse, 0x13, R24.reuse ;  /* 0x0000001318157819 */ /* 0x140fe40000010e18 */
[----:B------:R-:W-:Y:S02]  /*9fd0*/  SHF.L.W.U32.HI R22, R24, 0xa, R24 ;  /* 0x0000000a18167819 */ /* 0x000fe40000010e18 */
[----:B------:R-:W-:Y:S02]  /*9fe0*/  IADD3 R5, PT, PT, R19, R5, R18 ;  /* 0x0000000513057210 */ /* 0x000fe40007ffe012 */
[----:B------:R-:W-:Y:S02]  /*9ff0*/  LOP3.LUT R6, R7, R6, R24, 0xe8, !PT ;  /* 0x0000000607067212 */ /* 0x000fe400078ee818 */
[----:B------:R-:W-:Y:S02]  /*a000*/  LOP3.LUT R20, R22, R20, R21, 0x96, !PT ;  /* 0x0000001416147212 */ /* 0x000fe400078e9615 */
[----:B------:R-:W-:-:S04]  /*a010*/  IADD3 R5, PT, PT, R44, UR19, R5 ;  /* 0x000000132c057c10 */ /* 0x000fc8000fffe005 */
[----:B------:R-:W-:-:S05]  /*a020*/  IADD3 R5, PT, PT, R5, R20, R6 ;  /* 0x0000001405057210 */ /* 0x000fca0007ffe006 */
[----:B------:R-:W-:-:S05]  /*a030*/  VIADD R5, R5, 0x6a09e667 ;  /* 0x6a09e66705057836 */ /* 0x000fca0000000000 */
[----:B------:R-:W-:-:S04]  /*a040*/  SHF.R.U32.HI R5, RZ, 0x18, R5 ;  /* 0x00000018ff057819 */ /* 0x000fc80000011605 */
[----:B------:R-:W-:-:S04]  /*a050*/  PRMT R6, R5, 0x9910, RZ ;  /* 0x0000991005067816 */ /* 0x000fc800000000ff */
[----:B---3--:R-:W-:Y:S01]  /*a060*/  ISETP.NE.AND P0, PT, R23, R6, PT ;  /* 0x000000061700720c */ /* 0x008fe20003f05270 */
[----:B--2---:R0:W-:-:S12]  /*a070*/  STL.U16 [R1+0x5a], R4 ;  /* 0x00005a0401007387 */ /* 0x0041d80000100400 */
[----:B0-----:R-:W-:Y:S05]  /*a080*/  @P0 EXIT ;  /* 0x000000000000094d */ /* 0x001fea0003800000 */
[----:B------:R-:W2:Y:S04]  /*a090*/  LDL.U16 R42, [R1+0x30] ;  /* 0x00003000012a7983 */ /* 0x000ea80000100400 */
[----:B------:R0:W5:Y:S04]  /*a0a0*/  LDL.U16 R22, [R1+0x32] ;  /* 0x0000320001167983 */ /* 0x0001680000100400 */
        /* <DEDUP_REMOVED lines=19> */
[----:B------:R0:W5:Y:S01]  /*a1e0*/  LDL.U16 R5, [R1+0x5e] ;  /* 0x00005e0001057983 */ /* 0x0001620000100400 */
[----:B------:R-:W1:Y:S01]  /*a1f0*/  S2UR UR5, SR_CgaCtaId ;  /* 0x00000000000579c3 */ /* 0x000e620000008800 */
[----:B------:R-:W-:Y:S01]  /*a200*/  UMOV UR4, 0x400 ;  /* 0x0000040000047882 */ /* 0x000fe20000000000 */
[----:B------:R-:W-:Y:S01]  /*a210*/  BSSY.RECONVERGENT B0, `(.L_x_2) ;  /* 0x0000026000007945 */ /* 0x000fe20003800200 */
[----:B------:R-:W-:Y:S04]  /*a220*/  STL.U8 [R1+0xd], RZ ;  /* 0x00000dff01007387 */ /* 0x000fe80000100000 */
[----:B------:R-:W-:Y:S04]  /*a230*/  STL.U8 [R1+0xe], RZ ;  /* 0x00000eff01007387 */ /* 0x000fe80000100000 */
[----:B------:R-:W-:Y:S04]  /*a240*/  STL.U8 [R1+0xf], RZ ;  /* 0x00000fff01007387 */ /* 0x000fe80000100000 */
[----:B------:R-:W-:Y:S04]  /*a250*/  STL.U8 [R1+0x10], RZ ;  /* 0x000010ff01007387 */ /* 0x000fe80000100000 */
[----:B------:R-:W-:Y:S04]  /*a260*/  STL.U8 [R1+0x11], RZ ;  /* 0x000011ff01007387 */ /* 0x000fe80000100000 */
[----:B------:R-:W-:Y:S01]  /*a270*/  STL.U8 [R1+0x12], RZ ;  /* 0x000012ff01007387 */ /* 0x000fe20000100000 */
[----:B-1----:R-:W-:-:S03]  /*a280*/  ULEA UR4, UR5, UR4, 0x18 ;  /* 0x0000000405047291 */ /* 0x002fc6000f8ec0ff */
[----:B------:R-:W-:Y:S04]  /*a290*/  STL.U8 [R1+0x13], RZ ;  /* 0x000013ff01007387 */ /* 0x000fe80000100000 */
[----:B------:R-:W-:Y:S04]  /*a2a0*/  STL.U8 [R1+0x14], RZ ;  /* 0x000014ff01007387 */ /* 0x000fe80000100000 */
[----:B------:R-:W1:Y:S04]  /*a2b0*/  LDS.U16 R24, [UR4+0x2] ;  /* 0x00000204ff187984 */ /* 0x000e680008000400 */
        /* <DEDUP_REMOVED lines=12> */
[----:B------:R-:W-:Y:S04]  /*a380*/  STL.U8 [R1], RZ ;  /* 0x000000ff01007387 */ /* 0x000fe80000100000 */
[----:B-1----:R1:W-:Y:S01]  /*a390*/  STL.U16 [R1+0x5c], R24 ;  /* 0x00005c1801007387 */ /* 0x0023e20000100400 */
[----:B--2---:R-:W-:-:S02]  /*a3a0*/  LOP3.LUT P6, RZ, R42, 0x400, RZ, 0xc0, !PT ;  /* 0x000004002aff7812 */ /* 0x004fc400078cc0ff */
[C---:B------:R-:W-:Y:S02]  /*a3b0*/  LOP3.LUT P2, RZ, R42.reuse, 0x200, RZ, 0xc0, !PT ;  /* 0x000002002aff7812 */ /* 0x040fe4000784c0ff */
[C---:B------:R-:W-:Y:S02]  /*a3c0*/  LOP3.LUT P0, RZ, R42.reuse, 0x100, RZ, 0xc0, !PT ;  /* 0x000001002aff7812 */ /* 0x040fe4000780c0ff */
[----:B-1----:R-:W-:Y:S02]  /*a3d0*/  P2R R24, PR, RZ, 0x4 ;  /* 0x00000004ff187803 */ /* 0x002fe40000000000 */
[C---:B------:R-:W-:Y:S02]  /*a3e0*/  LOP3.LUT P1, RZ, R42.reuse, 0x80, RZ, 0xc0, !PT ;  /* 0x000000802aff7812 */ /* 0x040fe4000782c0ff */
[C---:B------:R-:W-:Y:S02]  /*a3f0*/  LOP3.LUT P2, RZ, R42.reuse, 0x40, RZ, 0xc0, !PT ;  /* 0x000000402aff7812 */ /* 0x040fe4000784c0ff */
[----:B------:R-:W-:-:S02]  /*a400*/  LOP3.LUT P3, RZ, R42, 0x20, RZ, 0xc0, !PT ;  /* 0x000000202aff7812 */ /* 0x000fc4000786c0ff */
[C---:B------:R-:W-:Y:S02]  /*a410*/  LOP3.LUT P4, RZ, R42.reuse, 0x10, RZ, 0xc0, !PT ;  /* 0x000000102aff7812 */ /* 0x040fe4000788c0ff */
[----:B------:R-:W-:Y:S01]  /*a420*/  LOP3.LUT P5, RZ, R42, 0x8, RZ, 0xc0, !PT ;  /* 0x000000082aff7812 */ /* 0x000fe200078ac0ff */
[----:B0-----:R-:W-:-:S12]  /*a430*/  @!P6 BRA `(.L_x_3) ;  /* 0x00000000000ce947 */ /* 0x001fd80003800000 */
[----:B------:R-:W2:Y:S02]  /*a440*/  LDL.U8 R24, [R1] ;  /* 0x0000000001187983 */ /* 0x000ea40000100000 */
[----:B--2---:R-:W-:-:S05]  /*a450*/  LOP3.LUT R24, R24, 0x80, RZ, 0xfc, !PT ;  /* 0x0000008018187812 */ /* 0x004fca00078efcff */
[----:B------:R0:W-:Y:S02]  /*a460*/  STL.U8 [R1], R24 ;  /* 0x0000001801007387 */ /* 0x0001e40000100000 */
.L_x_3:
[----:B------:R-:W-:Y:S05]  /*a470*/  BSYNC.RECONVERGENT B0 ;  /* 0x0000000000007941 */ /* 0x000fea0003800200 */
.L_x_2:
[----:B------:R-:W-:Y:S01]  /*a480*/  LOP3.LUT P6, RZ, R42, 0x200, RZ, 0xc0, !PT ;  /* 0x000002002aff7812 */ /* 0x000fe200078cc0ff */
[----:B------:R-:W-:-:S12]  /*a490*/  BSSY.RECONVERGENT B0, `(.L_x_4) ;  /* 0x0000005000007945 */ /* 0x000fd80003800200 */
[----:B------:R-:W-:Y:S05]  /*a4a0*/  @!P6 BRA `(.L_x_5) ;  /* 0x00000000000ce947 */ /* 0x000fea0003800000 */
[----:B0-----:R-:W2:Y:S02]  /*a4b0*/  LDL.U8 R24, [R1] ;  /* 0x0000000001187983 */ /* 0x001ea40000100000 */
[----:B--2---:R-:W-:-:S05]  /*a4c0*/  LOP3.LUT R24, R24, 0x40, RZ, 0xfc, !PT ;  /* 0x0000004018187812 */ /* 0x004fca00078efcff */
[----:B------:R1:W-:Y:S02]  /*a4d0*/  STL.U8 [R1], R24 ;  /* 0x0000001801007387 */ /* 0x0003e40000100000 */
.L_x_5:
[----:B------:R-:W-:Y:S05]  /*a4e0*/  BSYNC.RECONVERGENT B0 ;  /* 0x0000000000007941 */ /* 0x000fea0003800200 */
.L_x_4:
[----:B------:R-:W-:Y:S04]  /*a4f0*/  BSSY.RECONVERGENT B0, `(.L_x_6) ;  /* 0x0000005000007945 */ /* 0x000fe80003800200 */
[----:B------:R-:W-:Y:S05]  /*a500*/  @!P0 BRA `(.L_x_7) ;  /* 0x00000000000c8947 */ /* 0x000fea0003800000 */
[----:B01----:R-:W2:Y:S02]  /*a510*/  LDL.U8 R24, [R1] ;  /* 0x0000000001187983 */ /* 0x003ea40000100000 */
[----:B--2---:R-:W-:-:S05]  /*a520*/  LOP3.LUT R24, R24, 0x20, RZ, 0xfc, !PT ;  /* 0x0000002018187812 */ /* 0x004fca00078efcff */
[----:B------:R2:W-:Y:S02]  /*a530*/  STL.U8 [R1], R24 ;  /* 0x0000001801007387 */ /* 0x0005e40000100000 */
.L_x_7:
[----:B------:R-:W-:Y:S05]  /*a540*/  BSYNC.RECONVERGENT B0 ;  /* 0x0000000000007941 */ /* 0x000fea0003800200 */
.L_x_6:
[----:B------:R-:W-:Y:S04]  /*a550*/  BSSY.RECONVERGENT B0, `(.L_x_8) ;  /* 0x0000005000007945 */ /* 0x000fe80003800200 */
[----:B------:R-:W-:Y:S05]  /*a560*/  @!P1 BRA `(.L_x_9) ;  /* 0x00000000000c9947 */ /* 0x000fea0003800000 */
[----:B012---:R-:W2:Y:S02]  /*a570*/  LDL.U8 R24, [R1] ;  /* 0x0000000001187983 */ /* 0x007ea40000100000 */
[----:B--2---:R-:W-:-:S05]  /*a580*/  LOP3.LUT R24, R24, 0x10, RZ, 0xfc, !PT ;  /* 0x0000001018187812 */ /* 0x004fca00078efcff */
[----:B------:R3:W-:Y:S02]  /*a590*/  STL.U8 [R1], R24 ;  /* 0x0000001801007387 */ /* 0x0007e40000100000 */
.L_x_9:
[----:B------:R-:W-:Y:S05]  /*a5a0*/  BSYNC.RECONVERGENT B0 ;  /* 0x0000000000007941 */ /* 0x000fea0003800200 */
.L_x_8:
[----:B------:R-:W-:Y:S04]  /*a5b0*/  BSSY.RECONVERGENT B0, `(.L_x_10) ;  /* 0x0000005000007945 */ /* 0x000fe80003800200 */
[----:B------:R-:W-:Y:S05]  /*a5c0*/  @!P2 BRA `(.L_x_11) ;  /* 0x00000000000ca947 */ /* 0x000fea0003800000 */
[----:B0123--:R-:W2:Y:S02]  /*a5d0*/  LDL.U8 R24, [R1] ;  /* 0x0000000001187983 */ /* 0x00fea40000100000 */
[----:B--2---:R-:W-:-:S05]  /*a5e0*/  LOP3.LUT R24, R24, 0x8, RZ, 0xfc, !PT ;  /* 0x0000000818187812 */ /* 0x004fca00078efcff */
[----:B------:R4:W-:Y:S02]  /*a5f0*/  STL.U8 [R1], R24 ;  /* 0x0000001801007387 */ /* 0x0009e40000100000 */
.L_x_11:
[----:B------:R-:W-:Y:S05]  /*a600*/  BSYNC.RECONVERGENT B0 ;  /* 0x0000000000007941 */ /* 0x000fea0003800200 */
.L_x_10:
[----:B------:R-:W-:Y:S04]  /*a610*/  BSSY.RECONVERGENT B0, `(.L_x_12) ;  /* 0x0000005000007945 */ /* 0x000fe80003800200 */
[----:B------:R-:W-:Y:S05]  /*a620*/  @!P3 BRA `(.L_x_13) ;  /* 0x00000000000cb947 */ /* 0x000fea0003800000 */
[----:B01234-:R-:W2:Y:S02]  /*a630*/  LDL.U8 R24, [R1] ;  /* 0x0000000001187983 */ /* 0x01fea40000100000 */
[----:B--2---:R-:W-:-:S05]  /*a640*/  LOP3.LUT R24, R24, 0x4, RZ, 0xfc, !PT ;  /* 0x0000000418187812 */ /* 0x004fca00078efcff */
[----:B------:R0:W-:Y:S02]  /*a650*/  STL.U8 [R1], R24 ;  /* 0x0000001801007387 */ /* 0x0001e40000100000 */
.L_x_13:
[----:B------:R-:W-:Y:S05]  /*a660*/  BSYNC.RECONVERGENT B0 ;  /* 0x0000000000007941 */ /* 0x000fea0003800200 */
.L_x_12:
[----:B------:R-:W-:Y:S04]  /*a670*/  BSSY.RECONVERGENT B0, `(.L_x_14) ;  /* 0x0000005000007945 */ /* 0x000fe80003800200 */
[----:B------:R-:W-:Y:S05]  /*a680*/  @!P4 BRA `(.L_x_15) ;  /* 0x00000000000cc947 */ /* 0x000fea0003800000 */
[----:B01234-:R-:W2:Y:S02]  /*a690*/  LDL.U8 R24, [R1] ;  /* 0x0000000001187983 */ /* 0x01fea40000100000 */
[----:B--2---:R-:W-:-:S05]  /*a6a0*/  LOP3.LUT R24, R24, 0x2, RZ, 0xfc, !PT ;  /* 0x0000000218187812 */ /* 0x004fca00078efcff */
[----:B------:R0:W-:Y:S02]  /*a6b0*/  STL.U8 [R1], R24 ;  /* 0x0000001801007387 */ /* 0x0001e40000100000 */
.L_x_15:
[----:B------:R-:W-:Y:S05]  /*a6c0*/  BSYNC.RECONVERGENT B0 ;  /* 0x0000000000007941 */ /* 0x000fea0003800200 */
.L_x_14:
[----:B------:R-:W-:Y:S04]  /*a6d0*/  BSSY.RECONVERGENT B0, `(.L_x_16) ;  /* 0x0000005000007945 */ /* 0x000fe80003800200 */
[----:B------:R-:W-:Y:S05]  /*a6e0*/  @!P5 BRA `(.L_x_17) ;  /* 0x00000000000cd947 */ /* 0x000fea0003800000 */
[----:B01234-:R-:W2:Y:S02]  /*a6f0*/  LDL.U8 R24, [R1] ;  /* 0x0000000001187983 */ /* 0x01fea40000100000 */
[----:B--2---:R-:W-:-:S05]  /*a700*/  LOP3.LUT R24, R24, 0x1, RZ, 0xfc, !PT ;  /* 0x0000000118187812 */ /* 0x004fca00078efcff */
[----:B------:R0:W-:Y:S02]  /*a710*/  STL.U8 [R1], R24 ;  /* 0x0000001801007387 */ /* 0x0001e40000100000 */
.L_x_17:
[----:B------:R-:W-:Y:S05]  /*a720*/  BSYNC.RECONVERGENT B0 ;  /* 0x0000000000007941 */ /* 0x000fea0003800200 */
.L_x_16:
[----:B------:R0:W5:Y:S04]  /*a730*/  LDL.U16 R51, [R1+0x42] ;  /* 0x0000420001337983 */ /* 0x0001680000100400 */
[----:B------:R0:W5:Y:S04]  /*a740*/  LDL.U16 R25, [R1+0x5c] ;  /* 0x00005c0001197983 */ /* 0x0001680000100400 */
[----:B01234-:R0:W5:Y:S01]  /*a750*/  LDL.U8 R24, [R1] ;  /* 0x0000000001187983 */ /* 0x01f1620000100000 */
[----:B------:R-:W-:Y:S01]  /*a760*/  LOP3.LUT P4, RZ, R42, 0x4, RZ, 0xc0, !PT ;  /* 0x000000042aff7812 */ /* 0x000fe2000788c0ff */
[----:B------:R-:W-:Y:S01]  /*a770*/  BSSY.RECONVERGENT B0, `(.L_x_18) ;  /* 0x0000013000007945 */ /* 0x000fe20003800200 */
[----:B-----5:R-:W-:Y:S01]  /*a780*/  LOP3.LUT P3, RZ, R22, 0x100, RZ, 0xc0, !PT ;  /* 0x0000010016ff7812 */ /* 0x020fe2000786c0ff */
[----:B------:R0:W-:Y:S01]  /*a790*/  STL.U8 [R1+0x2], RZ ;  /* 0x000002ff01007387 */ /* 0x0001e20000100000 */
[----:B------:R-:W-:-:S02]  /*a7a0*/  LOP3.LUT R49, R42, 0x1, RZ, 0xc0, !PT ;  /* 0x000000012a317812 */ /* 0x000fc400078ec0ff */
[C---:B------:R-:W-:Y:S01]  /*a7b0*/  LOP3.LUT P5, RZ, R42.reuse, 0x2, RZ, 0xc0, !PT ;  /* 0x000000022aff7812 */ /* 0x040fe200078ac0ff */
[----:B------:R0:W-:Y:S01]  /*a7c0*/  STL.U8 [R1+0x3], RZ ;  /* 0x000003ff01007387 */ /* 0x0001e20000100000 */
[----:B------:R-:W-:Y:S02]  /*a7d0*/  LOP3.LUT R42, R42, 0xfffffffe, RZ, 0xc0, !PT ;  /* 0xfffffffe2a2a7812 */ /* 0x000fe400078ec0ff */
[----:B------:R-:W-:Y:S01]  /*a7e0*/  ISETP.NE.U32.AND P1, PT, R49, 0x1, PT ;  /* 0x000000013100780c */ /* 0x000fe20003f25070 */
[----:B------:R0:W-:Y:S01]  /*a7f0*/  STL.U8 [R1+0x4], RZ ;  /* 0x000004ff01007387 */ /* 0x0001e20000100000 */
[C---:B------:R-:W-:Y:S02]  /*a800*/  LOP3.LUT P0, RZ, R22.reuse, 0x400, RZ, 0xc0, !PT ;  /* 0x0000040016ff7812 */ /* 0x040fe4000780c0ff */
[----:B------:R-:W-:Y:S01]  /*a810*/  LOP3.LUT P2, RZ, R22, 0x200, RZ, 0xc0, !PT ;  /* 0x0000020016ff7812 */ /* 0x000fe2000784c0ff */
[----:B------:R0:W-:Y:S01]  /*a820*/  STL.U8 [R1+0x1], RZ ;  /* 0x000001ff01007387 */ /* 0x0001e20000100000 */
[----:B------:R-:W-:-:S02]  /*a830*/  @P3 LOP3.LUT R42, R42, 0x1, RZ, 0xfc, !PT ;  /* 0x000000012a2a3812 */ /* 0x000fc400078efcff */
[C---:B------:R-:W-:Y:S02]  /*a840*/  LOP3.LUT P6, RZ, R22.reuse, 0x80, RZ, 0xc0, !PT ;  /* 0x0000008016ff7812 */ /* 0x040fe400078cc0ff */
[----:B------:R-:W-:Y:S01]  /*a850*/  LOP3.LUT P3, RZ, R22, 0x40, RZ, 0xc0, !PT ;  /* 0x0000004016ff7812 */ /* 0x000fe2000786c0ff */
[----:B------:R-:W-:-:S12]  /*a860*/  @!P4 BRA `(.L_x_19) ;  /* 0x00000000000cc947 */ /* 0x000fd80003800000 */
[----:B------:R-:W2:Y:S02]  /*a870*/  LDL.U8 R50, [R1+0x1] ;  /* 0x0000010001327983 */ /* 0x000ea40000100000 */
[----:B--2---:R-:W-:-:S05]  /*a880*/  LOP3.LUT R50, R50, 0x80, RZ, 0xfc, !PT ;  /* 0x0000008032327812 */ /* 0x004fca00078efcff */
[----:B------:R1:W-:Y:S02]  /*a890*/  STL.U8 [R1+0x1], R50 ;  /* 0x0000013201007387 */ /* 0x0003e40000100000 */
.L_x_19:
[----:B------:R-:W-:Y:S05]  /*a8a0*/  BSYNC.RECONVERGENT B0 ;  /* 0x0000000000007941 */ /* 0x000fea0003800200 */
.L_x_18:
[----:B------:R-:W-:Y:S01]  /*a8b0*/  BSSY.RECONVERGENT B0, `(.L_x_20) ;  /* 0x0000006000007945 */ /* 0x000fe20003800200 */
[----:B------:R-:W-:-:S03]  /*a8c0*/  LOP3.LUT P4, RZ, R22, 0x20, RZ, 0xc0, !PT ;  /* 0x0000002016ff7812 */ /* 0x000fc6000788c0ff */
[----:B------:R-:W-:Y:S10]  /*a8d0*/  @!P5 BRA `(.L_x_21) ;  /* 0x00000000000cd947 */ /* 0x000ff40003800000 */
[----:B-1----:R-:W2:Y:S02]  /*a8e0*/  LDL.U8 R50, [R1+0x1] ;  /* 0x0000010001327983 */ /* 0x002ea40000100000 */
[----:B--2---:R-:W-:-:S05]  /*a8f0*/  LOP3.LUT R50, R50, 0x40, RZ, 0xfc, !PT ;  /* 0x0000004032327812 */ /* 0x004fca00078efcff */
[----:B------:R2:W-:Y:S02]  /*a900*/  STL.U8 [R1+0x1], R50 ;  /* 0x0000013201007387 */ /* 0x0005e40000100000 */
.L_x_21:
[----:B------:R-:W-:Y:S05]  /*a910*/  BSYNC.RECONVERGENT B0 ;  /* 0x0000000000007941 */ /* 0x000fea0003800200 */
.L_x_20:
[----:B------:R-:W-:Y:S01]  /*a920*/  BSSY.RECONVERGENT B0, `(.L_x_22) ;  /* 0x0000006000007945 */ /* 0x000fe20003800200 */
[----:B------:R-:W-:-:S03]  /*a930*/  LOP3.LUT P5, RZ, R22, 0x10, RZ, 0xc0, !PT ;  /* 0x0000001016ff7812 */ /* 0x000fc600078ac0ff */
[----:B------:R-:W-:Y:S10]  /*a940*/  @P1 BRA `(.L_x_23) ;  /* 0x00000000000c1947 */ /* 0x000ff40003800000 */
[----:B-12---:R-:W2:Y:S02]  /*a950*/  LDL.U8 R50, [R1+0x1] ;  /* 0x0000010001327983 */ /* 0x006ea40000100000 */
[----:B--2---:R-:W-:-:S05]  /*a960*/  LOP3.LUT R50, R50, 0x20, RZ, 0xfc, !PT ;  /* 0x0000002032327812 */ /* 0x004fca00078efcff */
[----:B------:R3:W-:Y:S02]  /*a970*/  STL.U8 [R1+0x1], R50 ;  /* 0x0000013201007387 */ /* 0x0007e40000100000 */
.L_x_23:
[----:B------:R-:W-:Y:S05]  /*a980*/  BSYNC.RECONVERGENT B0 ;  /* 0x0000000000007941 */ /* 0x000fea0003800200 */
.L_x_22:
[----:B------:R-:W-:Y:S01]  /*a990*/  BSSY.RECONVERGENT B0, `(.L_x_24) ;  /* 0x0000006000007945 */ /* 0x000fe20003800200 */
[----:B------:R-:W-:-:S03]  /*a9a0*/  LOP3.LUT P1, RZ, R22, 0x8, RZ, 0xc0, !PT ;  /* 0x0000000816ff7812 */ /* 0x000fc6000782c0ff */
[----:B------:R-:W-:Y:S10]  /*a9b0*/  @!P0 BRA `(.L_x_25) ;  /* 0x00000000000c8947 */ /* 0x000ff40003800000 */
[----:B-123--:R-:W2:Y:S02]  /*a9c0*/  LDL.U8 R50, [R1+0x1] ;  /* 0x0000010001327983 */ /* 0x00eea40000100000 */
[----:B--2---:R-:W-:-:S05]  /*a9d0*/  LOP3.LUT R50, R50, 0x10, RZ, 0xfc, !PT ;  /* 0x0000001032327812 */ /* 0x004fca00078efcff */
[----:B------:R4:W-:Y:S02]  /*a9e0*/  STL.U8 [R1+0x1], R50 ;  /* 0x0000013201007387 */ /* 0x0009e40000100000 */
.L_x_25:
[----:B------:R-:W-:Y:S05]  /*a9f0*/  BSYNC.RECONVERGENT B0 ;  /* 0x0000000000007941 */ /* 0x000fea0003800200 */
.L_x_24:
[----:B------:R-:W-:Y:S01]  /*aa00*/  BSSY.RECONVERGENT B0, `(.L_x_26) ;  /* 0x0000006000007945 */ /* 0x000fe20003800200 */
[----:B------:R-:W-:-:S03]  /*aa10*/  LOP3.LUT P0, RZ, R22, 0x4, RZ, 0xc0, !PT ;  /* 0x0000000416ff7812 */ /* 0x000fc6000780c0ff */
[----:B------:R-:W-:Y:S10]  /*aa20*/  @!P2 BRA `(.L_x_27) ;  /* 0x00000000000ca947 */ /* 0x000ff40003800000 */
[----:B-1234-:R-:W2:Y:S02]  /*aa30*/  LDL.U8 R50, [R1+0x1] ;  /* 0x0000010001327983 */ /* 0x01eea40000100000 */
[----:B--2---:R-:W-:-:S05]  /*aa40*/  LOP3.LUT R50, R50, 0x8, RZ, 0xfc, !PT ;  /* 0x0000000832327812 */ /* 0x004fca00078efcff */
[----:B------:R1:W-:Y:S02]  /*aa50*/  STL.U8 [R1+0x1], R50 ;  /* 0x0000013201007387 */ /* 0x0003e40000100000 */
.L_x_27:
[----:B------:R-:W-:Y:S05]  /*aa60*/  BSYNC.RECONVERGENT B0 ;  /* 0x0000000000007941 */ /* 0x000fea0003800200 */
.L_x_26:
[----:B------:R-:W-:Y:S01]  /*aa70*/  P2R R49, PR, RZ, 0x1 ;  /* 0x00000001ff317803 */ /* 0x000fe20000000000 */
[----:B------:R-:W-:Y:S01]  /*aa80*/  BSSY.RECONVERGENT B0, `(.L_x_28) ;  /* 0x000000b000007945 */ /* 0x000fe20003800200 */
[C---:B------:R-:W-:Y:S02]  /*aa90*/  LOP3.LUT P2, RZ, R22.reuse, 0x100, RZ, 0xc0, !PT ;  /* 0x0000010016ff7812 */ /* 0x040fe4000784c0ff */
[----:B------:R-:W-:Y:S02]  /*aaa0*/  LOP3.LUT P0, RZ, R22, 0x2, RZ, 0xc0, !PT ;  /* 0x0000000216ff7812 */ /* 0x000fe4000780c0ff */
[----:B------:R-:W-:Y:S02]  /*aab0*/  LOP3.LUT R42, R42, 0xfffffffd, RZ, 0xc0, !PT ;  /* 0xfffffffd2a2a7812 */ /* 0x000fe400078ec0ff */
[----:B-1234-:R-:W-:-:S09]  /*aac0*/  LOP3.LUT R50, R22, 0x1, RZ, 0xc0, !PT ;  /* 0x0000000116327812 */ /* 0x01efd200078ec0ff */
[----:B------:R-:W-:Y:S02]  /*aad0*/  @P0 LOP3.LUT R42, R42, 0x2, RZ, 0xfc, !PT ;  /* 0x000000022a2a0812 */ /* 0x000fe400078efcff */
[----:B------:R-:W-:Y:S01]  /*aae0*/  ISETP.NE.AND P0, PT, R49, RZ, PT ;  /* 0x000000ff3100720c */ /* 0x000fe20003f05270 */
[----:B------:R-:W-:-:S12]  /*aaf0*/  @!P2 BRA `(.L_x_29) ;  /* 0x00000000000ca947 */ /* 0x000fd80003800000 */
[----:B------:R-:W2:Y:S02]  /*ab00*/  LDL.U8 R22, [R1+0x1] ;  /* 0x0000010001167983 */ /* 0x000ea40000100000 */
[----:B--2---:R-:W-:-:S05]  /*ab10*/  LOP3.LUT R22, R22, 0x4, RZ, 0xfc, !PT ;  /* 0x0000000416167812 */ /* 0x004fca00078efcff */
[----:B------:R1:W-:Y:S02]  /*ab20*/  STL.U8 [R1+0x1], R22 ;  /* 0x0000011601007387 */ /* 0x0003e40000100000 */
.L_x_29:
[----:B------:R-:W-:Y:S05]  /*ab30*/  BSYNC.RECONVERGENT B0 ;  /* 0x0000000000007941 */ /* 0x000fea0003800200 */
.L_x_28:
[----:B------:R-:W-:Y:S01]  /*ab40*/  BSSY.RECONVERGENT B0, `(.L_x_30) ;  /* 0x0000006000007945 */ /* 0x000fe20003800200 */
[----:B------:R-:W-:-:S03]  /*ab50*/  ISETP.NE.U32.AND P2, PT, R50, 0x1, PT ;  /* 0x000000013200780c */ /* 0x000fc60003f45070 */
[----:B------:R-:W-:Y:S10]  /*ab60*/  @!P6 BRA `(.L_x_31) ;  /* 0x00000000000ce947 */ /* 0x000ff40003800000 */
[----:B-1----:R-:W2:Y:S02]  /*ab70*/  LDL.U8 R22, [R1+0x1] ;  /* 0x0000010001167983 */ /* 0x002ea40000100000 */
[----:B--2---:R-:W-:-:S05]  /*ab80*/  LOP3.LUT R22, R22, 0x2, RZ, 0xfc, !PT ;  /* 0x0000000216167812 */ /* 0x004fca00078efcff */
[----:B------:R2:W-:Y:S02]  /*ab90*/  STL.U8 [R1+0x1], R22 ;  /* 0x0000011601007387 */ /* 0x0005e40000100000 */
.L_x_31:
[----:B------:R-:W-:Y:S05]  /*aba0*/  BSYNC.RECONVERGENT B0 ;  /* 0x0000000000007941 */ /* 0x000fea0003800200 */
.L_x_30:
[----:B------:R-:W-:Y:S01]  /*abb0*/  LOP3.LUT P6, RZ, R23, 0x400, RZ, 0xc0, !PT ;  /* 0x0000040017ff7812 */ /* 0x000fe200078cc0ff */
[----:B------:R-:W-:Y:S01]  /*abc0*/  BSSY.RECONVERGENT B0, `(.L_x_32) ;  /* 0x0000007000007945 */ /* 0x000fe20003800200 */
[----:B------:R-:W-:-:S11]  /*abd0*/  LOP3.LUT R42, R42, 0xffffffef, RZ, 0xc0, !PT ;  /* 0xffffffef2a2a7812 */ /* 0x000fd600078ec0ff */
[----:B------:R-:W-:Y:S01]  /*abe0*/  @P6 LOP3.LUT R42, R42, 0x10, RZ, 0xfc, !PT ;  /* 0x000000102a2a6812 */ /* 0x000fe200078efcff */
[----:B------:R-:W-:Y:S06]  /*abf0*/  @!P3 BRA `(.L_x_33) ;  /* 0x00000000000cb947 */ /* 0x000fec0003800000 */
[----:B-12---:R-:W2:Y:S02]  /*ac00*/  LDL.U8 R22, [R1+0x1] ;  /* 0x0000010001167983 */ /* 0x006ea40000100000 */
[----:B--2---:R-:W-:-:S05]  /*ac10*/  LOP3.LUT R22, R22, 0x1, RZ, 0xfc, !PT ;  /* 0x0000000116167812 */ /* 0x004fca00078efcff */
[----:B------:R3:W-:Y:S02]  /*ac20*/  STL.U8 [R1+0x1], R22 ;  /* 0x0000011601007387 */ /* 0x0007e40000100000 */
.L_x_33:
[----:B------:R-:W-:Y:S05]  /*ac30*/  BSYNC.RECONVERGENT B0 ;  /* 0x0000000000007941 */ /* 0x000fea0003800200 */
.L_x_32:
[----:B------:R-:W-:Y:S01]  /*ac40*/  LOP3.LUT P3, RZ, R23, 0x200, RZ, 0xc0, !PT ;  /* 0x0000020017ff7812 */ /* 0x000fe2000786c0ff */
[----:B------:R-:W-:Y:S01]  /*ac50*/  BSSY.RECONVERGENT B0, `(.L_x_34) ;  /* 0x0000007000007945 */ /* 0x000fe20003800200 */
[----:B------:R-:W-:-:S11]  /*ac60*/  LOP3.LUT R42, R42, 0xfffffffb, RZ, 0xc0, !PT ;  /* 0xfffffffb2a2a7812 */ /* 0x000fd600078ec0ff */
[----:B------:R-:W-:Y:S01]  /*ac70*/  @P3 LOP3.LUT R42, R42, 0x4, RZ, 0xfc, !PT ;  /* 0x000000042a2a3812 */ /* 0x000fe200078efcff */
[----:B------:R-:W-:Y:S06]  /*ac80*/  @!P4 BRA `(.L_x_35) ;  /* 0x00000000000cc947 */ /* 0x000fec0003800000 */
[----:B-123--:R-:W2:Y:S02]  /*ac90*/  LDL.U8 R22, [R1+0x2] ;  /* 0x0000020001167983 */ /* 0x00eea40000100000 */
[----:B--2---:R-:W-:-:S05]  /*aca0*/  LOP3.LUT R22, R22, 0x80, RZ, 0xfc, !PT ;  /* 0x0000008016167812 */ /* 0x004fca00078efcff */
[----:B------:R4:W-:Y:S02]  /*acb0*/  STL.U8 [R1+0x2], R22 ;  /* 0x0000021601007387 */ /* 0x0009e40000100000 */
.L_x_35:
[----:B------:R-:W-:Y:S05]  /*acc0*/  BSYNC.RECONVERGENT B0 ;  /* 0x0000000000007941 */ /* 0x000fea0003800200 */
.L_x_34:
[----:B------:R-:W-:Y:S01]  /*acd0*/  LOP3.LUT P3, RZ, R23, 0x100, RZ, 0xc0, !PT ;  /* 0x0000010017ff7812 */ /* 0x000fe2000786c0ff */
[----:B------:R-:W-:Y:S01]  /*ace0*/  BSSY.RECONVERGENT B0, `(.L_x_36) ;  /* 0x0000007000007945 */ /* 0x000fe20003800200 */
[----:B------:R-:W-:-:S11]  /*acf0*/  LOP3.LUT R42, R42, 0xfffffff7, RZ, 0xc0, !PT ;  /* 0xfffffff72a2a7812 */ /* 0x000fd600078ec0ff */
[----:B------:R-:W-:Y:S01]  /*ad00*/  @P3 LOP3.LUT R42, R42, 0x8, RZ, 0xfc, !PT ;  /* 0x000000082a2a3812 */ /* 0x000fe200078efcff */
[----:B------:R-:W-:Y:S06]  /*ad10*/  @!P5 BRA `(.L_x_37) ;  /* 0x00000000000cd947 */ /* 0x000fec0003800000 */
[----:B-1234-:R-:W2:Y:S02]  /*ad20*/  LDL.U8 R22, [R1+0x2] ;  /* 0x0000020001167983 */ /* 0x01eea40000100000 */
[----:B--2---:R-:W-:-:S05]  /*ad30*/  LOP3.LUT R22, R22, 0x40, RZ, 0xfc, !PT ;  /* 0x0000004016167812 */ /* 0x004fca00078efcff */
[----:B------:R1:W-:Y:S02]  /*ad40*/  STL.U8 [R1+0x2], R22 ;  /* 0x0000021601007387 */ /* 0x0003e40000100000 */
.L_x_37:
[----:B------:R-:W-:Y:S05]  /*ad50*/  BSYNC.RECONVERGENT B0 ;  /* 0x0000000000007941 */ /* 0x000fea0003800200 */
.L_x_36:
[----:B------:R-:W-:Y:S01]  /*ad60*/  BSSY.RECONVERGENT B0, `(.L_x_38) ;  /* 0x0000006000007945 */ /* 0x000fe20003800200 */
[----:B------:R-:W-:-:S03]  /*ad70*/  LOP3.LUT P6, RZ, R23, 0x80, RZ, 0xc0, !PT ;  /* 0x0000008017ff7812 */ /* 0x000fc600078cc0ff */
[----:B------:R-:W-:Y:S10]  /*ad80*/  @!P1 BRA `(.L_x_39) ;  /* 0x00000000000c9947 */ /* 0x000ff40003800000 */
[----:B-1234-:R-:W2:Y:S02]  /*ad90*/  LDL.U8 R22, [R1+0x2] ;  /* 0x0000020001167983 */ /* 0x01eea40000100000 */
[----:B--2---:R-:W-:-:S05]  /*ada0*/  LOP3.LUT R22, R22, 0x20, RZ, 0xfc, !PT ;  /* 0x0000002016167812 */ /* 0x004fca00078efcff */
[----:B------:R1:W-:Y:S02]  /*adb0*/  STL.U8 [R1+0x2], R22 ;  /* 0x0000021601007387 */ /* 0x0003e40000100000 */
.L_x_39:
[----:B------:R-:W-:Y:S05]  /*adc0*/  BSYNC.RECONVERGENT B0 ;  /* 0x0000000000007941 */ /* 0x000fea0003800200 */
.L_x_38:
        /* <DEDUP_REMOVED lines=8> */
.L_x_41:
[----:B------:R-:W-:Y:S05]  /*ae50*/  BSYNC.RECONVERGENT B0 ;  /* 0x0000000000007941 */ /* 0x000fea0003800200 */
.L_x_40:
[----:B------:R-:W-:Y:S01]  /*ae60*/  LOP3.LUT P1, RZ, R42, 0x2, RZ, 0xc0, !PT ;  /* 0x000000022aff7812 */ /* 0x000fe2000782c0ff */
[----:B------:R-:W-:Y:S01]  /*ae70*/  BSSY.RECONVERGENT B0, `(.L_x_42) ;  /* 0x0000006000007945 */ /* 0x000fe20003800200 */
[----:B------:R-:W-:-:S11]  /*ae80*/  LOP3.LUT P0, RZ, R23, 0x20, RZ, 0xc0, !PT ;  /* 0x0000002017ff7812 */ /* 0x000fd6000780c0ff */
[----:B------:R-:W-:Y:S05]  /*ae90*/  @!P1 BRA `(.L_x_43) ;  /* 0x00000000000c9947 */ /* 0x000fea0003800000 */
[----:B-1234-:R-:W2:Y:S02]  /*aea0*/  LDL.U8 R22, [R1+0x2] ;  /* 0x0000020001167983 */ /* 0x01eea40000100000 */
[----:B--2---:R-:W-:-:S05]  /*aeb0*/  LOP3.LUT R22, R22, 0x8, RZ, 0xfc, !PT ;  /* 0x0000000816167812 */ /* 0x004fca00078efcff */
[----:B------:R1:W-:Y:S02]  /*aec0*/  STL.U8 [R1+0x2], R22 ;  /* 0x0000021601007387 */ /* 0x0003e40000100000 */
.L_x_43:
[----:B------:R-:W-:Y:S05]  /*aed0*/  BSYNC.RECONVERGENT B0 ;  /* 0x0000000000007941 */ /* 0x000fea0003800200 */
.L_x_42:
[----:B------:R-:W-:Y:S01]  /*aee0*/  BSSY.RECONVERGENT B0, `(.L_x_44) ;  /* 0x0000006000007945 */ /* 0x000fe20003800200 */
[----:B------:R-:W-:-:S03]  /*aef0*/  LOP3.LUT P1, RZ, R23, 0x10, RZ, 0xc0, !PT ;  /* 0x0000001017ff7812 */ /* 0x000fc6000782c0ff */
[----:B------:R-:W-:Y:S10]  /*af00*/  @P2 BRA `(.L_x_45) ;  /* 0x00000000000c2947 */ /* 0x000ff40003800000 */
[----:B-1234-:R-:W2:Y:S02]  /*af10*/  LDL.U8 R22, [R1+0x2] ;  /* 0x0000020001167983 */ /* 0x01eea40000100000 */
[----:B--2---:R-:W-:-:S05]  /*af20*/  LOP3.LUT R22, R22, 0x4, RZ, 0xfc, !PT ;  /* 0x0000000416167812 */ /* 0x004fca00078efcff */
[----:B------:R1:W-:Y:S02]  /*af30*/  STL.U8 [R1+0x2], R22 ;  /* 0x0000021601007387 */ /* 0x0003e40000100000 */
.L_x_45:
[----:B------:R-:W-:Y:S05]  /*af40*/  BSYNC.RECONVERGENT B0 ;  /* 0x0000000000007941 */ /* 0x000fea0003800200 */
.L_x_44:
[C---:B------:R-:W-:Y:S01]  /*af50*/  LOP3.LUT P3, RZ, R23.reuse, 0x400, RZ, 0xc0, !PT ;  /* 0x0000040017ff7812 */ /* 0x040fe2000786c0ff */
[----:B------:R-:W-:Y:S01]  /*af60*/  BSSY.RECONVERGENT B0, `(.L_x_46) ;  /* 0x0000006000007945 */ /* 0x000fe20003800200 */
[----:B------:R-:W-:-:S11]  /*af70*/  LOP3.LUT P2, RZ, R23, 0x8, RZ, 0xc0, !PT ;  /* 0x0000000817ff7812 */ /* 0x000fd6000784c0ff */
[----:B------:R-:W-:Y:S05]  /*af80*/  @!P3 BRA `(.L_x_47) ;  /* 0x00000000000cb947 */ /* 0x000fea0003800000 */
[----:B-1234-:R-:W2:Y:S02]  /*af90*/  LDL.U8 R22, [R1+0x2] ;  /* 0x0000020001167983 */ /* 0x01eea40000100000 */
[----:B--2---:R-:W-:-:S05]  /*afa0*/  LOP3.LUT R22, R22, 0x2, RZ, 0xfc, !PT ;  /* 0x0000000216167812 */ /* 0x004fca00078efcff */
[----:B------:R1:W-:Y:S02]  /*afb0*/  STL.U8 [R1+0x2], R22 ;  /* 0x0000021601007387 */ /* 0x0003e40000100000 */
.L_x_47:
[----:B------:R-:W-:Y:S05]  /*afc0*/  BSYNC.RECONVERGENT B0 ;  /* 0x0000000000007941 */ /* 0x000fea0003800200 */
.L_x_46:
[C---:B------:R-:W-:Y:S01]  /*afd0*/  LOP3.LUT P4, RZ, R23.reuse, 0x200, RZ, 0xc0, !PT ;  /* 0x0000020017ff7812 */ /* 0x040fe2000788c0ff */
[----:B------:R-:W-:Y:S01]  /*afe0*/  BSSY.RECONVERGENT B0, `(.L_x_48) ;  /* 0x0000006000007945 */ /* 0x000fe20003800200 */
[----:B------:R-:W-:-:S11]  /*aff0*/  LOP3.LUT P3, RZ, R23, 0x4, RZ, 0xc0, !PT ;  /* 0x0000000417ff7812 */ /* 0x000fd6000786c0ff */
[----:B------:R-:W-:Y:S05]  /*b000*/  @!P4 BRA `(.L_x_49) ;  /* 0x00000000000cc947 */ /* 0x000fea0003800000 */
[----:B-1234-:R-:W2:Y:S02]  /*b010*/  LDL.U8 R22, [R1+0x2] ;  /* 0x0000020001167983 */ /* 0x01eea40000100000 */
[----:B--2---:R-:W-:-:S05]  /*b020*/  LOP3.LUT R22, R22, 0x1, RZ, 0xfc, !PT ;  /* 0x0000000116167812 */ /* 0x004fca00078efcff */
[----:B------:R1:W-:Y:S02]  /*b030*/  STL.U8 [R1+0x2], R22 ;  /* 0x0000021601007387 */ /* 0x0003e40000100000 */
.L_x_49:
[----:B------:R-:W-:Y:S05]  /*b040*/  BSYNC.RECONVERGENT B0 ;  /* 0x0000000000007941 */ /* 0x000fea0003800200 */
.L_x_48:
[C---:B------:R-:W-:Y:S01]  /*b050*/  LOP3.LUT P5, RZ, R23.reuse, 0x100, RZ, 0xc0, !PT ;  /* 0x0000010017ff7812 */ /* 0x040fe200078ac0ff */
[----:B------:R-:W-:Y:S01]  /*b060*/  BSSY.RECONVERGENT B0, `(.L_x_50) ;  /* 0x0000007000007945 */ /* 0x000fe20003800200 */
[C---:B------:R-:W-:Y:S02]  /*b070*/  LOP3.LUT R49, R23.reuse, 0x1, RZ, 0xc0, !PT ;  /* 0x0000000117317812 */ /* 0x040fe400078ec0ff */
[----:B------:R-:W-:-:S09]  /*b080*/  LOP3.LUT P4, RZ, R23, 0x2, RZ, 0xc0, !PT ;  /* 0x0000000217ff7812 */ /* 0x000fd2000788c0ff */
[----:B------:R-:W-:Y:S05]  /*b090*/  @!P5 BRA `(.L_x_51) ;  /* 0x00000000000cd947 */ /* 0x000fea0003800000 */
[----:B-1234-:R-:W2:Y:S02]  /*b0a0*/  LDL.U8 R22, [R1+0x3] ;  /* 0x0000030001167983 */ /* 0x01eea40000100000 */
[----:B--2---:R-:W-:-:S05]  /*b0b0*/  LOP3.LUT R22, R22, 0x80, RZ, 0xfc, !PT ;  /* 0x0000008016167812 */ /* 0x004fca00078efcff */
[----:B------:R1:W-:Y:S02]  /*b0c0*/  STL.U8 [R1+0x3], R22 ;  /* 0x0000031601007387 */ /* 0x0003e40000100000 */
.L_x_51:
[----:B------:R-:W-:Y:S05]  /*b0d0*/  BSYNC.RECONVERGENT B0 ;  /* 0x0000000000007941 */ /* 0x000fea0003800200 */
.L_x_50:
[----:B------:R-:W-:Y:S01]  /*b0e0*/  BSSY.RECONVERGENT B0, `(.L_x_52) ;  /* 0x0000006000007945 */ /* 0x000fe20003800200 */
[----:B------:R-:W-:-:S03]  /*b0f0*/  ISETP.NE.U32.AND P5, PT, R49, 0x1, PT ;  /* 0x000000013100780c */ /* 0x000fc60003fa5070 */
[----:B------:R-:W-:Y:S10]  /*b100*/  @!P6 BRA `(.L_x_53) ;  /* 0x00000000000ce947 */ /* 0x000ff40003800000 */
[----:B-1234-:R-:W2:Y:S02]  /*b110*/  LDL.U8 R22, [R1+0x3] ;  /* 0x0000030001167983 */ /* 0x01eea40000100000 */
[----:B--2---:R-:W-:-:S05]  /*b120*/  LOP3.LUT R22, R22, 0x40, RZ, 0xfc, !PT ;  /* 0x0000004016167812 */ /* 0x004fca00078efcff */
[----:B------:R1:W-:Y:S02]  /*b130*/  STL.U8 [R1+0x3], R22 ;  /* 0x0000031601007387 */ /* 0x0003e40000100000 */
.L_x_53:
[----:B------:R-:W-:Y:S05]  /*b140*/  BSYNC.RECONVERGENT B0 ;  /* 0x0000000000007941 */ /* 0x000fea0003800200 */
.L_x_52:
[----:B-1234-:R-:W-:Y:S01]  /*b150*/  P2R R22, PR, RZ, 0x1 ;  /* 0x00000001ff167803 */ /* 0x01efe20000000000 */
[----:B------:R-:W-:Y:S01]  /*b160*/  BSSY.RECONVERGENT B0, `(.L_x_54) ;  /* 0x000000a000007945 */ /* 0x000fe20003800200 */
[----:B------:R-:W-:Y:S02]  /*b170*/  LOP3.LUT P6, RZ, R42, 0x1, RZ, 0xc0, !PT ;  /* 0x000000012aff7812 */ /* 0x000fe400078cc0ff */
[----:B------:R-:W-:Y:S02]  /*b180*/  LOP3.LUT P0, RZ, R20, 0x400, RZ, 0xc0, !PT ;  /* 0x0000040014ff7812 */ /* 0x000fe4000780c0ff */
[----:B------:R-:W-:-:S11]  /*b190*/  LOP3.LUT R42, R42, 0xfffffffd, RZ, 0xc0, !PT ;  /* 0xfffffffd2a2a7812 */ /* 0x000fd600078ec0ff */
[----:B------:R-:W-:Y:S02]  /*b1a0*/  @P0 LOP3.LUT R42, R42, 0x2, RZ, 0xfc, !PT ;  /* 0x000000022a2a0812 */ /* 0x000fe400078efcff */
[----:B------:R-:W-:Y:S01]  /*b1b0*/  ISETP.NE.AND P0, PT, R22, RZ, PT ;  /* 0x000000ff1600720c */ /* 0x000fe20003f05270 */
[----:B------:R-:W-:-:S12]  /*b1c0*/  @!P6 BRA `(.L_x_55) ;  /* 0x00000000000ce947 */ /* 0x000fd80003800000 */
[----:B------:R-:W2:Y:S02]  /*b1d0*/  LDL.U8 R22, [R1+0x3] ;  /* 0x0000030001167983 */ /* 0x000ea40000100000 */
[----:B--2---:R-:W-:-:S05]  /*b1e0*/  LOP3.LUT R22, R22, 0x20, RZ, 0xfc, !PT ;  /* 0x0000002016167812 */ /* 0x004fca00078efcff */
[----:B------:R1:W-:Y:S02]  /*b1f0*/  STL.U8 [R1+0x3], R22 ;  /* 0x0000031601007387 */ /* 0x0003e40000100000 */
.L_x_55:
[----:B------:R-:W-:Y:S05]  /*b200*/  BSYNC.RECONVERGENT B0 ;  /* 0x0000000000007941 */ /* 0x000fea0003800200 */
.L_x_54:
[----:B------:R-:W-:Y:S01]  /*b210*/  BSSY.RECONVERGENT B0, `(.L_x_56) ;  /* 0x0000006000007945 */ /* 0x000fe20003800200 */
[----:B------:R-:W-:-:S03]  /*b220*/  LOP3.LUT P6, RZ, R20, 0x200, RZ, 0xc0, !PT ;  /* 0x0000020014ff7812 */ /* 0x000fc600078cc0ff */
[----:B------:R-:W-:Y:S10]  /*b230*/  @!P0 BRA `(.L_x_57) ;  /* 0x00000000000c8947 */ /* 0x000ff40003800000 */
[----:B-1----:R-:W2:Y:S02]  /*b240*/  LDL.U8 R22, [R1+0x3] ;  /* 0x0000030001167983 */ /* 0x002ea40000100000 */
[----:B--2---:R-:W-:-:S05]  /*b250*/  LOP3.LUT R22, R22, 0x10, RZ, 0xfc, !PT ;  /* 0x0000001016167812 */ /* 0x004fca00078efcff */
[----:B------:R2:W-:Y:S02]  /*b260*/  STL.U8 [R1+0x3], R22 ;  /* 0x0000031601007387 */ /* 0x0005e40000100000 */
.L_x_57:
[----:B------:R-:W-:Y:S05]  /*b270*/  BSYNC.RECONVERGENT B0 ;  /* 0x0000000000007941 */ /* 0x000fea0003800200 */
.L_x_56:
[----:B------:R-:W-:Y:S01]  /*b280*/  BSSY.RECONVERGENT B0, `(.L_x_58) ;  /* 0x0000006000007945 */ /* 0x000fe20003800200 */
[----:B------:R-:W-:-:S03]  /*b290*/  LOP3.LUT P0, RZ, R20, 0x100, RZ, 0xc0, !PT ;  /* 0x0000010014ff7812 */ /* 0x000fc6000780c0ff */
[----:B------:R-:W-:Y:S10]  /*b2a0*/  @!P1 BRA `(.L_x_59) ;  /* 0x00000000000c9947 */ /* 0x000ff40003800000 */
[----:B-12---:R-:W2:Y:S02]  /*b2b0*/  LDL.U8 R22, [R1+0x3] ;  /* 0x0000030001167983 */ /* 0x006ea40000100000 */
[----:B--2---:R-:W-:-:S05]  /*b2c0*/  LOP3.LUT R22, R22, 0x8, RZ, 0xfc, !PT ;  /* 0x0000000816167812 */ /* 0x004fca00078efcff */
[----:B------:R3:W-:Y:S02]  /*b2d0*/  STL.U8 [R1+0x3], R22 ;  /* 0x0000031601007387 */ /* 0x0007e40000100000 */
.L_x_59:
[----:B------:R-:W-:Y:S05]  /*b2e0*/  BSYNC.RECONVERGENT B0 ;  /* 0x0000000000007941 */ /* 0x000fea0003800200 */
.L_x_58:
[----:B------:R-:W-:Y:S04]  /*b2f0*/  BSSY.RECONVERGENT B0, `(.L_x_60) ;  /* 0x0000005000007945 */ /* 0x000fe80003800200 */
[----:B------:R-:W-:Y:S05]  /*b300*/  @!P2 BRA `(.L_x_61) ;  /* 0x00000000000ca947 */ /* 0x000fea0003800000 */
[----:B-123--:R-:W2:Y:S02]  /*b310*/  LDL.U8 R22, [R1+0x3] ;  /* 0x0000030001167983 */ /* 0x00eea40000100000 */
[----:B--2---:R-:W-:-:S05]  /*b320*/  LOP3.LUT R22, R22, 0x4, RZ, 0xfc, !PT ;  /* 0x0000000416167812 */ /* 0x004fca00078efcff */
[----:B------:R4:W-:Y:S02]  /*b330*/  STL.U8 [R1+0x3], R22 ;  /* 0x0000031601007387 */ /* 0x0009e40000100000 */
.L_x_61:
[----:B------:R-:W-:Y:S05]  /*b340*/  BSYNC.RECONVERGENT B0 ;  /* 0x0000000000007941 */ /* 0x000fea0003800200 */
.L_x_60:
[----:B------:R-:W-:Y:S04]  /*b350*/  BSSY.RECONVERGENT B0, `(.L_x_62) ;  /* 0x0000005000007945 */ /* 0x000fe80003800200 */
[----:B------:R-:W-:Y:S05]  /*b360*/  @!P3 BRA `(.L_x_63) ;  /* 0x00000000000cb947 */ /* 0x000fea0003800000 */
[----:B-1234-:R-:W2:Y:S02]  /*b370*/  LDL.U8 R22, [R1+0x3] ;  /* 0x0000030001167983 */ /* 0x01eea40000100000 */
[----:B--2---:R-:W-:-:S05]  /*b380*/  LOP3.LUT R22, R22, 0x2, RZ, 0xfc, !PT ;  /* 0x0000000216167812 */ /* 0x004fca00078efcff */
[----:B------:R1:W-:Y:S02]  /*b390*/  STL.U8 [R1+0x3], R22 ;  /* 0x0000031601007387 */ /* 0x0003e40000100000 */
.L_x_63:
[----:B------:R-:W-:Y:S05]  /*b3a0*/  BSYNC.RECONVERGENT B0 ;  /* 0x0000000000007941 */ /* 0x000fea0003800200 */
.L_x_62:
[----:B------:R-:W-:Y:S04]  /*b3b0*/  BSSY.RECONVERGENT B0, `(.L_x_64) ;  /* 0x0000005000007945 */ /* 0x000fe80003800200 */
[----:B------:R-:W-:Y:S05]  /*b3c0*/  @!P4 BRA `(.L_x_65) ;  /* 0x00000000000cc947 */ /* 0x000fea0003800000 */
[----:B-1234-:R-:W2:Y:S02]  /*b3d0*/  LDL.U8 R22, [R1+0x3] ;  /* 0x0000030001167983 */ /* 0x01eea40000100000 */
[----:B--2---:R-:W-:-:S05]  /*b3e0*/  LOP3.LUT R22, R22, 0x1, RZ, 0xfc, !PT ;  /* 0x0000000116167812 */ /* 0x004fca00078efcff */
[----:B------:R1:W-:Y:S02]  /*b3f0*/  STL.U8 [R1+0x3], R22 ;  /* 0x0000031601007387 */ /* 0x0003e40000100000 */
.L_x_65:
[----:B------:R-:W-:Y:S05]  /*b400*/  BSYNC.RECONVERGENT B0 ;  /* 0x0000000000007941 */ /* 0x000fea0003800200 */
.L_x_64:
[----:B------:R-:W-:Y:S04]  /*b410*/  BSSY.RECONVERGENT B0, `(.L_x_66) ;  /* 0x0000005000007945 */ /* 0x000fe80003800200 */
[----:B------:R-:W-:Y:S05]  /*b420*/  @P5 BRA `(.L_x_67) ;  /* 0x00000000000c5947 */ /* 0x000fea0003800000 */
[----:B-1234-:R-:W2:Y:S02]  /*b430*/  LDL.U8 R22, [R1+0x4] ;  /* 0x0000040001167983 */ /* 0x01eea40000100000 */
[----:B--2---:R-:W-:-:S05]  /*b440*/  LOP3.LUT R22, R22, 0x80, RZ, 0xfc, !PT ;  /* 0x0000008016167812 */ /* 0x004fca00078efcff */
[----:B------:R1:W-:Y:S02]  /*b450*/  STL.U8 [R1+0x4], R22 ;  /* 0x0000041601007387 */ /* 0x0003e40000100000 */
.L_x_67:
[----:B------:R-:W-:Y:S05]  /*b460*/  BSYNC.RECONVERGENT B0 ;  /* 0x0000000000007941 */ /* 0x000fea0003800200 */
.L_x_66:
[----:B------:R-:W-:Y:S01]  /*b470*/  LOP3.LUT P1, RZ, R20, 0x400, RZ, 0xc0, !PT ;  /* 0x0000040014ff7812 */ /* 0x000fe2000782c0ff */
[----:B------:R-:W-:-:S12]  /*b480*/  BSSY.RECONVERGENT B0, `(.L_x_68) ;  /* 0x0000005000007945 */ /* 0x000fd80003800200 */
[----:B------:R-:W-:Y:S05]  /*b490*/  @!P1 BRA `(.L_x_69) ;  /* 0x00000000000c9947 */ /* 0x000fea0003800000 */
[----:B-1234-:R-:W2:Y:S02]  /*b4a0*/  LDL.U8 R22, [R1+0x4] ;  /* 0x0000040001167983 */ /* 0x01eea40000100000 */
[----:B--2---:R-:W-:-:S05]  /*b4b0*/  LOP3.LUT R22, R22, 0x40, RZ, 0xfc, !PT ;  /* 0x0000004016167812 */ /* 0x004fca00078efcff */
[----:B------:R1:W-:Y:S02]  /*b4c0*/  STL.U8 [R1+0x4], R22 ;  /* 0x0000041601007387 */ /* 0x0003e40000100000 */
.L_x_69:
[----:B------:R-:W-:Y:S05]  /*b4d0*/  BSYNC.RECONVERGENT B0 ;  /* 0x0000000000007941 */ /* 0x000fea0003800200 */
.L_x_68:
[----:B------:R-:W-:Y:S04]  /*b4e0*/  BSSY.RECONVERGENT B0, `(.L_x_70) ;  /* 0x0000005000007945 */ /* 0x000fe80003800200 */
[----:B------:R-:W-:Y:S05]  /*b4f0*/  @!P6 BRA `(.L_x_71) ;  /* 0x00000000000ce947 */ /* 0x000fea0003800000 */
[----:B-1234-:R-:W2:Y:S02]  /*b500*/  LDL.U8 R22, [R1+0x4] ;  /* 0x0000040001167983 */ /* 0x01eea40000100000 */
[----:B--2---:R-:W-:-:S05]  /*b510*/  LOP3.LUT R22, R22, 0x20, RZ, 0xfc, !PT ;  /* 0x0000002016167812 */ /* 0x004fca00078efcff */
[----:B------:R1:W-:Y:S02]  /*b520*/  STL.U8 [R1+0x4], R22 ;  /* 0x0000041601007387 */ /* 0x0003e40000100000 */
.L_x_71:
[----:B------:R-:W-:Y:S05]  /*b530*/  BSYNC.RECONVERGENT B0 ;  /* 0x0000000000007941 */ /* 0x000fea0003800200 */
.L_x_70:
[----:B------:R-:W-:Y:S04]  /*b540*/  BSSY.RECONVERGENT B0, `(.L_x_72) ;  /* 0x0000005000007945 */ /* 0x000fe80003800200 */
[----:B------:R-:W-:Y:S05]  /*b550*/  @!P0 BRA `(.L_x_73) ;  /* 0x00000000000c8947 */ /* 0x000fea0003800000 */
[----:B-1234-:R-:W2:Y:S02]  /*b560*/  LDL.U8 R22, [R1+0x4] ;  /* 0x0000040001167983 */ /* 0x01eea40000100000 */
[----:B--2---:R-:W-:-:S05]  /*b570*/  LOP3.LUT R22, R22, 0x10, RZ, 0xfc, !PT ;  /* 0x0000001016167812 */ /* 0x004fca00078efcff */
[----:B------:R1:W-:Y:S02]  /*b580*/  STL.U8 [R1+0x4], R22 ;  /* 0x0000041601007387 */ /* 0x0003e40000100000 */
.L_x_73:
[----:B------:R-:W-:Y:S05]  /*b590*/  BSYNC.RECONVERGENT B0 ;  /* 0x0000000000007941 */ /* 0x000fea0003800200 */
.L_x_72:
[----:B------:R0:W5:Y:S04]  /*b5a0*/  LDL.U8 R49, [R1+0x1] ;  /* 0x0000010001317983 */ /* 0x0001680000100000 */
[----:B------:R0:W5:Y:S04]  /*b5b0*/  LDL.U8 R23, [R1+0x2] ;  /* 0x0000020001177983 */ /* 0x0001680000100000 */
[----:B-1234-:R0:W5:Y:S01]  /*b5c0*/  LDL.U8 R22, [R1+0x3] ;  /* 0x0000030001167983 */ /* 0x01e1620000100000 */
[C---:B------:R-:W-:Y:S01]  /*b5d0*/  LOP3.LUT P6, RZ, R20.reuse, 0x80, RZ, 0xc0, !PT ;  /* 0x0000008014ff7812 */ /* 0x040fe200078cc0ff */
[----:B------:R-:W-:Y:S01]  /*b5e0*/  BSSY.RECONVERGENT B0, `(.L_x_74) ;  /* 0x0000015000007945 */ /* 0x000fe20003800200 */
[----:B------:R-:W-:Y:S01]  /*b5f0*/  LOP3.LUT R50, R20, 0x1, RZ, 0xc0, !PT ;  /* 0x0000000114327812 */ /* 0x000fe200078ec0ff */
[----:B------:R0:W-:Y:S01]  /*b600*/  STL.U8 [R1+0x5], RZ ;  /* 0x000005ff01007387 */ /* 0x0001e20000100000 */
[----:B------:R-:W-:-:S02]  /*b610*/  P2R R52, PR, RZ, 0x40 ;  /* 0x00000040ff347803 */ /* 0x000fc40000000000 */
[----:B------:R-:W-:Y:S01]  /*b620*/  ISETP.NE.U32.AND P6, PT, R50, 0x1, PT ;  /* 0x000000013200780c */ /* 0x000fe20003fc5070 */
[----:B------:R0:W-:Y:S01]  /*b630*/  STL.U8 [R1+0x6], RZ ;  /* 0x000006ff01007387 */ /* 0x0001e20000100000 */
[----:B------:R-:W-:Y:S02]  /*b640*/  LOP3.LUT R42, R42, 0xfffffffe, RZ, 0xc0, !PT ;  /* 0xfffffffe2a2a7812 */ /* 0x000fe400078ec0ff */
[C---:B------:R-:W-:Y:S01]  /*b650*/  LOP3.LUT P3, RZ, R20.reuse, 0x40, RZ, 0xc0, !PT ;  /* 0x0000004014ff7812 */ /* 0x040fe2000786c0ff */
[----:B------:R0:W-:Y:S01]  /*b660*/  STL.U8 [R1+0x7], RZ ;  /* 0x000007ff01007387 */ /* 0x0001e20000100000 */
[C---:B------:R-:W-:Y:S02]  /*b670*/  LOP3.LUT P4, RZ, R20.reuse, 0x20, RZ, 0xc0, !PT ;  /* 0x0000002014ff7812 */ /* 0x040fe4000788c0ff */
[C---:B------:R-:W-:Y:S01]  /*b680*/  LOP3.LUT P5, RZ, R20.reuse, 0x10, RZ, 0xc0, !PT ;  /* 0x0000001014ff7812 */ /* 0x040fe200078ac0ff */
[----:B------:R0:W-:Y:S01]  /*b690*/  STL.U8 [R1+0x8], RZ ;  /* 0x000008ff01007387 */ /* 0x0001e20000100000 */
[----:B------:R-:W-:-:S02]  /*b6a0*/  LOP3.LUT P2, RZ, R20, 0x8, RZ, 0xc0, !PT ;  /* 0x0000000814ff7812 */ /* 0x000fc4000784c0ff */
[----:B------:R-:W-:Y:S02]  /*b6b0*/  LOP3.LUT P1, RZ, R20, 0x4, RZ, 0xc0, !PT ;  /* 0x0000000414ff7812 */ /* 0x000fe4000782c0ff */
[----:B------:R-:W-:Y:S02]  /*b6c0*/  @P6 LOP3.LUT R42, R42, 0x1, RZ, 0xfc, !PT ;  /* 0x000000012a2a6812 */ /* 0x000fe400078efcff */
[----:B------:R-:W-:Y:S02]  /*b6d0*/  ISETP.NE.AND P6, PT, R52, RZ, PT ;  /* 0x000000ff3400720c */ /* 0x000fe40003fc5270 */
[----:B------:R-:W-:-:S11]  /*b6e0*/  LOP3.LUT P0, RZ, R20, 0x2, RZ, 0xc0, !PT ;  /* 0x0000000214ff7812 */ /* 0x000fd6000780c0ff */
[----:B0-----:R-:W-:Y:S05]  /*b6f0*/  @!P6 BRA `(.L_x_75) ;  /* 0x00000000000ce947 */ /* 0x001fea0003800000 */
[----:B------:R-:W2:Y:S02]  /*b700*/  LDL.U8 R20, [R1+0x4] ;  /* 0x0000040001147983 */ /* 0x000ea40000100000 */
[----:B--2---:R-:W-:-:S05]  /*b710*/  LOP3.LUT R20, R20, 0x8, RZ, 0xfc, !PT ;  /* 0x0000000814147812 */ /* 0x004fca00078efcff */
[----:B------:R0:W-:Y:S02]  /*b720*/  STL.U8 [R1+0x4], R20 ;  /* 0x0000041401007387 */ /* 0x0001e40000100000 */
.L_x_75:
[----:B------:R-:W-:Y:S05]  /*b730*/  BSYNC.RECONVERGENT B0 ;  /* 0x0000000000007941 */ /* 0x000fea0003800200 */
.L_x_74:
[----:B------:R-:W-:Y:S01]  /*b740*/  LOP3.LUT P6, RZ, R21, 0x400, RZ, 0xc0, !PT ;  /* 0x0000040015ff7812 */ /* 0x000fe200078cc0ff */
[----:B------:R-:W-:Y:S01]  /*b750*/  BSSY.RECONVERGENT B0, `(.L_x_76) ;  /* 0x0000007000007945 */ /* 0x000fe20003800200 */
[----:B------:R-:W-:-:S11]  /*b760*/  LOP3.LUT R42, R42, 0xfffffff7, RZ, 0xc0, !PT ;  /* 0xfffffff72a2a7812 */ /* 0x000fd600078ec0ff */
[----:B------:R-:W-:Y:S01]  /*b770*/  @P6 LOP3.LUT R42, R42, 0x8, RZ, 0xfc, !PT ;  /* 0x000000082a2a6812 */ /* 0x000fe200078efcff */
[----:B------:R-:W-:Y:S06]  /*b780*/  @!P3 BRA `(.L_x_77) ;  /* 0x00000000000cb947 */ /* 0x000fec0003800000 */
[----:B0-----:R-:W2:Y:S02]  /*b790*/  LDL.U8 R20, [R1+0x4] ;  /* 0x0000040001147983 */ /* 0x001ea40000100000 */
[----:B--2---:R-:W-:-:S05]  /*b7a0*/  LOP3.LUT R20, R20, 0x4, RZ, 0xfc, !PT ;  /* 0x0000000414147812 */ /* 0x004fca00078efcff */
[----:B------:R1:W-:Y:S02]  /*b7b0*/  STL.U8 [R1+0x4], R20 ;  /* 0x0000041401007387 */ /* 0x0003e40000100000 */
.L_x_77:
[----:B------:R-:W-:Y:S05]  /*b7c0*/  BSYNC.RECONVERGENT B0 ;  /* 0x0000000000007941 */ /* 0x000fea0003800200 */
.L_x_76:
[----:B------:R-:W-:Y:S01]  /*b7d0*/  LOP3.LUT P3, RZ, R21, 0x200, RZ, 0xc0, !PT ;  /* 0x0000020015ff7812 */ /* 0x000fe2000786c0ff */
[----:B------:R-:W-:Y:S01]  /*b7e0*/  BSSY.RECONVERGENT B0, `(.L_x_78) ;  /* 0x0000007000007945 */ /* 0x000fe20003800200 */
[----:B------:R-:W-:-:S11]  /*b7f0*/  LOP3.LUT R42, R42, 0xfffffffd, RZ, 0xc0, !PT ;  /* 0xfffffffd2a2a7812 */ /* 0x000fd600078ec0ff */
[----:B------:R-:W-:Y:S01]  /*b800*/  @P3 LOP3.LUT R42, R42, 0x2, RZ, 0xfc, !PT ;  /* 0x000000022a2a3812 */ /* 0x000fe200078efcff */
[----:B------:R-:W-:Y:S06]  /*b810*/  @!P4 BRA `(.L_x_79) ;  /* 0x00000000000cc947 */ /* 0x000fec0003800000 */
[----:B01----:R-:W2:Y:S02]  /*b820*/  LDL.U8 R20, [R1+0x4] ;  /* 0x0000040001147983 */ /* 0x003ea40000100000 */
[----:B--2---:R-:W-:-:S05]  /*b830*/  LOP3.LUT R20, R20, 0x2, RZ, 0xfc, !PT ;  /* 0x0000000214147812 */ /* 0x004fca00078efcff */
[----:B------:R2:W-:Y:S02]  /*b840*/  STL.U8 [R1+0x4], R20 ;  /* 0x0000041401007387 */ /* 0x0005e40000100000 */
.L_x_79:
[----:B------:R-:W-:Y:S05]  /*b850*/  BSYNC.RECONVERGENT B0 ;  /* 0x0000000000007941 */ /* 0x000fea0003800200 */
.L_x_78:
[----:B------:R-:W-:Y:S01]  /*b860*/  LOP3.LUT P3, RZ, R21, 0x100, RZ, 0xc0, !PT ;  /* 0x0000010015ff7812 */ /* 0x000fe2000786c0ff */
[----:B------:R-:W-:Y:S01]  /*b870*/  BSSY.RECONVERGENT B0, `(.L_x_80) ;  /* 0x0000007000007945 */ /* 0x000fe20003800200 */
[----:B------:R-:W-:-:S11]  /*b880*/  LOP3.LUT R42, R42, 0xfffffffb, RZ, 0xc0, !PT ;  /* 0xfffffffb2a2a7812 */ /* 0x000fd600078ec0ff */
[----:B------:R-:W-:Y:S01]  /*b890*/  @P3 LOP3.LUT R42, R42, 0x4, RZ, 0xfc, !PT ;  /* 0x000000042a2a3812 */ /* 0x000fe200078efcff */
[----:B------:R-:W-:Y:S06]  /*b8a0*/  @!P5 BRA `(.L_x_81) ;  /* 0x00000000000cd947 */ /* 0x000fec0003800000 */
[----:B012---:R-:W2:Y:S02]  /*b8b0*/  LDL.U8 R20, [R1+0x4] ;  /* 0x0000040001147983 */ /* 0x007ea40000100000 */
[----:B--2---:R-:W-:-:S05]  /*b8c0*/  LOP3.LUT R20, R20, 0x1, RZ, 0xfc, !PT ;  /* 0x0000000114147812 */ /* 0x004fca00078efcff */
[----:B------:R3:W-:Y:S02]  /*b8d0*/  STL.U8 [R1+0x4], R20 ;  /* 0x0000041401007387 */ /* 0x0007e40000100000 */
.L_x_81:
[----:B------:R-:W-:Y:S05]  /*b8e0*/  BSYNC.RECONVERGENT B0 ;  /* 0x0000000000007941 */ /* 0x000fea0003800200 */
.L_x_80:
[----:B------:R-:W-:Y:S01]  /*b8f0*/  BSSY.RECONVERGENT B0, `(.L_x_82) ;  /* 0x0000006000007945 */ /* 0x000fe20003800200 */
[----:B------:R-:W-:-:S03]  /*b900*/  LOP3.LUT P6, RZ, R21, 0x80, RZ, 0xc0, !PT ;  /* 0x0000008015ff7812 */ /* 0x000fc600078cc0ff */
[----:B------:R-:W-:Y:S10]  /*b910*/  @!P2 BRA `(.L_x_83) ;  /* 0x00000000000ca947 */ /* 0x000ff40003800000 */
[----:B0123--:R-:W2:Y:S02]  /*b920*/  LDL.U8 R20, [R1+0x5] ;  /* 0x0000050001147983 */ /* 0x00fea40000100000 */
[----:B--2---:R-:W-:-:S05]  /*b930*/  LOP3.LUT R20, R20, 0x80, RZ, 0xfc, !PT ;  /* 0x0000008014147812 */ /* 0x004fca00078efcff */
[----:B------:R4:W-:Y:S02]  /*b940*/  STL.U8 [R1+0x5], R20 ;  /* 0x0000051401007387 */ /* 0x0009e40000100000 */
.L_x_83:
[----:B------:R-:W-:Y:S05]  /*b950*/  BSYNC.RECONVERGENT B0 ;  /* 0x0000000000007941 */ /* 0x000fea0003800200 */
.L_x_82:
[----:B------:R-:W-:Y:S01]  /*b960*/  BSSY.RECONVERGENT B0, `(.L_x_84) ;  /* 0x0000006000007945 */ /* 0x000fe20003800200 */
[----:B------:R-:W-:-:S03]  /*b970*/  LOP3.LUT P3, RZ, R21, 0x40, RZ, 0xc0, !PT ;  /* 0x0000004015ff7812 */ /* 0x000fc6000786c0ff */
[----:B------:R-:W-:Y:S10]  /*b980*/  @!P1 BRA `(.L_x_85) ;  /* 0x00000000000c9947 */ /* 0x000ff40003800000 */
[----:B01234-:R-:W2:Y:S02]  /*b990*/  LDL.U8 R20, [R1+0x5] ;  /* 0x0000050001147983 */ /* 0x01fea40000100000 */
[----:B--2---:R-:W-:-:S05]  /*b9a0*/  LOP3.LUT R20, R20, 0x40, RZ, 0xfc, !PT ;  /* 0x0000004014147812 */ /* 0x004fca00078efcff */
[----:B------:R0:W-:Y:S02]  /*b9b0*/  STL.U8 [R1+0x5], R20 ;  /* 0x0000051401007387 */ /* 0x0001e40000100000 */
.L_x_85:
[----:B------:R-:W-:Y:S05]  /*b9c0*/  BSYNC.RECONVERGENT B0 ;  /* 0x0000000000007941 */ /* 0x000fea0003800200 */
.L_x_84:
[----:B------:R-:W-:Y:S01]  /*b9d0*/  BSSY.RECONVERGENT B0, `(.L_x_86) ;  /* 0x0000006000007945 */ /* 0x000fe20003800200 */
[----:B------:R-:W-:-:S03]  /*b9e0*/  LOP3.LUT P4, RZ, R21, 0x20, RZ, 0xc0, !PT ;  /* 0x0000002015ff7812 */ /* 0x000fc6000788c0ff */
[----:B------:R-:W-:Y:S10]  /*b9f0*/  @!P0 BRA `(.L_x_87) ;  /* 0x00000000000c8947 */ /* 0x000ff40003800000 */
[----:B01234-:R-:W2:Y:S02]  /*ba00*/  LDL.U8 R20, [R1+0x5] ;  /* 0x0000050001147983 */ /* 0x01fea40000100000 */
[----:B--2---:R-:W-:-:S05]  /*ba10*/  LOP3.LUT R20, R20, 0x20, RZ, 0xfc, !PT ;  /* 0x0000002014147812 */ /* 0x004fca00078efcff */
[----:B------:R0:W-:Y:S02]  /*ba20*/  STL.U8 [R1+0x5], R20 ;  /* 0x0000051401007387 */ /* 0x0001e40000100000 */
.L_x_87:
[----:B------:R-:W-:Y:S05]  /*ba30*/  BSYNC.RECONVERGENT B0 ;  /* 0x0000000000007941 */ /* 0x000fea0003800200 */
.L_x_86:
[----:B------:R-:W-:Y:S01]  /*ba40*/  ISETP.NE.U32.AND P0, PT, R50, 0x1, PT ;  /* 0x000000013200780c */ /* 0x000fe20003f05070 */
[----:B------:R-:W-:Y:S01]  /*ba50*/  BSSY.RECONVERGENT B0, `(.L_x_88) ;  /* 0x0000006000007945 */ /* 0x000fe20003800200 */
[----:B------:R-:W-:-:S11]  /*ba60*/  LOP3.LUT P5, RZ, R21, 0x10, RZ, 0xc0, !PT ;  /* 0x0000001015ff7812 */ /* 0x000fd600078ac0ff */
[----:B------:R-:W-:Y:S05]  /*ba70*/  @P0 BRA `(.L_x_89) ;  /* 0x00000000000c0947 */ /* 0x000fea0003800000 */
[----:B01234-:R-:W2:Y:S02]  /*ba80*/  LDL.U8 R20, [R1+0x5] ;  /* 0x0000050001147983 */ /* 0x01fea40000100000 */
[----:B--2---:R-:W-:-:S05]  /*ba90*/  LOP3.LUT R20, R20, 0x10, RZ, 0xfc, !PT ;  /* 0x0000001014147812 */ /* 0x004fca00078efcff */
[----:B------:R0:W-:Y:S02]  /*baa0*/  STL.U8 [R1+0x5], R20 ;  /* 0x0000051401007387 */ /* 0x0001e40000100000 */
.L_x_89:
[----:B------:R-:W-:Y:S05]  /*bab0*/  BSYNC.RECONVERGENT B0 ;  /* 0x0000000000007941 */ /* 0x000fea0003800200 */
.L_x_88:
[C---:B------:R-:W-:Y:S01]  /*bac0*/  LOP3.LUT P0, RZ, R21.reuse, 0x400, RZ, 0xc0, !PT ;  /* 0x0000040015ff7812 */ /* 0x040fe2000780c0ff */
[----:B------:R-:W-:Y:S01]  /*bad0*/  BSSY.RECONVERGENT B0, `(.L_x_90) ;  /* 0x0000006000007945 */ /* 0x000fe20003800200 */
[----:B------:R-:W-:-:S11]  /*bae0*/  LOP3.LUT P1, RZ, R21, 0x8, RZ, 0xc0, !PT ;  /* 0x0000000815ff7812 */ /* 0x000fd6000782c0ff */
[----:B------:R-:W-:Y:S05]  /*baf0*/  @!P0 BRA `(.L_x_91) ;  /* 0x00000000000c8947 */ /* 0x000fea0003800000 */
[----:B01234-:R-:W2:Y:S02]  /*bb00*/  LDL.U8 R20, [R1+0x5] ;  /* 0x0000050001147983 */ /* 0x01fea40000100000 */
[----:B--2---:R-:W-:-:S05]  /*bb10*/  LOP3.LUT R20, R20, 0x8, RZ, 0xfc, !PT ;  /* 0x0000000814147812 */ /* 0x004fca00078efcff */
[----:B------:R0:W-:Y:S02]  /*bb20*/  STL.U8 [R1+0x5], R20 ;  /* 0x0000051401007387 */ /* 0x0001e40000100000 */
.L_x_91:
[----:B------:R-:W-:Y:S05]  /*bb30*/  BSYNC.RECONVERGENT B0 ;  /* 0x0000000000007941 */ /* 0x000fea0003800200 */
.L_x_90:
[C---:B------:R-:W-:Y:S01]  /*bb40*/  LOP3.LUT P2, RZ, R21.reuse, 0x200, RZ, 0xc0, !PT ;  /* 0x0000020015ff7812 */ /* 0x040fe2000784c0ff */
[----:B------:R-:W-:Y:S01]  /*bb50*/  BSSY.RECONVERGENT B0, `(.L_x_92) ;  /* 0x0000006000007945 */ /* 0x000fe20003800200 */
[----:B------:R-:W-:-:S11]  /*bb60*/  LOP3.LUT P0, RZ, R21, 0x4, RZ, 0xc0, !PT ;  /* 0x0000000415ff7812 */ /* 0x000fd6000780c0ff */
[----:B------:R-:W-:Y:S05]  /*bb70*/  @!P2 BRA `(.L_x_93) ;  /* 0x00000000000ca947 */ /* 0x000fea0003800000 */
[----:B01234-:R-:W2:Y:S02]  /*bb80*/  LDL.U8 R20, [R1+0x5] ;  /* 0x0000050001147983 */ /* 0x01fea40000100000 */
[----:B--2---:R-:W-:-:S05]  /*bb90*/  LOP3.LUT R20, R20, 0x4, RZ, 0xfc, !PT ;  /* 0x0000000414147812 */ /* 0x004fca00078efcff */
[----:B------:R0:W-:Y:S02]  /*bba0*/  STL.U8 [R1+0x5], R20 ;  /* 0x0000051401007387 */ /* 0x0001e40000100000 */
.L_x_93:
[----:B------:R-:W-:Y:S05]  /*bbb0*/  BSYNC.RECONVERGENT B0 ;  /* 0x0000000000007941 */ /* 0x000fea0003800200 */
.L_x_92:
[----:B01234-:R-:W-:Y:S01]  /*bbc0*/  P2R R20, PR, RZ, 0x1 ;  /* 0x00000001ff147803 */ /* 0x01ffe20000000000 */
[----:B------:R-:W-:Y:S01]  /*bbd0*/  BSSY.RECONVERGENT B0, `(.L_x_94) ;  /* 0x000000b000007945 */ /* 0x000fe20003800200 */
[C---:B------:R-:W-:Y:S02]  /*bbe0*/  LOP3.LUT P2, RZ, R21.reuse, 0x100, RZ, 0xc0, !PT ;  /* 0x0000010015ff7812 */ /* 0x040fe4000784c0ff */
[C---:B------:R-:W-:Y:S02]  /*bbf0*/  LOP3.LUT P0, RZ, R21.reuse, 0x2, RZ, 0xc0, !PT ;  /* 0x0000000215ff7812 */ /* 0x040fe4000780c0ff */
[----:B------:R-:W-:Y:S02]  /*bc00*/  LOP3.LUT R42, R42, 0xfffffffd, RZ, 0xc0, !PT ;  /* 0xfffffffd2a2a7812 */ /* 0x000fe400078ec0ff */
[----:B------:R-:W-:-:S09]  /*bc10*/  LOP3.LUT R50, R21, 0x1, RZ, 0xc0, !PT ;  /* 0x0000000115327812 */ /* 0x000fd200078ec0ff */
[----:B------:R-:W-:Y:S02]  /*bc20*/  @P0 LOP3.LUT R42, R42, 0x2, RZ, 0xfc, !PT ;  /* 0x000000022a2a0812 */ /* 0x000fe400078efcff */
[----:B------:R-:W-:Y:S01]  /*bc30*/  ISETP.NE.AND P0, PT, R20, RZ, PT ;  /* 0x000000ff1400720c */ /* 0x000fe20003f05270 */
[----:B------:R-:W-:-:S12]  /*bc40*/  @!P2 BRA `(.L_x_95) ;  /* 0x00000000000ca947 */ /* 0x000fd80003800000 */
[----:B------:R-:W2:Y:S02]  /*bc50*/  LDL.U8 R20, [R1+0x5] ;  /* 0x0000050001147983 */ /* 0x000ea40000100000 */
[----:B--2---:R-:W-:-:S05]  /*bc60*/  LOP3.LUT R20, R20, 0x2, RZ, 0xfc, !PT ;  /* 0x0000000214147812 */ /* 0x004fca00078efcff */
[----:B------:R0:W-:Y:S02]  /*bc70*/  STL.U8 [R1+0x5], R20 ;  /* 0x0000051401007387 */ /* 0x0001e40000100000 */
.L_x_95:
[----:B------:R-:W-:Y:S05]  /*bc80*/  BSYNC.RECONVERGENT B0 ;  /* 0x0000000000007941 */ /* 0x000fea0003800200 */
.L_x_94:
[----:B------:R-:W-:Y:S01]  /*bc90*/  BSSY.RECONVERGENT B0, `(.L_x_96) ;  /* 0x0000006000007945 */ /* 0x000fe20003800200 */
[----:B------:R-:W-:-:S03]  /*bca0*/  ISETP.NE.U32.AND P2, PT, R50, 0x1, PT ;  /* 0x000000013200780c */ /* 0x000fc60003f45070 */
[----:B------:R-:W-:Y:S10]  /*bcb0*/  @!P6 BRA `(.L_x_97) ;  /* 0x00000000000ce947 */ /* 0x000ff40003800000 */
[----:B0-----:R-:W2:Y:S02]  /*bcc0*/  LDL.U8 R20, [R1+0x5] ;  /* 0x0000050001147983 */ /* 0x001ea40000100000 */
[----:B--2---:R-:W-:-:S05]  /*bcd0*/  LOP3.LUT R20, R20, 0x1, RZ, 0xfc, !PT ;  /* 0x0000000114147812 */ /* 0x004fca00078efcff */
[----:B------:R1:W-:Y:S02]  /*bce0*/  STL.U8 [R1+0x5], R20 ;  /* 0x0000051401007387 */ /* 0x0003e40000100000 */
.L_x_97:
[----:B------:R-:W-:Y:S05]  /*bcf0*/  BSYNC.RECONVERGENT B0 ;  /* 0x0000000000007941 */ /* 0x000fea0003800200 */
.L_x_96:
        /* <DEDUP_REMOVED lines=8> */
.L_x_99:
[----:B------:R-:W-:Y:S05]  /*bd80*/  BSYNC.RECONVERGENT B0 ;  /* 0x0000000000007941 */ /* 0x000fea0003800200 */
.L_x_98:
        /* <DEDUP_REMOVED lines=8> */
.L_x_101:
[----:B------:R-:W-:Y:S05]  /*be10*/  BSYNC.RECONVERGENT B0 ;  /* 0x0000000000007941 */ /* 0x000fea0003800200 */
.L_x_100:
[----:B------:R-:W-:Y:S01]  /*be20*/  LOP3.LUT P3, RZ, R48, 0x100, RZ, 0xc0, !PT ;  /* 0x0000010030ff7812 */ /* 0x000fe2000786c0ff */
[----:B------:R-:W-:Y:S01]  /*be30*/  BSSY.RECONVERGENT B0, `(.L_x_102) ;  /* 0x0000007000007945 */ /* 0x000fe20003800200 */
[----:B------:R-:W-:-:S11]  /*be40*/  LOP3.LUT R42, R42, 0xfffffff7, RZ, 0xc0, !PT ;  /* 0xfffffff72a2a7812 */ /* 0x000fd600078ec0ff */
[----:B------:R-:W-:Y:S01]  /*be50*/  @P3 LOP3.LUT R42, R42, 0x8, RZ, 0xfc, !PT ;  /* 0x000000082a2a3812 */ /* 0x000fe200078efcff */
[----:B------:R-:W-:Y:S06]  /*be60*/  @!P5 BRA `(.L_x_103) ;  /* 0x00000000000cd947 */ /* 0x000fec0003800000 */
[----:B0123--:R-:W2:Y:S02]  /*be70*/  LDL.U8 R20, [R1+0x6] ;  /* 0x0000060001147983 */ /* 0x00fea40000100000 */
[----:B--2---:R-:W-:-:S05]  /*be80*/  LOP3.LUT R20, R20, 0x20, RZ, 0xfc, !PT ;  /* 0x0000002014147812 */ /* 0x004fca00078efcff */
[----:B------:R4:W-:Y:S02]  /*be90*/  STL.U8 [R1+0x6], R20 ;  /* 0x0000061401007387 */ /* 0x0009e40000100000 */
.L_x_103:
[----:B------:R-:W-:Y:S05]  /*bea0*/  BSYNC.RECONVERGENT B0 ;  /* 0x0000000000007941 */ /* 0x000fea0003800200 */
.L_x_102:
[----:B------:R-:W-:Y:S01]  /*beb0*/  BSSY.RECONVERGENT B0, `(.L_x_104) ;  /* 0x0000006000007945 */ /* 0x000fe20003800200 */
[----:B------:R-:W-:-:S03]  /*bec0*/  LOP3.LUT P6, RZ, R48, 0x80, RZ, 0xc0, !PT ;  /* 0x0000008030ff7812 */ /* 0x000fc600078cc0ff */
[----:B------:R-:W-:Y:S10]  /*bed0*/  @!P1 BRA `(.L_x_105) ;  /* 0x00000000000c9947 */ /* 0x000ff40003800000 */
[----:B01234-:R-:W2:Y:S02]  /*bee0*/  LDL.U8 R20, [R1+0x6] ;  /* 0x0000060001147983 */ /* 0x01fea40000100000 */
[----:B--2---:R-:W-:-:S05]  /*bef0*/  LOP3.LUT R20, R20, 0x10, RZ, 0xfc, !PT ;  /* 0x0000001014147812 */ /* 0x004fca00078efcff */
[----:B------:R0:W-:Y:S02]  /*bf00*/  STL.U8 [R1+0x6], R20 ;  /* 0x0000061401007387 */ /* 0x0001e40000100000 */
.L_x_105:
[----:B------:R-:W-:Y:S05]  /*bf10*/  BSYNC.RECONVERGENT B0 ;  /* 0x0000000000007941 */ /* 0x000fea0003800200 */
.L_x_104:
[----:B------:R-:W-:Y:S01]  /*bf20*/  LOP3.LUT P1, RZ, R48, 0x40, RZ, 0xc0, !PT ;  /* 0x0000004030ff7812 */ /* 0x000fe2000782c0ff */
[----:B------:R-:W-:Y:S01]  /*bf30*/  BSSY.RECONVERGENT B0, `(.L_x_106) ;  /* 0x0000007000007945 */ /* 0x000fe20003800200 */
[----:B------:R-:W-:-:S11]  /*bf40*/  LOP3.LUT R42, R42, 0xfffffffe, RZ, 0xc0, !PT ;  /* 0xfffffffe2a2a7812 */ /* 0x000fd600078ec0ff */
[----:B------:R-:W-:Y:S01]  /*bf50*/  @P1 LOP3.LUT R42, R42, 0x1, RZ, 0xfc, !PT ;  /* 0x000000012a2a1812 */ /* 0x000fe200078efcff */
[----:B------:R-:W-:Y:S06]  /*bf60*/  @!P0 BRA `(.L_x_107) ;  /* 0x00000000000c8947 */ /* 0x000fec0003800000 */
[----:B01234-:R-:W2:Y:S02]  /*bf70*/  LDL.U8 R20, [R1+0x6] ;  /* 0x0000060001147983 */ /* 0x01fea40000100000 */
[----:B--2---:R-:W-:-:S05]  /*bf80*/  LOP3.LUT R20, R20, 0x8, RZ, 0xfc, !PT ;  /* 0x0000000814147812 */ /* 0x004fca00078efcff */
[----:B------:R0:W-:Y:S02]  /*bf90*/  STL.U8 [R1+0x6], R20 ;  /* 0x0000061401007387 */ /* 0x0001e40000100000 */
.L_x_107:
[----:B------:R-:W-:Y:S05]  /*bfa0*/  BSYNC.RECONVERGENT B0 ;  /* 0x0000000000007941 */ /* 0x000fea0003800200 */
.L_x_106:
[----:B------:R-:W-:Y:S01]  /*bfb0*/  LOP3.LUT P1, RZ, R42, 0x2, RZ, 0xc0, !PT ;  /* 0x000000022aff7812 */ /* 0x000fe2000782c0ff */
[----:B------:R-:W-:Y:S01]  /*bfc0*/  BSSY.RECONVERGENT B0, `(.L_x_108) ;  /* 0x0000006000007945 */ /* 0x000fe20003800200 */
[----:B------:R-:W-:-:S11]  /*bfd0*/  LOP3.LUT P0, RZ, R48, 0x20, RZ, 0xc0, !PT ;  /* 0x0000002030ff7812 */ /* 0x000fd6000780c0ff */
[----:B------:R-:W-:Y:S05]  /*bfe0*/  @!P1 BRA `(.L_x_109) ;  /* 0x00000000000c9947 */ /* 0x000fea0003800000 */
[----:B01234-:R-:W2:Y:S02]  /*bff0*/  LDL.U8 R20, [R1+0x6] ;  /* 0x0000060001147983 */ /* 0x01fea40000100000 */
[----:B--2---:R-:W-:-:S05]  /*c000*/  LOP3.LUT R20, R20, 0x4, RZ, 0xfc, !PT ;  /* 0x0000000414147812 */ /* 0x004fca00078efcff */
[----:B------:R0:W-:Y:S02]  /*c010*/  STL.U8 [R1+0x6], R20 ;  /* 0x0000061401007387 */ /* 0x0001e40000100000 */
.L_x_109:
[----:B------:R-:W-:Y:S05]  /*c020*/  BSYNC.RECONVERGENT B0 ;  /* 0x0000000000007941 */ /* 0x000fea0003800200 */
.L_x_108:
[----:B------:R-:W-:Y:S01]  /*c030*/  BSSY.RECONVERGENT B0, `(.L_x_110) ;  /* 0x0000006000007945 */ /* 0x000fe20003800200 */
[----:B------:R-:W-:-:S03]  /*c040*/  LOP3.LUT P1, RZ, R48, 0x10, RZ, 0xc0, !PT ;  /* 0x0000001030ff7812 */ /* 0x000fc6000782c0ff */
[----:B------:R-:W-:Y:S10]  /*c050*/  @P2 BRA `(.L_x_111) ;  /* 0x00000000000c2947 */ /* 0x000ff40003800000 */
[----:B01234-:R-:W2:Y:S02]  /*c060*/  LDL.U8 R20, [R1+0x6] ;  /* 0x0000060001147983 */ /* 0x01fea40000100000 */
[----:B--2---:R-:W-:-:S05]  /*c070*/  LOP3.LUT R20, R20, 0x2, RZ, 0xfc, !PT ;  /* 0x0000000214147812 */ /* 0x004fca00078efcff */
[----:B------:R0:W-:Y:S02]  /*c080*/  STL.U8 [R1+0x6], R20 ;  /* 0x0000061401007387 */ /* 0x0001e40000100000 */
.L_x_111:
[----:B------:R-:W-:Y:S05]  /*c090*/  BSYNC.RECONVERGENT B0 ;  /* 0x0000000000007941 */ /* 0x000fea0003800200 */
.L_x_110:
[C---:B------:R-:W-:Y:S01]  /*c0a0*/  LOP3.LUT P3, RZ, R48.reuse, 0x400, RZ, 0xc0, !PT ;  /* 0x0000040030ff7812 */ /* 0x040fe2000786c0ff */
[----:B------:R-:W-:Y:S01]  /*c0b0*/  BSSY.RECONVERGENT B0, `(.L_x_112) ;  /* 0x0000006000007945 */ /* 0x000fe20003800200 */
[----:B------:R-:W-:-:S11]  /*c0c0*/  LOP3.LUT P2, RZ, R48, 0x8, RZ, 0xc0, !PT ;  /* 0x0000000830ff7812 */ /* 0x000fd6000784c0ff */
[----:B------:R-:W-:Y:S05]  /*c0d0*/  @!P3 BRA `(.L_x_113) ;  /* 0x00000000000cb947 */ /* 0x000fea0003800000 */
[----:B01234-:R-:W2:Y:S02]  /*c0e0*/  LDL.U8 R20, [R1+0x6] ;  /* 0x0000060001147983 */ /* 0x01fea40000100000 */
[----:B--2---:R-:W-:-:S05]  /*c0f0*/  LOP3.LUT R20, R20, 0x1, RZ, 0xfc, !PT ;  /* 0x0000000114147812 */ /* 0x004fca00078efcff */
[----:B------:R0:W-:Y:S02]  /*c100*/  STL.U8 [R1+0x6], R20 ;  /* 0x0000061401007387 */ /* 0x0001e40000100000 */
.L_x_113:
[----:B------:R-:W-:Y:S05]  /*c110*/  BSYNC.RECONVERGENT B0 ;  /* 0x0000000000007941 */ /* 0x000fea0003800200 */
.L_x_112:
[C---:B------:R-:W-:Y:S01]  /*c120*/  LOP3.LUT P4, RZ, R48.reuse, 0x200, RZ, 0xc0, !PT ;  /* 0x0000020030ff7812 */ /* 0x040fe2000788c0ff */
[----:B------:R-:W-:Y:S01]  /*c130*/  BSSY.RECONVERGENT B0, `(.L_x_114) ;  /* 0x0000006000007945 */ /* 0x000fe20003800200 */
[----:B------:R-:W-:-:S11]  /*c140*/  LOP3.LUT P3, RZ, R48, 0x4, RZ, 0xc0, !PT ;  /* 0x0000000430ff7812 */ /* 0x000fd6000786c0ff */
[----:B------:R-:W-:Y:S05]  /*c150*/  @!P4 BRA `(.L_x_115) ;  /* 0x00000000000cc947 */ /* 0x000fea0003800000 */
[----:B01234-:R-:W2:Y:S02]  /*c160*/  LDL.U8 R20, [R1+0x7] ;  /* 0x0000070001147983 */ /* 0x01fea40000100000 */
[----:B--2---:R-:W-:-:S05]  /*c170*/  LOP3.LUT R20, R20, 0x80, RZ, 0xfc, !PT ;  /* 0x0000008014147812 */ /* 0x004fca00078efcff */
[----:B------:R0:W-:Y:S02]  /*c180*/  STL.U8 [R1+0x7], R20 ;  /* 0x0000071401007387 */ /* 0x0001e40000100000 */
.L_x_115:
[----:B------:R-:W-:Y:S05]  /*c190*/  BSYNC.RECONVERGENT B0 ;  /* 0x0000000000007941 */ /* 0x000fea0003800200 */
.L_x_114:
[C---:B------:R-:W-:Y:S01]  /*c1a0*/  LOP3.LUT P5, RZ, R48.reuse, 0x100, RZ, 0xc0, !PT ;  /* 0x0000010030ff7812 */ /* 0x040fe200078ac0ff */
[----:B------:R-:W-:Y:S01]  /*c1b0*/  BSSY.RECONVERGENT B0, `(.L_x_116) ;  /* 0x0000007000007945 */ /* 0x000fe20003800200 */
[C---:B------:R-:W-:Y:S02]  /*c1c0*/  LOP3.LUT R21, R48.reuse, 0x1, RZ, 0xc0, !PT ;  /* 0x0000000130157812 */ /* 0x040fe400078ec0ff */
[----:B------:R-:W-:-:S09]  /*c1d0*/  LOP3.LUT P4, RZ, R48, 0x2, RZ, 0xc0, !PT ;  /* 0x0000000230ff7812 */ /* 0x000fd2000788c0ff */
[----:B------:R-:W-:Y:S05]  /*c1e0*/  @!P5 BRA `(.L_x_117) ;  /* 0x00000000000cd947 */ /* 0x000fea0003800000 */
[----:B01234-:R-:W2:Y:S02]  /*c1f0*/  LDL.U8 R20, [R1+0x7] ;  /* 0x0000070001147983 */ /* 0x01fea40000100000 */
[----:B--2---:R-:W-:-:S05]  /*c200*/  LOP3.LUT R20, R20, 0x40, RZ, 0xfc, !PT ;  /* 0x0000004014147812 */ /* 0x004fca00078efcff */
[----:B------:R0:W-:Y:S02]  /*c210*/  STL.U8 [R1+0x7], R20 ;  /* 0x0000071401007387 */ /* 0x0001e40000100000 */
.L_x_117:
[----:B------:R-:W-:Y:S05]  /*c220*/  BSYNC.RECONVERGENT B0 ;  /* 0x0000000000007941 */ /* 0x000fea0003800200 */
.L_x_116:
[----:B------:R-:W-:Y:S01]  /*c230*/  BSSY.RECONVERGENT B0, `(.L_x_118) ;  /* 0x0000006000007945 */ /* 0x000fe20003800200 */
[----:B------:R-:W-:-:S03]  /*c240*/  ISETP.NE.U32.AND P5, PT, R21, 0x1, PT ;  /* 0x000000011500780c */ /* 0x000fc60003fa5070 */
[----:B------:R-:W-:Y:S10]  /*c250*/  @!P6 BRA `(.L_x_119) ;  /* 0x00000000000ce947 */ /* 0x000ff40003800000 */
[----:B01234-:R-:W2:Y:S02]  /*c260*/  LDL.U8 R20, [R1+0x7] ;  /* 0x0000070001147983 */ /* 0x01fea40000100000 */
[----:B--2---:R-:W-:-:S05]  /*c270*/  LOP3.LUT R20, R20, 0x20, RZ, 0xfc, !PT ;  /* 0x0000002014147812 */ /* 0x004fca00078efcff */
[----:B------:R0:W-:Y:S02]  /*c280*/  STL.U8 [R1+0x7], R20 ;  /* 0x0000071401007387 */ /* 0x0001e40000100000 */
.L_x_119:
[----:B------:R-:W-:Y:S05]  /*c290*/  BSYNC.RECONVERGENT B0 ;  /* 0x0000000000007941 */ /* 0x000fea0003800200 */
.L_x_118:
[----:B01234-:R-:W-:Y:S01]  /*c2a0*/  P2R R20, PR, RZ, 0x1 ;  /* 0x00000001ff147803 */ /* 0x01ffe20000000000 */
        /* <DEDUP_REMOVED lines=10> */
.L_x_121:
[----:B------:R-:W-:Y:S05]  /*c350*/  BSYNC.RECONVERGENT B0 ;  /* 0x0000000000007941 */ /* 0x000fea0003800200 */
.L_x_120:
[----:B------:R-:W-:Y:S01]  /*c360*/  BSSY.RECONVERGENT B0, `(.L_x_122) ;  /* 0x0000006000007945 */ /* 0x000fe20003800200 */
[----:B------:R-:W-:-:S03]  /*c370*/  LOP3.LUT P6, RZ, R18, 0x200, RZ, 0xc0, !PT ;  /* 0x0000020012ff7812 */ /* 0x000fc600078cc0ff */
[----:B------:R-:W-:Y:S10]  /*c380*/  @!P0 BRA `(.L_x_123) ;  /* 0x00000000000c8947 */ /* 0x000ff40003800000 */
[----:B0-----:R-:W2:Y:S02]  /*c390*/  LDL.U8 R20, [R1+0x7] ;  /* 0x0000070001147983 */ /* 0x001ea40000100000 */
[----:B--2---:R-:W-:-:S05]  /*c3a0*/  LOP3.LUT R20, R20, 0x8, RZ, 0xfc, !PT ;  /* 0x0000000814147812 */ /* 0x004fca00078efcff */
[----:B------:R1:W-:Y:S02]  /*c3b0*/  STL.U8 [R1+0x7], R20 ;  /* 0x0000071401007387 */ /* 0x0003e40000100000 */
.L_x_123:
[----:B------:R-:W-:Y:S05]  /*c3c0*/  BSYNC.RECONVERGENT B0 ;  /* 0x0000000000007941 */ /* 0x000fea0003800200 */
.L_x_122:
[----:B------:R-:W-:Y:S01]  /*c3d0*/  BSSY.RECONVERGENT B0, `(.L_x_124) ;  /* 0x0000006000007945 */ /* 0x000fe20003800200 */
[----:B------:R-:W-:-:S03]  /*c3e0*/  LOP3.LUT P0, RZ, R18, 0x100, RZ, 0xc0, !PT ;  /* 0x0000010012ff7812 */ /* 0x000fc6000780c0ff */
[----:B------:R-:W-:Y:S10]  /*c3f0*/  @!P1 BRA `(.L_x_125) ;  /* 0x00000000000c9947 */ /* 0x000ff40003800000 */
[----:B01----:R-:W2:Y:S02]  /*c400*/  LDL.U8 R20, [R1+0x7] ;  /* 0x0000070001147983 */ /* 0x003ea40000100000 */
[----:B--2---:R-:W-:-:S05]  /*c410*/  LOP3.LUT R20, R20, 0x4, RZ, 0xfc, !PT ;  /* 0x0000000414147812 */ /* 0x004fca00078efcff */
[----:B------:R2:W-:Y:S02]  /*c420*/  STL.U8 [R1+0x7], R20 ;  /* 0x0000071401007387 */ /* 0x0005e40000100000 */
.L_x_125:
[----:B------:R-:W-:Y:S05]  /*c430*/  BSYNC.RECONVERGENT B0 ;  /* 0x0000000000007941 */ /* 0x000fea0003800200 */
.L_x_124:
[----:B------:R-:W-:Y:S04]  /*c440*/  BSSY.RECONVERGENT B0, `(.L_x_126) ;  /* 0x0000005000007945 */ /* 0x000fe80003800200 */
[----:B------:R-:W-:Y:S05]  /*c450*/  @!P2 BRA `(.L_x_127) ;  /* 0x00000000000ca947 */ /* 0x000fea0003800000 */
[----:B012---:R-:W2:Y:S02]  /*c460*/  LDL.U8 R20, [R1+0x7] ;  /* 0x0000070001147983 */ /* 0x007ea40000100000 */
[----:B--2---:R-:W-:-:S05]  /*c470*/  LOP3.LUT R20, R20, 0x2, RZ, 0xfc, !PT ;  /* 0x0000000214147812 */ /* 0x004fca00078efcff */
[----:B------:R3:W-:Y:S02]  /*c480*/  STL.U8 [R1+0x7], R20 ;  /* 0x0000071401007387 */ /* 0x0007e40000100000 */
.L_x_127:
[----:B------:R-:W-:Y:S05]  /*c490*/  BSYNC.RECONVERGENT B0 ;  /* 0x0000000000007941 */ /* 0x000fea0003800200 */
.L_x_126:
[----:B------:R-:W-:Y:S04]  /*c4a0*/  BSSY.RECONVERGENT B0, `(.L_x_128) ;  /* 0x0000005000007945 */ /* 0x000fe80003800200 */
[----:B------:R-:W-:Y:S05]  /*c4b0*/  @!P3 BRA `(.L_x_129) ;  /* 0x00000000000cb947 */ /* 0x000fea0003800000 */
[----:B0123--:R-:W2:Y:S02]  /*c4c0*/  LDL.U8 R20, [R1+0x7] ;  /* 0x0000070001147983 */ /* 0x00fea40000100000 */
[----:B--2---:R-:W-:-:S05]  /*c4d0*/  LOP3.LUT R20, R20, 0x1, RZ, 0xfc, !PT ;  /* 0x0000000114147812 */ /* 0x004fca00078efcff */
[----:B------:R4:W-:Y:S02]  /*c4e0*/  STL.U8 [R1+0x7], R20 ;  /* 0x0000071401007387 */ /* 0x0009e40000100000 */
.L_x_129:
[----:B------:R-:W-:Y:S05]  /*c4f0*/  BSYNC.RECONVERGENT B0 ;  /* 0x0000000000007941 */ /* 0x000fea0003800200 */
.L_x_128:
[----:B------:R-:W-:Y:S04]  /*c500*/  BSSY.RECONVERGENT B0, `(.L_x_130) ;  /* 0x0000005000007945 */ /* 0x000fe80003800200 */
[----:B------:R-:W-:Y:S05]  /*c510*/  @!P4 BRA `(.L_x_131) ;  /* 0x00000000000cc947 */ /* 0x000fea0003800000 */
[----:B01234-:R-:W2:Y:S02]  /*c520*/  LDL.U8 R20, [R1+0x8] ;  /* 0x0000080001147983 */ /* 0x01fea40000100000 */
[----:B--2---:R-:W-:-:S05]  /*c530*/  LOP3.LUT R20, R20, 0x80, RZ, 0xfc, !PT ;  /* 0x0000008014147812 */ /* 0x004fca00078efcff */
[----:B------:R0:W-:Y:S02]  /*c540*/  STL.U8 [R1+0x8], R20 ;  /* 0x0000081401007387 */ /* 0x0001e40000100000 */
.L_x_131:
[----:B------:R-:W-:Y:S05]  /*c550*/  BSYNC.RECONVERGENT B0 ;  /* 0x0000000000007941 */ /* 0x000fea0003800200 */
.L_x_130:
[----:B------:R-:W-:Y:S04]  /*c560*/  BSSY.RECONVERGENT B0, `(.L_x_132) ;  /* 0x0000005000007945 */ /* 0x000fe80003800200 */
[----:B------:R-:W-:Y:S05]  /*c570*/  @P5 BRA `(.L_x_133) ;  /* 0x00000000000c5947 */ /* 0x000fea0003800000 */
[----:B01234-:R-:W2:Y:S02]  /*c580*/  LDL.U8 R20, [R1+0x8] ;  /* 0x0000080001147983 */ /* 0x01fea40000100000 */
[----:B--2---:R-:W-:-:S05]  /*c590*/  LOP3.LUT R20, R20, 0x40, RZ, 0xfc, !PT ;  /* 0x0000004014147812 */ /* 0x004fca00078efcff */
[----:B------:R0:W-:Y:S02]  /*c5a0*/  STL.U8 [R1+0x8], R20 ;  /* 0x0000081401007387 */ /* 0x0001e40000100000 */
.L_x_133:
[----:B------:R-:W-:Y:S05]  /*c5b0*/  BSYNC.RECONVERGENT B0 ;  /* 0x0000000000007941 */ /* 0x000fea0003800200 */
.L_x_132:
[----:B------:R-:W-:Y:S01]  /*c5c0*/  LOP3.LUT P1, RZ, R18, 0x400, RZ, 0xc0, !PT ;  /* 0x0000040012ff7812 */ /* 0x000fe2000782c0ff */
[----:B------:R-:W-:-:S12]  /*c5d0*/  BSSY.RECONVERGENT B0, `(.L_x_134) ;  /* 0x0000005000007945 */ /* 0x000fd80003800200 */
[----:B------:R-:W-:Y:S05]  /*c5e0*/  @!P1 BRA `(.L_x_135) ;  /* 0x00000000000c9947 */ /* 0x000fea0003800000 */
[----:B01234-:R-:W2:Y:S02]  /*c5f0*/  LDL.U8 R20, [R1+0x8] ;  /* 0x0000080001147983 */ /* 0x01fea40000100000 */
[----:B--2---:R-:W-:-:S05]  /*c600*/  LOP3.LUT R20, R20, 0x20, RZ, 0xfc, !PT ;  /* 0x0000002014147812 */ /* 0x004fca00078efcff */
[----:B------:R0:W-:Y:S02]  /*c610*/  STL.U8 [R1+0x8], R20 ;  /* 0x0000081401007387 */ /* 0x0001e40000100000 */
.L_x_135:
[----:B------:R-:W-:Y:S05]  /*c620*/  BSYNC.RECONVERGENT B0 ;  /* 0x0000000000007941 */ /* 0x000fea0003800200 */
.L_x_134:
[----:B------:R-:W-:Y:S04]  /*c630*/  BSSY.RECONVERGENT B0, `(.L_x_136) ;  /* 0x0000005000007945 */ /* 0x000fe80003800200 */
[----:B------:R-:W-:Y:S05]  /*c640*/  @!P6 BRA `(.L_x_137) ;  /* 0x00000000000ce947 */ /* 0x000fea0003800000 */
[----:B01234-:R-:W2:Y:S02]  /*c650*/  LDL.U8 R20, [R1+0x8] ;  /* 0x0000080001147983 */ /* 0x01fea40000100000 */
[----:B--2---:R-:W-:-:S05]  /*c660*/  LOP3.LUT R20, R20, 0x10, RZ, 0xfc, !PT ;  /* 0x0000001014147812 */ /* 0x004fca00078efcff */
[----:B------:R0:W-:Y:S02]  /*c670*/  STL.U8 [R1+0x8], R20 ;  /* 0x0000081401007387 */ /* 0x0001e40000100000 */
.L_x_137:
[----:B------:R-:W-:Y:S05]  /*c680*/  BSYNC.RECONVERGENT B0 ;  /* 0x0000000000007941 */ /* 0x000fea0003800200 */
.L_x_136:
[----:B------:R-:W-:Y:S04]  /*c690*/  BSSY.RECONVERGENT B0, `(.L_x_138) ;  /* 0x0000005000007945 */ /* 0x000fe80003800200 */
[----:B------:R-:W-:Y:S05]  /*c6a0*/  @!P0 BRA `(.L_x_139) ;  /* 0x00000000000c8947 */ /* 0x000fea0003800000 */
[----:B01234-:R-:W2:Y:S02]  /*c6b0*/  LDL.U8 R20, [R1+0x8] ;  /* 0x0000080001147983 */ /* 0x01fea40000100000 */
[----:B--2---:R-:W-:-:S05]  /*c6c0*/  LOP3.LUT R20, R20, 0x8, RZ, 0xfc, !PT ;  /* 0x0000000814147812 */ /* 0x004fca00078efcff */
[----:B------:R0:W-:Y:S02]  /*c6d0*/  STL.U8 [R1+0x8], R20 ;  /* 0x0000081401007387 */ /* 0x0001e40000100000 */
.L_x_139:
[----:B------:R-:W-:Y:S05]  /*c6e0*/  BSYNC.RECONVERGENT B0 ;  /* 0x0000000000007941 */ /* 0x000fea0003800200 */
.L_x_138:
[----:B------:R0:W5:Y:S04]  /*c6f0*/  LDL.U8 R50, [R1+0x4] ;  /* 0x0000040001327983 */ /* 0x0001680000100000 */
[----:B------:R0:W5:Y:S04]  /*c700*/  LDL.U8 R21, [R1+0x5] ;  /* 0x0000050001157983 */ /* 0x0001680000100000 */
[----:B01234-:R0:W5:Y:S01]  /*c710*/  LDL.U8 R20, [R1+0x6] ;  /* 0x0000060001147983 */ /* 0x01f1620000100000 */
        /* <DEDUP_REMOVED lines=22> */
.L_x_141:
[----:B------:R-:W-:Y:S05]  /*c880*/  BSYNC.RECONVERGENT B0 ;  /* 0x0000000000007941 */ /* 0x000fea0003800200 */
.L_x_140:
        /* <DEDUP_REMOVED lines=8> */
.L_x_143:
[----:B------:R-:W-:Y:S05]  /*c910*/  BSYNC.RECONVERGENT B0 ;  /* 0x0000000000007941 */ /* 0x000fea0003800200 */
.L_x_142:
        /* <DEDUP_REMOVED lines=8> */
.L_x_145:
[----:B------:R-:W-:Y:S05]  /*c9a0*/  BSYNC.RECONVERGENT B0 ;  /* 0x0000000000007941 */ /* 0x000fea0003800200 */
.L_x_144:
        /* <DEDUP_REMOVED lines=8> */
.L_x_147:
[----:B------:R-:W-:Y:S05]  /*ca30*/  BSYNC.RECONVERGENT B0 ;  /* 0x0000000000007941 */ /* 0x000fea0003800200 */
.L_x_146:
[----:B------:R-:W-:Y:S01]  /*ca40*/  BSSY.RECONVERGENT B0, `(.L_x_148) ;  /* 0x0000006000007945 */ /* 0x000fe20003800200 */
[----:B------:R-:W-:-:S03]  /*ca50*/  LOP3.LUT P6, RZ, R19, 0x80, RZ, 0xc0, !PT ;  /* 0x0000008013ff7812 */ /* 0x000fc600078cc0ff */
[----:B------:R-:W-:Y:S10]  /*ca60*/  @!P2 BRA `(.L_x_149) ;  /* 0x00000000000ca947 */ /* 0x000ff40003800000 */
[----:B0123--:R-:W2:Y:S02]  /*ca70*/  LDL.U8 R18, [R1+0x9] ;  /* 0x0000090001127983 */ /* 0x00fea40000100000 */
[----:B--2---:R-:W-:-:S05]  /*ca80*/  LOP3.LUT R18, R18, 0x40, RZ, 0xfc, !PT ;  /* 0x0000004012127812 */ /* 0x004fca00078efcff */
[----:B------:R4:W-:Y:S02]  /*ca90*/  STL.U8 [R1+0x9], R18 ;  /* 0x0000091201007387 */ /* 0x0009e40000100000 */
.L_x_149:
[----:B------:R-:W-:Y:S05]  /*caa0*/  BSYNC.RECONVERGENT B0 ;  /* 0x0000000000007941 */ /* 0x000fea0003800200 */
.L_x_148:
[----:B------:R-:W-:Y:S01]  /*cab0*/  BSSY.RECONVERGENT B0, `(.L_x_150) ;  /* 0x0000006000007945 */ /* 0x000fe20003800200 */
[----:B------:R-:W-:-:S03]  /*cac0*/  LOP3.LUT P3, RZ, R19, 0x40, RZ, 0xc0, !PT ;  /* 0x0000004013ff7812 */ /* 0x000fc6000786c0ff */
[----:B------:R-:W-:Y:S10]  /*cad0*/  @!P1 BRA `(.L_x_151) ;  /* 0x00000000000c9947 */ /* 0x000ff40003800000 */
[----:B01234-:R-:W2:Y:S02]  /*cae0*/  LDL.U8 R18, [R1+0x9] ;  /* 0x0000090001127983 */ /* 0x01fea40000100000 */
[----:B--2---:R-:W-:-:S05]  /*caf0*/  LOP3.LUT R18, R18, 0x20, RZ, 0xfc, !PT ;  /* 0x0000002012127812 */ /* 0x004fca00078efcff */
[----:B------:R0:W-:Y:S02]  /*cb00*/  STL.U8 [R1+0x9], R18 ;  /* 0x0000091201007387 */ /* 0x0001e40000100000 */
.L_x_151:
[----:B------:R-:W-:Y:S05]  /*cb10*/  BSYNC.RECONVERGENT B0 ;  /* 0x0000000000007941 */ /* 0x000fea0003800200 */
.L_x_150:
[----:B------:R-:W-:Y:S01]  /*cb20*/  BSSY.RECONVERGENT B0, `(.L_x_152) ;  /* 0x0000006000007945 */ /* 0x000fe20003800200 */
[----:B------:R-:W-:-:S03]  /*cb30*/  LOP3.LUT P4, RZ, R19, 0x20, RZ, 0xc0, !PT ;  /* 0x0000002013ff7812 */ /* 0x000fc6000788c0ff */
[----:B------:R-:W-:Y:S10]  /*cb40*/  @!P0 BRA `(.L_x_153) ;  /* 0x00000000000c8947 */ /* 0x000ff40003800000 */
[----:B01234-:R-:W2:Y:S02]  /*cb50*/  LDL.U8 R18, [R1+0x9] ;  /* 0x0000090001127983 */ /* 0x01fea40000100000 */
[----:B--2---:R-:W-:-:S05]  /*cb60*/  LOP3.LUT R18, R18, 0x10, RZ, 0xfc, !PT ;  /* 0x0000001012127812 */ /* 0x004fca00078efcff */
[----:B------:R0:W-:Y:S02]  /*cb70*/  STL.U8 [R1+0x9], R18 ;  /* 0x0000091201007387 */ /* 0x0001e40000100000 */
.L_x_153:
[----:B------:R-:W-:Y:S05]  /*cb80*/  BSYNC.RECONVERGENT B0 ;  /* 0x0000000000007941 */ /* 0x000fea0003800200 */
.L_x_152:
[----:B------:R-:W-:Y:S01]  /*cb90*/  ISETP.NE.U32.AND P0, PT, R48, 0x1, PT ;  /* 0x000000013000780c */ /* 0x000fe20003f05070 */
[----:B------:R-:W-:Y:S01]  /*cba0*/  BSSY.RECONVERGENT B0, `(.L_x_154) ;  /* 0x0000006000007945 */ /* 0x000fe20003800200 */
[----:B------:R-:W-:-:S11]  /*cbb0*/  LOP3.LUT P5, RZ, R19, 0x10, RZ, 0xc0, !PT ;  /* 0x0000001013ff7812 */ /* 0x000fd600078ac0ff */
[----:B------:R-:W-:Y:S05]  /*cbc0*/  @P0 BRA `(.L_x_155) ;  /* 0x00000000000c0947 */ /* 0x000fea0003800000 */
[----:B01234-:R-:W2:Y:S02]  /*cbd0*/  LDL.U8 R18, [R1+0x9] ;  /* 0x0000090001127983 */ /* 0x01fea40000100000 */
[----:B--2---:R-:W-:-:S05]  /*cbe0*/  LOP3.LUT R18, R18, 0x8, RZ, 0xfc, !PT ;  /* 0x0000000812127812 */ /* 0x004fca00078efcff */
[----:B------:R0:W-:Y:S02]  /*cbf0*/  STL.U8 [R1+0x9], R18 ;  /* 0x0000091201007387 */ /* 0x0001e40000100000 */
.L_x_155:
[----:B------:R-:W-:Y:S05]  /*cc00*/  BSYNC.RECONVERGENT B0 ;  /* 0x0000000000007941 */ /* 0x000fea0003800200 */
.L_x_154:
[C---:B------:R-:W-:Y:S01]  /*cc10*/  LOP3.LUT P0, RZ, R19.reuse, 0x400, RZ, 0xc0, !PT ;  /* 0x0000040013ff7812 */ /* 0x040fe2000780c0ff */
[----:B------:R-:W-:Y:S01]  /*cc20*/  BSSY.RECONVERGENT B0, `(.L_x_156) ;  /* 0x0000006000007945 */ /* 0x000fe20003800200 */
[----:B------:R-:W-:-:S11]  /*cc30*/  LOP3.LUT P1, RZ, R19, 0x8, RZ, 0xc0, !PT ;  /* 0x0000000813ff7812 */ /* 0x000fd6000782c0ff */
[----:B------:R-:W-:Y:S05]  /*cc40*/  @!P0 BRA `(.L_x_157) ;  /* 0x00000000000c8947 */ /* 0x000fea0003800000 */
[----:B01234-:R-:W2:Y:S02]  /*cc50*/  LDL.U8 R18, [R1+0x9] ;  /* 0x0000090001127983 */ /* 0x01fea40000100000 */
[----:B--2---:R-:W-:-:S05]  /*cc60*/  LOP3.LUT R18, R18, 0x4, RZ, 0xfc, !PT ;  /* 0x0000000412127812 */ /* 0x004fca00078efcff */
[----:B------:R0:W-:Y:S02]  /*cc70*/  STL.U8 [R1+0x9], R18 ;  /* 0x0000091201007387 */ /* 0x0001e40000100000 */
.L_x_157:
[----:B------:R-:W-:Y:S05]  /*cc80*/  BSYNC.RECONVERGENT B0 ;  /* 0x0000000000007941 */ /* 0x000fea0003800200 */
.L_x_156:
[C---:B------:R-:W-:Y:S01]  /*cc90*/  LOP3.LUT P2, RZ, R19.reuse, 0x200, RZ, 0xc0, !PT ;  /* 0x0000020013ff7812 */ /* 0x040fe2000784c0ff */
[----:B------:R-:W-:Y:S01]  /*cca0*/  BSSY.RECONVERGENT B0, `(.L_x_158) ;  /* 0x0000006000007945 */ /* 0x000fe20003800200 */
[----:B------:R-:W-:-:S11]  /*ccb0*/  LOP3.LUT P0, RZ, R19, 0x4, RZ, 0xc0, !PT ;  /* 0x0000000413ff7812 */ /* 0x000fd6000780c0ff */
[----:B------:R-:W-:Y:S05]  /*ccc0*/  @!P2 BRA `(.L_x_159) ;  /* 0x00000000000ca947 */ /* 0x000fea0003800000 */
[----:B01234-:R-:W2:Y:S02]  /*ccd0*/  LDL.U8 R18, [R1+0x9] ;  /* 0x0000090001127983 */ /* 0x01fea40000100000 */
[----:B--2---:R-:W-:-:S05]  /*cce0*/  LOP3.LUT R18, R18, 0x2, RZ, 0xfc, !PT ;  /* 0x0000000212127812 */ /* 0x004fca00078efcff */
[----:B------:R0:W-:Y:S02]  /*ccf0*/  STL.U8 [R1+0x9], R18 ;  /* 0x0000091201007387 */ /* 0x0001e40000100000 */
.L_x_159:
[----:B------:R-:W-:Y:S05]  /*cd00*/  BSYNC.RECONVERGENT B0 ;  /* 0x0000000000007941 */ /* 0x000fea0003800200 */
.L_x_158:
        /* <DEDUP_REMOVED lines=12> */
.L_x_161:
[----:B------:R-:W-:Y:S05]  /*cdd0*/  BSYNC.RECONVERGENT B0 ;  /* 0x0000000000007941 */ /* 0x000fea0003800200 */
.L_x_160:
[----:B------:R-:W-:Y:S01]  /*cde0*/  BSSY.RECONVERGENT B0, `(.L_x_162) ;  /* 0x0000006000007945 */ /* 0x000fe20003800200 */
[----:B------:R-:W-:-:S03]  /*cdf0*/  ISETP.NE.U32.AND P2, PT, R48, 0x1, PT ;  /* 0x000000013000780c */ /* 0x000fc60003f45070 */
[----:B------:R-:W-:Y:S10]  /*ce00*/  @!P6 BRA `(.L_x_163) ;  /* 0x00000000000ce947 */ /* 0x000ff40003800000 */
[----:B0-----:R-:W2:Y:S02]  /*ce10*/  LDL.U8 R18, [R1+0xa] ;  /* 0x00000a0001127983 */ /* 0x001ea40000100000 */
[----:B--2---:R-:W-:-:S05]  /*ce20*/  LOP3.LUT R18, R18, 0x80, RZ, 0xfc, !PT ;  /* 0x0000008012127812 */ /* 0x004fca00078efcff */
[----:B------:R1:W-:Y:S02]  /*ce30*/  STL.U8 [R1+0xa], R18 ;  /* 0x00000a1201007387 */ /* 0x0003e40000100000 */
.L_x_163:
[----:B------:R-:W-:Y:S05]  /*ce40*/  BSYNC.RECONVERGENT B0 ;  /* 0x0000000000007941 */ /* 0x000fea0003800200 */
.L_x_162:
        /* <DEDUP_REMOVED lines=8> */
.L_x_165:
[----:B------:R-:W-:Y:S05]  /*ced0*/  BSYNC.RECONVERGENT B0 ;  /* 0x0000000000007941 */ /* 0x000fea0003800200 */
.L_x_164:
        /* <DEDUP_REMOVED lines=8> */
.L_x_167:
[----:B------:R-:W-:Y:S05]  /*cf60*/  BSYNC.RECONVERGENT B0 ;  /* 0x0000000000007941 */ /* 0x000fea0003800200 */
.L_x_166:
        /* <DEDUP_REMOVED lines=8> */
.L_x_169:
[----:B------:R-:W-:Y:S05]  /*cff0*/  BSYNC.RECONVERGENT B0 ;  /* 0x0000000000007941 */ /* 0x000fea0003800200 */
.L_x_168:
[----:B------:R-:W-:Y:S01]  /*d000*/  BSSY.RECONVERGENT B0, `(.L_x_170) ;  /* 0x0000006000007945 */ /* 0x000fe20003800200 */
[----:B------:R-:W-:-:S03]  /*d010*/  LOP3.LUT P6, RZ, R47, 0x80, RZ, 0xc0, !PT ;  /* 0x000000802fff7812 */ /* 0x000fc600078cc0ff */
[----:B------:R-:W-:Y:S10]  /*d020*/  @!P1 BRA `(.L_x_171) ;  /* 0x00000000000c9947 */ /* 0x000ff40003800000 */
[----:B01234-:R-:W2:Y:S02]  /*d030*/  LDL.U8 R18, [R1+0xa] ;  /* 0x00000a0001127983 */ /* 0x01fea40000100000 */
[----:B--2---:R-:W-:-:S05]  /*d040*/  LOP3.LUT R18, R18, 0x8, RZ, 0xfc, !PT ;  /* 0x0000000812127812 */ /* 0x004fca00078efcff */
[----:B------:R0:W-:Y:S02]  /*d050*/  STL.U8 [R1+0xa], R18 ;  /* 0x00000a1201007387 */ /* 0x0001e40000100000 */
.L_x_171:
[----:B------:R-:W-:Y:S05]  /*d060*/  BSYNC.RECONVERGENT B0 ;  /* 0x0000000000007941 */ /* 0x000fea0003800200 */
.L_x_170:
        /* <DEDUP_REMOVED lines=8> */
.L_x_173:
[----:B------:R-:W-:Y:S05]  /*d0f0*/  BSYNC.RECONVERGENT B0 ;  /* 0x0000000000007941 */ /* 0x000fea0003800200 */
.L_x_172:
[----:B------:R-:W-:Y:S01]  /*d100*/  LOP3.LUT P1, RZ, R42, 0x2, RZ, 0xc0, !PT ;  /* 0x000000022aff7812 */ /* 0x000fe2000782c0ff */
[----:B------:R-:W-:Y:S01]  /*d110*/  BSSY.RECONVERGENT B0, `(.L_x_174) ;  /* 0x0000006000007945 */ /* 0x000fe20003800200 */
[----:B------:R-:W-:-:S11]  /*d120*/  LOP3.LUT P0, RZ, R47, 0x20, RZ, 0xc0, !PT ;  /* 0x000000202fff7812 */ /* 0x000fd6000780c0ff */
[----:B------:R-:W-:Y:S05]  /*d130*/  @!P1 BRA `(.L_x_175) ;  /* 0x00000000000c9947 */ /* 0x000fea0003800000 */
[----:B01234-:R-:W2:Y:S02]  /*d140*/  LDL.U8 R18, [R1+0xa] ;  /* 0x00000a0001127983 */ /* 0x01fea40000100000 */
[----:B--2---:R-:W-:-:S05]  /*d150*/  LOP3.LUT R18, R18, 0x2, RZ, 0xfc, !PT ;  /* 0x0000000212127812 */ /* 0x004fca00078efcff */
[----:B------:R0:W-:Y:S02]  /*d160*/  STL.U8 [R1+0xa], R18 ;  /* 0x00000a1201007387 */ /* 0x0001e40000100000 */
.L_x_175:
[----:B------:R-:W-:Y:S05]  /*d170*/  BSYNC.RECONVERGENT B0 ;  /* 0x0000000000007941 */ /* 0x000fea0003800200 */
.L_x_174:
[----:B------:R-:W-:Y:S01]  /*d180*/  BSSY.RECONVERGENT B0, `(.L_x_176) ;  /* 0x0000006000007945 */ /* 0x000fe20003800200 */
[----:B------:R-:W-:-:S03]  /*d190*/  LOP3.LUT P1, RZ, R47, 0x10, RZ, 0xc0, !PT ;  /* 0x000000102fff7812 */ /* 0x000fc6000782c0ff */
[----:B------:R-:W-:Y:S10]  /*d1a0*/  @P2 BRA `(.L_x_177) ;  /* 0x00000000000c2947 */ /* 0x000ff40003800000 */
[----:B01234-:R-:W2:Y:S02]  /*d1b0*/  LDL.U8 R18, [R1+0xa] ;  /* 0x00000a0001127983 */ /* 0x01fea40000100000 */
[----:B--2---:R-:W-:-:S05]  /*d1c0*/  LOP3.LUT R18, R18, 0x1, RZ, 0xfc, !PT ;  /* 0x0000000112127812 */ /* 0x004fca00078efcff */
[----:B------:R0:W-:Y:S02]  /*d1d0*/  STL.U8 [R1+0xa], R18 ;  /* 0x00000a1201007387 */ /* 0x0001e40000100000 */
.L_x_177:
[----:B------:R-:W-:Y:S05]  /*d1e0*/  BSYNC.RECONVERGENT B0 ;  /* 0x0000000000007941 */ /* 0x000fea0003800200 */
.L_x_176:
[C---:B------:R-:W-:Y:S01]  /*d1f0*/  LOP3.LUT P3, RZ, R47.reuse, 0x400, RZ, 0xc0, !PT ;  /* 0x000004002fff7812 */ /* 0x040fe2000786c0ff */
[----:B------:R-:W-:Y:S01]  /*d200*/  BSSY.RECONVERGENT B0, `(.L_x_178) ;  /* 0x0000006000007945 */ /* 0x000fe20003800200 */
[----:B------:R-:W-:-:S11]  /*d210*/  LOP3.LUT P2, RZ, R47, 0x8, RZ, 0xc0, !PT ;  /* 0x000000082fff7812 */ /* 0x000fd6000784c0ff */
[----:B------:R-:W-:Y:S05]  /*d220*/  @!P3 BRA `(.L_x_179) ;  /* 0x00000000000cb947 */ /* 0x000fea0003800000 */
[----:B01234-:R-:W2:Y:S02]  /*d230*/  LDL.U8 R18, [R1+0xb] ;  /* 0x00000b0001127983 */ /* 0x01fea40000100000 */
[----:B--2---:R-:W-:-:S05]  /*d240*/  LOP3.LUT R18, R18, 0x80, RZ, 0xfc, !PT ;  /* 0x0000008012127812 */ /* 0x004fca00078efcff */
[----:B------:R0:W-:Y:S02]  /*d250*/  STL.U8 [R1+0xb], R18 ;  /* 0x00000b1201007387 */ /* 0x0001e40000100000 */
.L_x_179:
[----:B------:R-:W-:Y:S05]  /*d260*/  BSYNC.RECONVERGENT B0 ;  /* 0x0000000000007941 */ /* 0x000fea0003800200 */
.L_x_178:
[C---:B------:R-:W-:Y:S01]  /*d270*/  LOP3.LUT P4, RZ, R47.reuse, 0x200, RZ, 0xc0, !PT ;  /* 0x000002002fff7812 */ /* 0x040fe2000788c0ff */
[----:B------:R-:W-:Y:S01]  /*d280*/  BSSY.RECONVERGENT B0, `(.L_x_180) ;  /* 0x0000006000007945 */ /* 0x000fe20003800200 */
[----:B------:R-:W-:-:S11]  /*d290*/  LOP3.LUT P3, RZ, R47, 0x4, RZ, 0xc0, !PT ;  /* 0x000000042fff7812 */ /* 0x000fd6000786c0ff */
[----:B------:R-:W-:Y:S05]  /*d2a0*/  @!P4 BRA `(.L_x_181) ;  /* 0x00000000000cc947 */ /* 0x000fea0003800000 */
[----:B01234-:R-:W2:Y:S02]  /*d2b0*/  LDL.U8 R18, [R1+0xb] ;  /* 0x00000b0001127983 */ /* 0x01fea40000100000 */
[----:B--2---:R-:W-:-:S05]  /*d2c0*/  LOP3.LUT R18, R18, 0x40, RZ, 0xfc, !PT ;  /* 0x0000004012127812 */ /* 0x004fca00078efcff */
[----:B------:R0:W-:Y:S02]  /*d2d0*/  STL.U8 [R1+0xb], R18 ;  /* 0x00000b1201007387 */ /* 0x0001e40000100000 */
.L_x_181:
[----:B------:R-:W-:Y:S05]  /*d2e0*/  BSYNC.RECONVERGENT B0 ;  /* 0x0000000000007941 */ /* 0x000fea0003800200 */
.L_x_180:
        /* <DEDUP_REMOVED lines=8> */
.L_x_183:
[----:B------:R-:W-:Y:S05]  /*d370*/  BSYNC.RECONVERGENT B0 ;  /* 0x0000000000007941 */ /* 0x000fea0003800200 */
.L_x_182:
[----:B------:R-:W-:Y:S01]  /*d380*/  BSSY.RECONVERGENT B0, `(.L_x_184) ;  /* 0x0000006000007945 */ /* 0x000fe20003800200 */
[----:B------:R-:W-:-:S03]  /*d390*/  ISETP.NE.U32.AND P5, PT, R19, 0x1, PT ;  /* 0x000000011300780c */ /* 0x000fc60003fa5070 */
[----:B------:R-:W-:Y:S10]  /*d3a0*/  @!P6 BRA `(.L_x_185) ;  /* 0x00000000000ce947 */ /* 0x000ff40003800000 */
[----:B01234-:R-:W2:Y:S02]  /*d3b0*/  LDL.U8 R18, [R1+0xb] ;  /* 0x00000b0001127983 */ /* 0x01fea40000100000 */
[----:B--2---:R-:W-:-:S05]  /*d3c0*/  LOP3.LUT R18, R18, 0x10, RZ, 0xfc, !PT ;  /* 0x0000001012127812 */ /* 0x004fca00078efcff */
[----:B------:R0:W-:Y:S02]  /*d3d0*/  STL.U8 [R1+0xb], R18 ;  /* 0x00000b1201007387 */ /* 0x0001e40000100000 */
.L_x_185:
[----:B------:R-:W-:Y:S05]  /*d3e0*/  BSYNC.RECONVERGENT B0 ;  /* 0x0000000000007941 */ /* 0x000fea0003800200 */
.L_x_184:
[----:B01234-:R-:W-:Y:S01]  /*d3f0*/  P2R R18, PR, RZ, 0x1 ;  /* 0x00000001ff127803 */ /* 0x01ffe20000000000 */
[----:B------:R-:W-:Y:S01]  /*d400*/  BSSY.RECONVERGENT B0, `(.L_x_186) ;  /* 0x000000a000007945 */ /* 0x000fe20003800200 */
[C---:B------:R-:W-:Y:S02]  /*d410*/  LOP3.LUT P6, RZ, R42.reuse, 0x1, RZ, 0xc0, !PT ;  /* 0x000000012aff7812 */ /* 0x040fe400078cc0ff */
        /* <DEDUP_REMOVED lines=8> */
.L_x_187:
[----:B------:R-:W-:Y:S05]  /*d4a0*/  BSYNC.RECONVERGENT B0 ;  /* 0x0000000000007941 */ /* 0x000fea0003800200 */
.L_x_186:
[----:B------:R-:W-:Y:S01]  /*d4b0*/  BSSY.RECONVERGENT B0, `(.L_x_188) ;  /* 0x0000006000007945 */ /* 0x000fe20003800200 */
[----:B------:R-:W-:-:S03]  /*d4c0*/  LOP3.LUT P6, RZ, R51, 0x200, RZ, 0xc0, !PT ;  /* 0x0000020033ff7812 */ /* 0x000fc600078cc0ff */
[----:B------:R-:W-:Y:S10]  /*d4d0*/  @!P0 BRA `(.L_x_189) ;  /* 0x00000000000c8947 */ /* 0x000ff40003800000 */
[----:B0-----:R-:W2:Y:S02]  /*d4e0*/  LDL.U8 R18, [R1+0xb] ;  /* 0x00000b0001127983 */ /* 0x001ea40000100000 */
[----:B--2---:R-:W-:-:S05]  /*d4f0*/  LOP3.LUT R18, R18, 0x4, RZ, 0xfc, !PT ;  /* 0x0000000412127812 */ /* 0x004fca00078efcff */
[----:B------:R1:W-:Y:S02]  /*d500*/  STL.U8 [R1+0xb], R18 ;  /* 0x00000b1201007387 */ /* 0x0003e40000100000 */
.L_x_189:
[----:B------:R-:W-:Y:S05]  /*d510*/  BSYNC.RECONVERGENT B0 ;  /* 0x0000000000007941 */ /* 0x000fea0003800200 */
.L_x_188:
[----:B------:R-:W-:Y:S01]  /*d520*/  BSSY.RECONVERGENT B0, `(.L_x_190) ;  /* 0x0000006000007945 */ /* 0x000fe20003800200 */
[----:B------:R-:W-:-:S03]  /*d530*/  LOP3.LUT P0, RZ, R51, 0x100, RZ, 0xc0, !PT ;  /* 0x0000010033ff7812 */ /* 0x000fc6000780c0ff */
[----:B------:R-:W-:Y:S10]  /*d540*/  @!P1 BRA `(.L_x_191) ;  /* 0x00000000000c9947 */ /* 0x000ff40003800000 */
[----:B01----:R-:W2:Y:S02]  /*d550*/  LDL.U8 R18, [R1+0xb] ;  /* 0x00000b0001127983 */ /* 0x003ea40000100000 */
[----:B--2---:R-:W-:-:S05]  /*d560*/  LOP3.LUT R18, R18, 0x2, RZ, 0xfc, !PT ;  /* 0x0000000212127812 */ /* 0x004fca00078efcff */
[----:B------:R2:W-:Y:S02]  /*d570*/  STL.U8 [R1+0xb], R18 ;  /* 0x00000b1201007387 */ /* 0x0005e40000100000 */
.L_x_191:
[----:B------:R-:W-:Y:S05]  /*d580*/  BSYNC.RECONVERGENT B0 ;  /* 0x0000000000007941 */ /* 0x000fea0003800200 */
.L_x_190:
[----:B------:R-:W-:Y:S04]  /*d590*/  BSSY.RECONVERGENT B0, `(.L_x_192) ;  /* 0x0000005000007945 */ /* 0x000fe80003800200 */
[----:B------:R-:W-:Y:S05]  /*d5a0*/  @!P2 BRA `(.L_x_193) ;  /* 0x00000000000ca947 */ /* 0x000fea0003800000 */
[----:B012---:R-:W2:Y:S02]  /*d5b0*/  LDL.U8 R18, [R1+0xb] ;  /* 0x00000b0001127983 */ /* 0x007ea40000100000 */
[----:B--2---:R-:W-:-:S05]  /*d5c0*/  LOP3.LUT R18, R18, 0x1, RZ, 0xfc, !PT ;  /* 0x0000000112127812 */ /* 0x004fca00078efcff */
[----:B------:R3:W-:Y:S02]  /*d5d0*/  STL.U8 [R1+0xb], R18 ;  /* 0x00000b1201007387 */ /* 0x0007e40000100000 */
.L_x_193:
[----:B------:R-:W-:Y:S05]  /*d5e0*/  BSYNC.RECONVERGENT B0 ;  /* 0x0000000000007941 */ /* 0x000fea0003800200 */
.L_x_192:
[----:B------:R-:W-:Y:S04]  /*d5f0*/  BSSY.RECONVERGENT B0, `(.L_x_194) ;  /* 0x0000005000007945 */ /* 0x000fe80003800200 */
[----:B------:R-:W-:Y:S05]  /*d600*/  @!P3 BRA `(.L_x_195) ;  /* 0x00000000000cb947 */ /* 0x000fea0003800000 */
[----:B0123--:R-:W2:Y:S02]  /*d610*/  LDL.U8 R18, [R1+0xc] ;  /* 0x00000c0001127983 */ /* 0x00fea40000100000 */
[----:B--2---:R-:W-:-:S05]  /*d620*/  LOP3.LUT R18, R18, 0x80, RZ, 0xfc, !PT ;  /* 0x0000008012127812 */ /* 0x004fca00078efcff */
[----:B------:R4:W-:Y:S02]  /*d630*/  STL.U8 [R1+0xc], R18 ;  /* 0x00000c1201007387 */ /* 0x0009e40000100000 */
.L_x_195:
[----:B------:R-:W-:Y:S05]  /*d640*/  BSYNC.RECONVERGENT B0 ;  /* 0x0000000000007941 */ /* 0x000fea0003800200 */
.L_x_194:
[----:B------:R-:W-:Y:S04]  /*d650*/  BSSY.RECONVERGENT B0, `(.L_x_196) ;  /* 0x0000005000007945 */ /* 0x000fe80003800200 */
[----:B------:R-:W-:Y:S05]  /*d660*/  @!P4 BRA `(.L_x_197) ;  /* 0x00000000000cc947 */ /* 0x000fea0003800000 */
[----:B01234-:R-:W2:Y:S02]  /*d670*/  LDL.U8 R18, [R1+0xc] ;  /* 0x00000c0001127983 */ /* 0x01fea40000100000 */
[----:B--2---:R-:W-:-:S05]  /*d680*/  LOP3.LUT R18, R18, 0x40, RZ, 0xfc, !PT ;  /* 0x0000004012127812 */ /* 0x004fca00078efcff */
[----:B------:R0:W-:Y:S02]  /*d690*/  STL.U8 [R1+0xc], R18 ;  /* 0x00000c1201007387 */ /* 0x0001e40000100000 */
.L_x_197:
[----:B------:R-:W-:Y:S05]  /*d6a0*/  BSYNC.RECONVERGENT B0 ;  /* 0x0000000000007941 */ /* 0x000fea0003800200 */
.L_x_196:
[----:B------:R-:W-:Y:S04]  /*d6b0*/  BSSY.RECONVERGENT B0, `(.L_x_198) ;  /* 0x0000005000007945 */ /* 0x000fe80003800200 */
[----:B------:R-:W-:Y:S05]  /*d6c0*/  @P5 BRA `(.L_x_199) ;  /* 0x00000000000c5947 */ /* 0x000fea0003800000 */
[----:B01234-:R-:W2:Y:S02]  /*d6d0*/  LDL.U8 R18, [R1+0xc] ;  /* 0x00000c0001127983 */ /* 0x01fea40000100000 */
[----:B--2---:R-:W-:-:S05]  /*d6e0*/  LOP3.LUT R18, R18, 0x20, RZ, 0xfc, !PT ;  /* 0x0000002012127812 */ /* 0x004fca00078efcff */
[----:B------:R0:W-:Y:S02]  /*d6f0*/  STL.U8 [R1+0xc], R18 ;  /* 0x00000c1201007387 */ /* 0x0001e40000100000 */
.L_x_199:
[----:B------:R-:W-:Y:S05]  /*d700*/  BSYNC.RECONVERGENT B0 ;  /* 0x0000000000007941 */ /* 0x000fea0003800200 */
.L_x_198:
[----:B------:R-:W-:Y:S01]  /*d710*/  LOP3.LUT P1, RZ, R51, 0x400, RZ, 0xc0, !PT ;  /* 0x0000040033ff7812 */ /* 0x000fe2000782c0ff */
[----:B------:R-:W-:-:S12]  /*d720*/  BSSY.RECONVERGENT B0, `(.L_x_200) ;  /* 0x0000005000007945 */ /* 0x000fd80003800200 */
[----:B------:R-:W-:Y:S05]  /*d730*/  @!P1 BRA `(.L_x_201) ;  /* 0x00000000000c9947 */ /* 0x000fea0003800000 */
[----:B01234-:R-:W2:Y:S02]  /*d740*/  LDL.U8 R18, [R1+0xc] ;  /* 0x00000c0001127983 */ /* 0x01fea40000100000 */
[----:B--2---:R-:W-:-:S05]  /*d750*/  LOP3.LUT R18, R18, 0x10, RZ, 0xfc, !PT ;  /* 0x0000001012127812 */ /* 0x004fca00078efcff */
[----:B------:R0:W-:Y:S02]  /*d760*/  STL.U8 [R1+0xc], R18 ;  /* 0x00000c1201007387 */ /* 0x0001e40000100000 */
.L_x_201:
[----:B------:R-:W-:Y:S05]  /*d770*/  BSYNC.RECONVERGENT B0 ;  /* 0x0000000000007941 */ /* 0x000fea0003800200 */
.L_x_200:
[----:B------:R-:W-:Y:S04]  /*d780*/  BSSY.RECONVERGENT B0, `(.L_x_202) ;  /* 0x0000005000007945 */ /* 0x000fe80003800200 */
[----:B------:R-:W-:Y:S05]  /*d790*/  @!P6 BRA `(.L_x_203) ;  /* 0x00000000000ce947 */ /* 0x000fea0003800000 */
[----:B01234-:R-:W2:Y:S02]  /*d7a0*/  LDL.U8 R18, [R1+0xc] ;  /* 0x00000c0001127983 */ /* 0x01fea40000100000 */
[----:B--2---:R-:W-:-:S05]  /*d7b0*/  LOP3.LUT R18, R18, 0x8, RZ, 0xfc, !PT ;  /* 0x0000000812127812 */ /* 0x004fca00078efcff */
[----:B------:R0:W-:Y:S02]  /*d7c0*/  STL.U8 [R1+0xc], R18 ;  /* 0x00000c1201007387 */ /* 0x0001e40000100000 */
.L_x_203:
[----:B------:R-:W-:Y:S05]  /*d7d0*/  BSYNC.RECONVERGENT B0 ;  /* 0x0000000000007941 */ /* 0x000fea0003800200 */
.L_x_202:
[----:B------:R-:W-:Y:S04]  /*d7e0*/  BSSY.RECONVERGENT B0, `(.L_x_204) ;  /* 0x0000005000007945 */ /* 0x000fe80003800200 */
[----:B------:R-:W-:Y:S05]  /*d7f0*/  @!P0 BRA `(.L_x_205) ;  /* 0x00000000000c8947 */ /* 0x000fea0003800000 */
[----:B01234-:R-:W2:Y:S02]  /*d800*/  LDL.U8 R18, [R1+0xc] ;  /* 0x00000c0001127983 */ /* 0x01fea40000100000 */
[----:B--2---:R-:W-:-:S05]  /*d810*/  LOP3.LUT R18, R18, 0x4, RZ, 0xfc, !PT ;  /* 0x0000000412127812 */ /* 0x004fca00078efcff */
[----:B------:R0:W-:Y:S02]  /*d820*/  STL.U8 [R1+0xc], R18 ;  /* 0x00000c1201007387 */ /* 0x0001e40000100000 */
.L_x_205:
[----:B------:R-:W-:Y:S05]  /*d830*/  BSYNC.RECONVERGENT B0 ;  /* 0x0000000000007941 */ /* 0x000fea0003800200 */
.L_x_204:
[----:B------:R0:W5:Y:S04]  /*d840*/  LDL.U8 R48, [R1+0x7] ;  /* 0x0000070001307983 */ /* 0x0001680000100000 */
[----:B------:R0:W5:Y:S04]  /*d850*/  LDL.U8 R19, [R1+0x8] ;  /* 0x0000080001137983 */ /* 0x0001680000100000 */
[----:B01234-:R0:W5:Y:S01]  /*d860*/  LDL.U8 R18, [R1+0x9] ;  /* 0x0000090001127983 */ /* 0x01f1620000100000 */
[C---:B------:R-:W-:Y:S01]  /*d870*/  LOP3.LUT P6, RZ, R51.reuse, 0x80, RZ, 0xc0, !PT ;  /* 0x0000008033ff7812 */ /* 0x040fe200078cc0ff */
[----:B------:R-:W-:Y:S01]  /*d880*/  BSSY.RECONVERGENT B0, `(.L_x_206) ;  /* 0x0000011000007945 */ /* 0x000fe20003800200 */
[----:B------:R-:W-:-:S02]  /*d890*/  LOP3.LUT R47, R51, 0x1, RZ, 0xc0, !PT ;  /* 0x00000001332f7812 */ /* 0x000fc400078ec0ff */
[----:B------:R-:W-:Y:S02]  /*d8a0*/  P2R R52, PR, RZ, 0x40 ;  /* 0x00000040ff347803 */ /* 0x000fe40000000000 */
[----:B------:R-:W-:Y:S02]  /*d8b0*/  ISETP.NE.U32.AND P6, PT, R47, 0x1, PT ;  /* 0x000000012f00780c */ /* 0x000fe40003fc5070 */
[----:B------:R-:W-:Y:S02]  /*d8c0*/  LOP3.LUT R42, R42, 0xfffffffe, RZ, 0xc0, !PT ;  /* 0xfffffffe2a2a7812 */ /* 0x000fe400078ec0ff */
[C---:B------:R-:W-:Y:S02]  /*d8d0*/  LOP3.LUT P3, RZ, R51.reuse, 0x40, RZ, 0xc0, !PT ;  /* 0x0000004033ff7812 */ /* 0x040fe4000786c0ff */
[C---:B------:R-:W-:Y:S02]  /*d8e0*/  LOP3.LUT P4, RZ, R51.reuse, 0x20, RZ, 0xc0, !PT ;  /* 0x0000002033ff7812 */ /* 0x040fe4000788c0ff */
[----:B------:R-:W-:-:S02]  /*d8f0*/  LOP3.LUT P5, RZ, R51, 0x10, RZ, 0xc0, !PT ;  /* 0x0000001033ff7812 */ /* 0x000fc400078ac0ff */
[C---:B------:R-:W-:Y:S02]  /*d900*/  LOP3.LUT P2, RZ, R51.reuse, 0x8, RZ, 0xc0, !PT ;  /* 0x0000000833ff7812 */ /* 0x040fe4000784c0ff */
[C---:B------:R-:W-:Y:S02]  /*d910*/  LOP3.LUT P1, RZ, R51.reuse, 0x4, RZ, 0xc0, !PT ;  /* 0x0000000433ff7812 */ /* 0x040fe4000782c0ff */
[----:B------:R-:W-:Y:S02]  /*d920*/  @P6 LOP3.LUT R42, R42, 0x1, RZ, 0xfc, !PT ;  /* 0x000000012a2a6812 */ /* 0x000fe400078efcff */
[----:B------:R-:W-:Y:S02]  /*d930*/  ISETP.NE.AND P6, PT, R52, RZ, PT ;  /* 0x000000ff3400720c */ /* 0x000fe40003fc5270 */
[----:B------:R-:W-:-:S11]  /*d940*/  LOP3.LUT P0, RZ, R51, 0x2, RZ, 0xc0, !PT ;  /* 0x0000000233ff7812 */ /* 0x000fd6000780c0ff */
[----:B0-----:R-:W-:Y:S05]  /*d950*/  @!P6 BRA `(.L_x_207) ;  /* 0x00000000000ce947 */ /* 0x001fea0003800000 */
[----:B------:R-:W2:Y:S02]  /*d960*/  LDL.U8 R52, [R1+0xc] ;  /* 0x00000c0001347983 */ /* 0x000ea40000100000 */
[----:B--2---:R-:W-:-:S05]  /*d970*/  LOP3.LUT R52, R52, 0x2, RZ, 0xfc, !PT ;  /* 0x0000000234347812 */ /* 0x004fca00078efcff */
[----:B------:R0:W-:Y:S02]  /*d980*/  STL.U8 [R1+0xc], R52 ;  /* 0x00000c3401007387 */ /* 0x0001e40000100000 */
.L_x_207:
[----:B------:R-:W-:Y:S05]  /*d990*/  BSYNC.RECONVERGENT B0 ;  /* 0x0000000000007941 */ /* 0x000fea0003800200 */
.L_x_206:
        /* <DEDUP_REMOVED lines=8> */
.L_x_209:
[----:B------:R-:W-:Y:S05]  /*da20*/  BSYNC.RECONVERGENT B0 ;  /* 0x0000000000007941 */ /* 0x000fea0003800200 */
.L_x_208:
        /* <DEDUP_REMOVED lines=8> */
.L_x_211:
[----:B------:R-:W-:Y:S05]  /*dab0*/  BSYNC.RECONVERGENT B0 ;  /* 0x0000000000007941 */ /* 0x000fea0003800200 */
.L_x_210:
        /* <DEDUP_REMOVED lines=8> */
.L_x_213:
[----:B------:R-:W-:Y:S05]  /*db40*/  BSYNC.RECONVERGENT B0 ;  /* 0x0000000000007941 */ /* 0x000fea0003800200 */
.L_x_212:
[----:B------:R-:W-:Y:S01]  /*db50*/  BSSY.RECONVERGENT B0, `(.L_x_214) ;  /* 0x0000006000007945 */ /* 0x000fe20003800200 */
[----:B------:R-:W-:-:S03]  /*db60*/  LOP3.LUT P6, RZ, R6, 0x80, RZ, 0xc0, !PT ;  /* 0x0000008006ff7812 */ /* 0x000fc600078cc0ff */
[----:B------:R-:W-:Y:S10]  /*db70*/  @!P2 BRA `(.L_x_215) ;  /* 0x00000000000ca947 */ /* 0x000ff40003800000 */
[----:B0123--:R-:W2:Y:S02]  /*db80*/  LDL.U8 R52, [R1+0xd] ;  /* 0x00000d0001347983 */ /* 0x00fea40000100000 */
[----:B--2---:R-:W-:-:S05]  /*db90*/  LOP3.LUT R52, R52, 0x20, RZ, 0xfc, !PT ;  /* 0x0000002034347812 */ /* 0x004fca00078efcff */
[----:B------:R4:W-:Y:S02]  /*dba0*/  STL.U8 [R1+0xd], R52 ;  /* 0x00000d3401007387 */ /* 0x0009e40000100000 */
.L_x_215:
[----:B------:R-:W-:Y:S05]  /*dbb0*/  BSYNC.RECONVERGENT B0 ;  /* 0x0000000000007941 */ /* 0x000fea0003800200 */
.L_x_214:
[----:B------:R-:W-:Y:S01]  /*dbc0*/  BSSY.RECONVERGENT B0, `(.L_x_216) ;  /* 0x0000006000007945 */ /* 0x000fe20003800200 */
[----:B------:R-:W-:-:S03]  /*dbd0*/  LOP3.LUT P3, RZ, R6, 0x40, RZ, 0xc0, !PT ;  /* 0x0000004006ff7812 */ /* 0x000fc6000786c0ff */
[----:B------:R-:W-:Y:S10]  /*dbe0*/  @!P1 BRA `(.L_x_217) ;  /* 0x00000000000c9947 */ /* 0x000ff40003800000 */
[----:B01234-:R-:W2:Y:S02]  /*dbf0*/  LDL.U8 R52, [R1+0xd] ;  /* 0x00000d0001347983 */ /* 0x01fea40000100000 */
[----:B--2---:R-:W-:-:S05]  /*dc00*/  LOP3.LUT R52, R52, 0x10, RZ, 0xfc, !PT ;  /* 0x0000001034347812 */ /* 0x004fca00078efcff */
[----:B------:R0:W-:Y:S02]  /*dc10*/  STL.U8 [R1+0xd], R52 ;  /* 0x00000d3401007387 */ /* 0x0001e40000100000 */
.L_x_217:
[----:B------:R-:W-:Y:S05]  /*dc20*/  BSYNC.RECONVERGENT B0 ;  /* 0x0000000000007941 */ /* 0x000fea0003800200 */
.L_x_216:
[----:B------:R-:W-:Y:S01]  /*dc30*/  BSSY.RECONVERGENT B0, `(.L_x_218) ;  /* 0x0000006000007945 */ /* 0x000fe20003800200 */
[----:B------:R-:W-:-:S03]  /*dc40*/  LOP3.LUT P4, RZ, R6, 0x20, RZ, 0xc0, !PT ;  /* 0x0000002006ff7812 */ /* 0x000fc6000788c0ff */
[----:B------:R-:W-:Y:S10]  /*dc50*/  @!P0 BRA `(.L_x_219) ;  /* 0x00000000000c8947 */ /* 0x000ff40003800000 */
[----:B01234-:R-:W2:Y:S02]  /*dc60*/  LDL.U8 R52, [R1+0xd] ;  /* 0x00000d0001347983 */ /* 0x01fea40000100000 */
[----:B--2---:R-:W-:-:S05]  /*dc70*/  LOP3.LUT R52, R52, 0x8, RZ, 0xfc, !PT ;  /* 0x0000000834347812 */ /* 0x004fca00078efcff */
[----:B------:R0:W-:Y:S02]  /*dc80*/  STL.U8 [R1+0xd], R52 ;  /* 0x00000d3401007387 */ /* 0x0001e40000100000 */
.L_x_219:
[----:B------:R-:W-:Y:S05]  /*dc90*/  BSYNC.RECONVERGENT B0 ;  /* 0x0000000000007941 */ /* 0x000fea0003800200 */
.L_x_218:
[----:B------:R-:W-:Y:S01]  /*dca0*/  ISETP.NE.U32.AND P0, PT, R47, 0x1, PT ;  /* 0x000000012f00780c */ /* 0x000fe20003f05070 */
[----:B------:R-:W-:Y:S01]  /*dcb0*/  BSSY.RECONVERGENT B0, `(.L_x_220) ;  /* 0x0000006000007945 */ /* 0x000fe20003800200 */
[----:B------:R-:W-:-:S11]  /*dcc0*/  LOP3.LUT P5, RZ, R6, 0x10, RZ, 0xc0, !PT ;  /* 0x0000001006ff7812 */ /* 0x000fd600078ac0ff */
[----:B------:R-:W-:Y:S05]  /*dcd0*/  @P0 BRA `(.L_x_221) ;  /* 0x00000000000c0947 */ /* 0x000fea0003800000 */
[----:B01234-:R-:W2:Y:S02]  /*dce0*/  LDL.U8 R52, [R1+0xd] ;  /* 0x00000d0001347983 */ /* 0x01fea40000100000 */
[----:B--2---:R-:W-:-:S05]  /*dcf0*/  LOP3.LUT R52, R52, 0x4, RZ, 0xfc, !PT ;  /* 0x0000000434347812 */ /* 0x004fca00078efcff */
[----:B------:R0:W-:Y:S02]  /*dd00*/  STL.U8 [R1+0xd], R52 ;  /* 0x00000d3401007387 */ /* 0x0001e40000100000 */
.L_x_221:
[----:B------:R-:W-:Y:S05]  /*dd10*/  BSYNC.RECONVERGENT B0 ;  /* 0x0000000000007941 */ /* 0x000fea0003800200 */
.L_x_220:
[C---:B------:R-:W-:Y:S01]  /*dd20*/  LOP3.LUT P0, RZ, R6.reuse, 0x400, RZ, 0xc0, !PT ;  /* 0x0000040006ff7812 */ /* 0x040fe2000780c0ff */
[----:B------:R-:W-:Y:S01]  /*dd30*/  BSSY.RECONVERGENT B0, `(.L_x_222) ;  /* 0x0000006000007945 */ /* 0x000fe20003800200 */
[----:B------:R-:W-:-:S11]  /*dd40*/  LOP3.LUT P1, RZ, R6, 0x8, RZ, 0xc0, !PT ;  /* 0x0000000806ff7812 */ /* 0x000fd6000782c0ff */
[----:B------:R-:W-:Y:S05]  /*dd50*/  @!P0 BRA `(.L_x_223) ;  /* 0x00000000000c8947 */ /* 0x000fea0003800000 */
[----:B01234-:R-:W2:Y:S02]  /*dd60*/  LDL.U8 R52, [R1+0xd] ;  /* 0x00000d0001347983 */ /* 0x01fea40000100000 */
[----:B--2---:R-:W-:-:S05]  /*dd70*/  LOP3.LUT R52, R52, 0x2, RZ, 0xfc, !PT ;  /* 0x0000000234347812 */ /* 0x004fca00078efcff */
[----:B------:R0:W-:Y:S02]  /*dd80*/  STL.U8 [R1+0xd], R52 ;  /* 0x00000d3401007387 */ /* 0x0001e40000100000 */
.L_x_223:
[----:B------:R-:W-:Y:S05]  /*dd90*/  BSYNC.RECONVERGENT B0 ;  /* 0x0000000000007941 */ /* 0x000fea0003800200 */
.L_x_222:
[C---:B------:R-:W-:Y:S01]  /*dda0*/  LOP3.LUT P2, RZ, R6.reuse, 0x200, RZ, 0xc0, !PT ;  /* 0x0000020006ff7812 */ /* 0x040fe2000784c0ff */
[----:B------:R-:W-:Y:S01]  /*ddb0*/  BSSY.RECONVERGENT B0, `(.L_x_224) ;  /* 0x0000006000007945 */ /* 0x000fe20003800200 */
[----:B------:R-:W-:-:S11]  /*ddc0*/  LOP3.LUT P0, RZ, R6, 0x4, RZ, 0xc0, !PT ;  /* 0x0000000406ff7812 */ /* 0x000fd6000780c0ff */
[----:B------:R-:W-:Y:S05]  /*ddd0*/  @!P2 BRA `(.L_x_225) ;  /* 0x00000000000ca947 */ /* 0x000fea0003800000 */
[----:B01234-:R-:W2:Y:S02]  /*dde0*/  LDL.U8 R52, [R1+0xd] ;  /* 0x00000d0001347983 */ /* 0x01fea40000100000 */
[----:B--2---:R-:W-:-:S05]  /*ddf0*/  LOP3.LUT R52, R52, 0x1, RZ, 0xfc, !PT ;  /* 0x0000000134347812 */ /* 0x004fca00078efcff */
[----:B------:R0:W-:Y:S02]  /*de00*/  STL.U8 [R1+0xd], R52 ;  /* 0x00000d3401007387 */ /* 0x0001e40000100000 */
.L_x_225:
[----:B------:R-:W-:Y:S05]  /*de10*/  BSYNC.RECONVERGENT B0 ;  /* 0x0000000000007941 */ /* 0x000fea0003800200 */
.L_x_224:
[----:B------:R-:W-:Y:S01]  /*de20*/  P2R R47, PR, RZ, 0x1 ;  /* 0x00000001ff2f7803 */ /* 0x000fe20000000000 */
[----:B------:R-:W-:Y:S01]  /*de30*/  BSSY.RECONVERGENT B0, `(.L_x_226) ;  /* 0x000000b000007945 */ /* 0x000fe20003800200 */
[C---:B------:R-:W-:Y:S02]  /*de40*/  LOP3.LUT P2, RZ, R6.reuse, 0x100, RZ, 0xc0, !PT ;  /* 0x0000010006ff7812 */ /* 0x040fe4000784c0ff */
[----:B------:R-:W-:Y:S02]  /*de50*/  LOP3.LUT P0, RZ, R6, 0x2, RZ, 0xc0, !PT ;  /* 0x0000000206ff7812 */ /* 0x000fe4000780c0ff */
        /* <DEDUP_REMOVED lines=8> */
.L_x_227:
[----:B------:R-:W-:Y:S05]  /*dee0*/  BSYNC.RECONVERGENT B0 ;  /* 0x0000000000007941 */ /* 0x000fea0003800200 */
.L_x_226:
[----:B------:R-:W-:Y:S01]  /*def0*/  BSSY.RECONVERGENT B0, `(.L_x_228) ;  /* 0x0000006000007945 */ /* 0x000fe20003800200 */
[----:B------:R-:W-:-:S03]  /*df00*/  ISETP.NE.U32.AND P2, PT, R51, 0x1, PT ;  /* 0x000000013300780c */ /* 0x000fc60003f45070 */
[----:B------:R-:W-:Y:S10]  /*df10*/  @!P6 BRA `(.L_x_229) ;  /* 0x00000000000ce947 */ /* 0x000ff40003800000 */
[----:B--2---:R-:W2:Y:S02]  /*df20*/  LDL.U8 R6, [R1+0xe] ;  /* 0x00000e0001067983 */ /* 0x004ea40000100000 */
[----:B--2---:R-:W-:-:S05]  /*df30*/  LOP3.LUT R6, R6, 0x40, RZ, 0xfc, !PT ;  /* 0x0000004006067812 */ /* 0x004fca00078efcff */
[----:B------:R2:W-:Y:S02]  /*df40*/  STL.U8 [R1+0xe], R6 ;  /* 0x00000e0601007387 */ /* 0x0005e40000100000 */
.L_x_229:
[----:B------:R-:W-:Y:S05]  /*df50*/  BSYNC.RECONVERGENT B0 ;  /* 0x0000000000007941 */ /* 0x000fea0003800200 */
.L_x_228:
[----:B------:R-:W-:Y:S01]  /*df60*/  LOP3.LUT P6, RZ, R7, 0x400, RZ, 0xc0, !PT ;  /* 0x0000040007ff7812 */ /* 0x000fe200078cc0ff */
[----:B------:R-:W-:Y:S01]  /*df70*/  BSSY.RECONVERGENT B0, `(.L_x_230) ;  /* 0x0000007000007945 */ /* 0x000fe20003800200 */
[----:B------:R-:W-:-:S11]  /*df80*/  LOP3.LUT R42, R42, 0xffffffef, RZ, 0xc0, !PT ;  /* 0xffffffef2a2a7812 */ /* 0x000fd600078ec0ff */
[----:B------:R-:W-:Y:S01]  /*df90*/  @P6 LOP3.LUT R42, R42, 0x10, RZ, 0xfc, !PT ;  /* 0x000000102a2a6812 */ /* 0x000fe200078efcff */
[----:B------:R-:W-:Y:S06]  /*dfa0*/  @!P3 BRA `(.L_x_231) ;  /* 0x00000000000cb947 */ /* 0x000fec0003800000 */
[----:B--2---:R-:W2:Y:S02]  /*dfb0*/  LDL.U8 R6, [R1+0xe] ;  /* 0x00000e0001067983 */ /* 0x004ea40000100000 */
[----:B--2---:R-:W-:-:S05]  /*dfc0*/  LOP3.LUT R6, R6, 0x20, RZ, 0xfc, !PT ;  /* 0x0000002006067812 */ /* 0x004fca00078efcff */
[----:B------:R2:W-:Y:S02]  /*dfd0*/  STL.U8 [R1+0xe], R6 ;  /* 0x00000e0601007387 */ /* 0x0005e40000100000 */
.L_x_231:
[----:B------:R-:W-:Y:S05]  /*dfe0*/  BSYNC.RECONVERGENT B0 ;  /* 0x0000000000007941 */ /* 0x000fea0003800200 */
.L_x_230:
        /* <DEDUP_REMOVED lines=8> */
.L_x_233:
[----:B------:R-:W-:Y:S05]  /*e070*/  BSYNC.RECONVERGENT B0 ;  /* 0x0000000000007941 */ /* 0x000fea0003800200 */
.L_x_232:
        /* <DEDUP_REMOVED lines=8> */
.L_x_235:
[----:B------:R-:W-:Y:S05]  /*e100*/  BSYNC.RECONVERGENT B0 ;  /* 0x0000000000007941 */ /* 0x000fea0003800200 */
.L_x_234:
[----:B------:R-:W-:Y:S01]  /*e110*/  BSSY.RECONVERGENT B0, `(.L_x_236) ;  /* 0x0000006000007945 */ /* 0x000fe20003800200 */
[----:B------:R-:W-:-:S03]  /*e120*/  LOP3.LUT P6, RZ, R7, 0x80, RZ, 0xc0, !PT ;  /* 0x0000008007ff7812 */ /* 0x000fc600078cc0ff */
[----:B------:R-:W-:Y:S10]  /*e130*/  @!P1 BRA `(.L_x_237) ;  /* 0x00000000000c9947 */ /* 0x000ff40003800000 */
[----:B--2---:R-:W2:Y:S02]  /*e140*/  LDL.U8 R6, [R1+0xe] ;  /* 0x00000e0001067983 */ /* 0x004ea40000100000 */
[----:B--2---:R-:W-:-:S05]  /*e150*/  LOP3.LUT R6, R6, 0x4, RZ, 0xfc, !PT ;  /* 0x0000000406067812 */ /* 0x004fca00078efcff */
[----:B------:R2:W-:Y:S02]  /*e160*/  STL.U8 [R1+0xe], R6 ;  /* 0x00000e0601007387 */ /* 0x0005e40000100000 */
.L_x_237:
[----:B------:R-:W-:Y:S05]  /*e170*/  BSYNC.RECONVERGENT B0 ;  /* 0x0000000000007941 */ /* 0x000fea0003800200 */
.L_x_236:
        /* <DEDUP_REMOVED lines=8> */
.L_x_239:
[----:B------:R-:W-:Y:S05]  /*e200*/  BSYNC.RECONVERGENT B0 ;  /* 0x0000000000007941 */ /* 0x000fea0003800200 */
.L_x_238:
[----:B------:R-:W-:Y:S01]  /*e210*/  LOP3.LUT P1, RZ, R42, 0x2, RZ, 0xc0, !PT ;  /* 0x000000022aff7812 */ /* 0x000fe2000782c0ff */
[----:B------:R-:W-:Y:S01]  /*e220*/  BSSY.RECONVERGENT B0, `(.L_x_240) ;  /* 0x0000006000007945 */ /* 0x000fe20003800200 */
[----:B------:R-:W-:-:S11]  /*e230*/  LOP3.LUT P0, RZ, R7, 0x20, RZ, 0xc0, !PT ;  /* 0x0000002007ff7812 */ /* 0x000fd6000780c0ff */
[----:B------:R-:W-:Y:S05]  /*e240*/  @!P1 BRA `(.L_x_241) ;  /* 0x00000000000c9947 */ /* 0x000fea0003800000 */
[----:B--2---:R-:W2:Y:S02]  /*e250*/  LDL.U8 R6, [R1+0xe] ;  /* 0x00000e0001067983 */ /* 0x004ea40000100000 */
[----:B--2---:R-:W-:-:S05]  /*e260*/  LOP3.LUT R6, R6, 0x1, RZ, 0xfc, !PT ;  /* 0x0000000106067812 */ /* 0x004fca00078efcff */
[----:B------:R2:W-:Y:S02]  /*e270*/  STL.U8 [R1+0xe], R6 ;  /* 0x00000e0601007387 */ /* 0x0005e40000100000 */
.L_x_241:
[----:B------:R-:W-:Y:S05]  /*e280*/  BSYNC.RECONVERGENT B0 ;  /* 0x0000000000007941 */ /* 0x000fea0003800200 */
.L_x_240:
[----:B------:R-:W-:Y:S01]  /*e290*/  BSSY.RECONVERGENT B0, `(.L_x_242) ;  /* 0x0000006000007945 */ /* 0x000fe20003800200 */
[----:B------:R-:W-:-:S03]  /*e2a0*/  LOP3.LUT P1, RZ, R7, 0x10, RZ, 0xc0, !PT ;  /* 0x0000001007ff7812 */ /* 0x000fc6000782c0ff */
[----:B------:R-:W-:Y:S10]  /*e2b0*/  @P2 BRA `(.L_x_243) ;  /* 0x00000000000c2947 */ /* 0x000ff40003800000 */
[----:B--2---:R-:W2:Y:S02]  /*e2c0*/  LDL.U8 R6, [R1+0xf] ;  /* 0x00000f0001067983 */ /* 0x004ea40000100000 */
[----:B--2---:R-:W-:-:S05]  /*e2d0*/  LOP3.LUT R6, R6, 0x80, RZ, 0xfc, !PT ;  /* 0x0000008006067812 */ /* 0x004fca00078efcff */
[----:B------:R2:W-:Y:S02]  /*e2e0*/  STL.U8 [R1+0xf], R6 ;  /* 0x00000f0601007387 */ /* 0x0005e40000100000 */
.L_x_243:
[----:B------:R-:W-:Y:S05]  /*e2f0*/  BSYNC.RECONVERGENT B0 ;  /* 0x0000000000007941 */ /* 0x000fea0003800200 */
.L_x_242:
[C---:B------:R-:W-:Y:S01]  /*e300*/  LOP3.LUT P3, RZ, R7.reuse, 0x400, RZ, 0xc0, !PT ;  /* 0x0000040007ff7812 */ /* 0x040fe2000786c0ff */
[----:B------:R-:W-:Y:S01]  /*e310*/  BSSY.RECONVERGENT B0, `(.L_x_244) ;  /* 0x0000006000007945 */ /* 0x000fe20003800200 */
[----:B------:R-:W-:-:S11]  /*e320*/  LOP3.LUT P2, RZ, R7, 0x8, RZ, 0xc0, !PT ;  /* 0x0000000807ff7812 */ /* 0x000fd6000784c0ff */
[----:B------:R-:W-:Y:S05]  /*e330*/  @!P3 BRA `(.L_x_245) ;  /* 0x00000000000cb947 */ /* 0x000fea0003800000 */
[----:B--2---:R-:W2:Y:S02]  /*e340*/  LDL.U8 R6, [R1+0xf] ;  /* 0x00000f0001067983 */ /* 0x004ea40000100000 */
[----:B--2---:R-:W-:-:S05]  /*e350*/  LOP3.LUT R6, R6, 0x40, RZ, 0xfc, !PT ;  /* 0x0000004006067812 */ /* 0x004fca00078efcff */
[----:B------:R2:W-:Y:S02]  /*e360*/  STL.U8 [R1+0xf], R6 ;  /* 0x00000f0601007387 */ /* 0x0005e40000100000 */
.L_x_245:
[----:B------:R-:W-:Y:S05]  /*e370*/  BSYNC.RECONVERGENT B0 ;  /* 0x0000000000007941 */ /* 0x000fea0003800200 */
.L_x_244:
[C---:B------:R-:W-:Y:S01]  /*e380*/  LOP3.LUT P4, RZ, R7.reuse, 0x200, RZ, 0xc0, !PT ;  /* 0x0000020007ff7812 */ /* 0x040fe2000788c0ff */
[----:B------:R-:W-:Y:S01]  /*e390*/  BSSY.RECONVERGENT B0, `(.L_x_246) ;  /* 0x0000006000007945 */ /* 0x000fe20003800200 */
[----:B------:R-:W-:-:S11]  /*e3a0*/  LOP3.LUT P3, RZ, R7, 0x4, RZ, 0xc0, !PT ;  /* 0x0000000407ff7812 */ /* 0x000fd6000786c0ff */
[----:B------:R-:W-:Y:S05]  /*e3b0*/  @!P4 BRA `(.L_x_247) ;  /* 0x00000000000cc947 */ /* 0x000fea0003800000 */
[----:B--2---:R-:W2:Y:S02]  /*e3c0*/  LDL.U8 R6, [R1+0xf] ;  /* 0x00000f0001067983 */ /* 0x004ea40000100000 */
[----:B--2---:R-:W-:-:S05]  /*e3d0*/  LOP3.LUT R6, R6, 0x20, RZ, 0xfc, !PT ;  /* 0x0000002006067812 */ /* 0x004fca00078efcff */
[----:B------:R2:W-:Y:S02]  /*e3e0*/  STL.U8 [R1+0xf], R6 ;  /* 0x00000f0601007387 */ /* 0x0005e40000100000 */
.L_x_247:
[----:B------:R-:W-:Y:S05]  /*e3f0*/  BSYNC.RECONVERGENT B0 ;  /* 0x0000000000007941 */ /* 0x000fea0003800200 */
.L_x_246:
[C---:B------:R-:W-:Y:S01]  /*e400*/  LOP3.LUT P5, RZ, R7.reuse, 0x100, RZ, 0xc0, !PT ;  /* 0x0000010007ff7812 */ /* 0x040fe200078ac0ff */
[----:B------:R-:W-:Y:S01]  /*e410*/  BSSY.RECONVERGENT B0, `(.L_x_248) ;  /* 0x0000007000007945 */ /* 0x000fe20003800200 */
[C---:B------:R-:W-:Y:S02]  /*e420*/  LOP3.LUT R47, R7.reuse, 0x1, RZ, 0xc0, !PT ;  /* 0x00000001072f7812 */ /* 0x040fe400078ec0ff */
[----:B------:R-:W-:-:S09]  /*e430*/  LOP3.LUT P4, RZ, R7, 0x2, RZ, 0xc0, !PT ;  /* 0x0000000207ff7812 */ /* 0x000fd2000788c0ff */
[----:B------:R-:W-:Y:S05]  /*e440*/  @!P5 BRA `(.L_x_249) ;  /* 0x00000000000cd947 */ /* 0x000fea0003800000 */
[----:B--2---:R-:W2:Y:S02]  /*e450*/  LDL.U8 R6, [R1+0xf] ;  /* 0x00000f0001067983 */ /* 0x004ea40000100000 */
[----:B--2---:R-:W-:-:S05]  /*e460*/  LOP3.LUT R6, R6, 0x10, RZ, 0xfc, !PT ;  /* 0x0000001006067812 */ /* 0x004fca00078efcff */
[----:B------:R2:W-:Y:S02]  /*e470*/  STL.U8 [R1+0xf], R6 ;  /* 0x00000f0601007387 */ /* 0x0005e40000100000 */
.L_x_249:
[----:B------:R-:W-:Y:S05]  /*e480*/  BSYNC.RECONVERGENT B0 ;  /* 0x0000000000007941 */ /* 0x000fea0003800200 */
.L_x_248:
[----:B------:R-:W-:Y:S01]  /*e490*/  BSSY.RECONVERGENT B0, `(.L_x_250) ;  /* 0x0000006000007945 */ /* 0x000fe20003800200 */
[----:B------:R-:W-:-:S03]  /*e4a0*/  ISETP.NE.U32.AND P5, PT, R47, 0x1, PT ;  /* 0x000000012f00780c */ /* 0x000fc60003fa5070 */
[----:B------:R-:W-:Y:S10]  /*e4b0*/  @!P6 BRA `(.L_x_251) ;  /* 0x00000000000ce947 */ /* 0x000ff40003800000 */
[----:B--2---:R-:W2:Y:S02]  /*e4c0*/  LDL.U8 R6, [R1+0xf] ;  /* 0x00000f0001067983 */ /* 0x004ea40000100000 */
[----:B--2---:R-:W-:-:S05]  /*e4d0*/  LOP3.LUT R6, R6, 0x8, RZ, 0xfc, !PT ;  /* 0x0000000806067812 */ /* 0x004fca00078efcff */
[----:B------:R2:W-:Y:S02]  /*e4e0*/  STL.U8 [R1+0xf], R6 ;  /* 0x00000f0601007387 */ /* 0x0005e40000100000 */
.L_x_251:
[----:B------:R-:W-:Y:S05]  /*e4f0*/  BSYNC.RECONVERGENT B0 ;  /* 0x0000000000007941 */ /* 0x000fea0003800200 */
.L_x_250:
[----:B--2---:R-:W-:Y:S01]  /*e500*/  P2R R6, PR, RZ, 0x1 ;  /* 0x00000001ff067803 */ /* 0x004fe20000000000 */
        /* <DEDUP_REMOVED lines=10> */
.L_x_253:
[----:B------:R-:W-:Y:S05]  /*e5b0*/  BSYNC.RECONVERGENT B0 ;  /* 0x0000000000007941 */ /* 0x000fea0003800200 */
.L_x_252:
[----:B------:R-:W-:Y:S01]  /*e5c0*/  BSSY.RECONVERGENT B0, `(.L_x_254) ;  /* 0x0000006000007945 */ /* 0x000fe20003800200 */
[----:B------:R-:W-:-:S03]  /*e5d0*/  LOP3.LUT P6, RZ, R30, 0x200, RZ, 0xc0, !PT ;  /* 0x000002001eff7812 */ /* 0x000fc600078cc0ff */
[----:B------:R-:W-:Y:S10]  /*e5e0*/  @!P0 BRA `(.L_x_255) ;  /* 0x00000000000c8947 */ /* 0x000ff40003800000 */
[----:B--2---:R-:W2:Y:S02]  /*e5f0*/  LDL.U8 R6, [R1+0xf] ;  /* 0x00000f0001067983 */ /* 0x004ea40000100000 */
[----:B--2---:R-:W-:-:S05]  /*e600*/  LOP3.LUT R6, R6, 0x2, RZ, 0xfc, !PT ;  /* 0x0000000206067812 */ /* 0x004fca00078efcff */
[----:B------:R2:W-:Y:S02]  /*e610*/  STL.U8 [R1+0xf], R6 ;  /* 0x00000f0601007387 */ /* 0x0005e40000100000 */
.L_x_255:
[----:B------:R-:W-:Y:S05]  /*e620*/  BSYNC.RECONVERGENT B0 ;  /* 0x0000000000007941 */ /* 0x000fea0003800200 */
.L_x_254:
[----:B------:R-:W-:Y:S01]  /*e630*/  BSSY.RECONVERGENT B0, `(.L_x_256) ;  /* 0x0000006000007945 */ /* 0x000fe20003800200 */
[----:B------:R-:W-:-:S03]  /*e640*/  LOP3.LUT P0, RZ, R30, 0x100, RZ, 0xc0, !PT ;  /* 0x000001001eff7812 */ /* 0x000fc6000780c0ff */
[----:B------:R-:W-:Y:S10]  /*e650*/  @!P1 BRA `(.L_x_257) ;  /* 0x00000000000c9947 */ /* 0x000ff40003800000 */
[----:B--2---:R-:W2:Y:S02]  /*e660*/  LDL.U8 R6, [R1+0xf] ;  /* 0x00000f0001067983 */ /* 0x004ea40000100000 */
[----:B--2---:R-:W-:-:S05]  /*e670*/  LOP3.LUT R6, R6, 0x1, RZ, 0xfc, !PT ;  /* 0x0000000106067812 */ /* 0x004fca00078efcff */
[----:B------:R2:W-:Y:S02]  /*e680*/  STL.U8 [R1+0xf], R6 ;  /* 0x00000f0601007387 */ /* 0x0005e40000100000 */
.L_x_257:
[----:B------:R-:W-:Y:S05]  /*e690*/  BSYNC.RECONVERGENT B0 ;  /* 0x0000000000007941 */ /* 0x000fea0003800200 */
.L_x_256:
[----:B------:R-:W-:Y:S04]  /*e6a0*/  BSSY.RECONVERGENT B0, `(.L_x_258) ;  /* 0x0000005000007945 */ /* 0x000fe80003800200 */
[----:B------:R-:W-:Y:S05]  /*e6b0*/  @!P2 BRA `(.L_x_259) ;  /* 0x00000000000ca947 */ /* 0x000fea0003800000 */
[----:B--2---:R-:W2:Y:S02]  /*e6c0*/  LDL.U8 R6, [R1+0x10] ;  /* 0x0000100001067983 */ /* 0x004ea40000100000 */
[----:B--2---:R-:W-:-:S05]  /*e6d0*/  LOP3.LUT R6, R6, 0x80, RZ, 0xfc, !PT ;  /* 0x0000008006067812 */ /* 0x004fca00078efcff */
[----:B------:R2:W-:Y:S02]  /*e6e0*/  STL.U8 [R1+0x10], R6 ;  /* 0x0000100601007387 */ /* 0x0005e40000100000 */
.L_x_259:
[----:B------:R-:W-:Y:S05]  /*e6f0*/  BSYNC.RECONVERGENT B0 ;  /* 0x0000000000007941 */ /* 0x000fea0003800200 */
.L_x_258:
[----:B------:R-:W-:Y:S04]  /*e700*/  BSSY.RECONVERGENT B0, `(.L_x_260) ;  /* 0x0000005000007945 */ /* 0x000fe80003800200 */
[----:B------:R-:W-:Y:S05]  /*e710*/  @!P3 BRA `(.L_x_261) ;  /* 0x00000000000cb947 */ /* 0x000fea0003800000 */
[----:B--2---:R-:W2:Y:S02]  /*e720*/  LDL.U8 R6, [R1+0x10] ;  /* 0x0000100001067983 */ /* 0x004ea40000100000 */
[----:B--2---:R-:W-:-:S05]  /*e730*/  LOP3.LUT R6, R6, 0x40, RZ, 0xfc, !PT ;  /* 0x0000004006067812 */ /* 0x004fca00078efcff */
[----:B------:R2:W-:Y:S02]  /*e740*/  STL.U8 [R1+0x10], R6 ;  /* 0x0000100601007387 */ /* 0x0005e40000100000 */
.L_x_261:
[----:B------:R-:W-:Y:S05]  /*e750*/  BSYNC.RECONVERGENT B0 ;  /* 0x0000000000007941 */ /* 0x000fea0003800200 */
.L_x_260:
[----:B------:R-:W-:Y:S04]  /*e760*/  BSSY.RECONVERGENT B0, `(.L_x_262) ;  /* 0x0000005000007945 */ /* 0x000fe80003800200 */
[----:B------:R-:W-:Y:S05]  /*e770*/  @!P4 BRA `(.L_x_263) ;  /* 0x00000000000cc947 */ /* 0x000fea0003800000 */
[----:B--2---:R-:W2:Y:S02]  /*e780*/  LDL.U8 R6, [R1+0x10] ;  /* 0x0000100001067983 */ /* 0x004ea40000100000 */
[----:B--2---:R-:W-:-:S05]  /*e790*/  LOP3.LUT R6, R6, 0x20, RZ, 0xfc, !PT ;  /* 0x0000002006067812 */ /* 0x004fca00078efcff */
[----:B------:R2:W-:Y:S02]  /*e7a0*/  STL.U8 [R1+0x10], R6 ;  /* 0x0000100601007387 */ /* 0x0005e40000100000 */
.L_x_263:
[----:B------:R-:W-:Y:S05]  /*e7b0*/  BSYNC.RECONVERGENT B0 ;  /* 0x0000000000007941 */ /* 0x000fea0003800200 */
.L_x_262:
[----:B------:R-:W-:Y:S04]  /*e7c0*/  BSSY.RECONVERGENT B0, `(.L_x_264) ;  /* 0x0000005000007945 */ /* 0x000fe80003800200 */
[----:B------:R-:W-:Y:S05]  /*e7d0*/  @P5 BRA `(.L_x_265) ;  /* 0x00000000000c5947 */ /* 0x000fea0003800000 */
[----:B--2---:R-:W2:Y:S02]  /*e7e0*/  LDL.U8 R6, [R1+0x10] ;  /* 0x0000100001067983 */ /* 0x004ea40000100000 */
[----:B--2---:R-:W-:-:S05]  /*e7f0*/  LOP3.LUT R6, R6, 0x10, RZ, 0xfc, !PT ;  /* 0x0000001006067812 */ /* 0x004fca00078efcff */
[----:B------:R2:W-:Y:S02]  /*e800*/  STL.U8 [R1+0x10], R6 ;  /* 0x0000100601007387 */ /* 0x0005e40000100000 */
.L_x_265:
[----:B------:R-:W-:Y:S05]  /*e810*/  BSYNC.RECONVERGENT B0 ;  /* 0x0000000000007941 */ /* 0x000fea0003800200 */
.L_x_264:
[----:B------:R-:W-:Y:S01]  /*e820*/  LOP3.LUT P1, RZ, R30, 0x400, RZ, 0xc0, !PT ;  /* 0x000004001eff7812 */ /* 0x000fe2000782c0ff */
[----:B------:R-:W-:-:S12]  /*e830*/  BSSY.RECONVERGENT B0, `(.L_x_266) ;  /* 0x0000005000007945 */ /* 0x000fd80003800200 */
[----:B------:R-:W-:Y:S05]  /*e840*/  @!P1 BRA `(.L_x_267) ;  /* 0x00000000000c9947 */ /* 0x000fea0003800000 */
[----:B--2---:R-:W2:Y:S02]  /*e850*/  LDL.U8 R6, [R1+0x10] ;  /* 0x0000100001067983 */ /* 0x004ea40000100000 */
[----:B--2---:R-:W-:-:S05]  /*e860*/  LOP3.LUT R6, R6, 0x8, RZ, 0xfc, !PT ;  /* 0x0000000806067812 */ /* 0x004fca00078efcff */
[----:B------:R2:W-:Y:S02]  /*e870*/  STL.U8 [R1+0x10], R6 ;  /* 0x0000100601007387 */ /* 0x0005e40000100000 */
.L_x_267:
[----:B------:R-:W-:Y:S05]  /*e880*/  BSYNC.RECONVERGENT B0 ;  /* 0x0000000000007941 */ /* 0x000fea0003800200 */
.L_x_266:
[----:B------:R-:W-:Y:S04]  /*e890*/  BSSY.RECONVERGENT B0, `(.L_x_268) ;  /* 0x0000005000007945 */ /* 0x000fe80003800200 */
[----:B------:R-:W-:Y:S05]  /*e8a0*/  @!P6 BRA `(.L_x_269) ;  /* 0x00000000000ce947 */ /* 0x000fea0003800000 */
[----:B--2---:R-:W2:Y:S02]  /*e8b0*/  LDL.U8 R6, [R1+0x10] ;  /* 0x0000100001067983 */ /* 0x004ea40000100000 */
[----:B--2---:R-:W-:-:S05]  /*e8c0*/  LOP3.LUT R6, R6, 0x4, RZ, 0xfc, !PT ;  /* 0x0000000406067812 */ /* 0x004fca00078efcff */
[----:B------:R2:W-:Y:S02]  /*e8d0*/  STL.U8 [R1+0x10], R6 ;  /* 0x0000100601007387 */ /* 0x0005e40000100000 */
.L_x_269:
[----:B------:R-:W-:Y:S05]  /*e8e0*/  BSYNC.RECONVERGENT B0 ;  /* 0x0000000000007941 */ /* 0x000fea0003800200 */
.L_x_268:
[----:B------:R-:W-:Y:S04]  /*e8f0*/  BSSY.RECONVERGENT B0, `(.L_x_270) ;  /* 0x0000005000007945 */ /* 0x000fe80003800200 */
[----:B------:R-:W-:Y:S05]  /*e900*/  @!P0 BRA `(.L_x_271) ;  /* 0x00000000000c8947 */ /* 0x000fea0003800000 */
[----:B--2---:R-:W2:Y:S02]  /*e910*/  LDL.U8 R6, [R1+0x10] ;  /* 0x0000100001067983 */ /* 0x004ea40000100000 */
[----:B--2---:R-:W-:-:S05]  /*e920*/  LOP3.LUT R6, R6, 0x2, RZ, 0xfc, !PT ;  /* 0x0000000206067812 */ /* 0x004fca00078efcff */
[----:B------:R2:W-:Y:S02]  /*e930*/  STL.U8 [R1+0x10], R6 ;  /* 0x0000100601007387 */ /* 0x0005e40000100000 */
.L_x_271:
[----:B------:R-:W-:Y:S05]  /*e940*/  BSYNC.RECONVERGENT B0 ;  /* 0x0000000000007941 */ /* 0x000fea0003800200 */
.L_x_270:
[----:B------:R0:W5:Y:S04]  /*e950*/  LDL.U8 R47, [R1+0xa] ;  /* 0x00000a00012f7983 */ /* 0x0001680000100000 */
[----:B------:R0:W5:Y:S04]  /*e960*/  LDL.U8 R7, [R1+0xb] ;  /* 0x00000b0001077983 */ /* 0x0001680000100000 */
[----:B--2---:R2:W5:Y:S01]  /*e970*/  LDL.U8 R6, [R1+0xc] ;  /* 0x00000c0001067983 */ /* 0x0045620000100000 */
[C---:B------:R-:W-:Y:S01]  /*e980*/  LOP3.LUT P6, RZ, R30.reuse, 0x80, RZ, 0xc0, !PT ;  /* 0x000000801eff7812 */ /* 0x040fe200078cc0ff */
[----:B------:R-:W-:Y:S01]  /*e990*/  BSSY.RECONVERGENT B0, `(.L_x_272) ;  /* 0x0000011000007945 */ /* 0x000fe20003800200 */
[----:B------:R-:W-:-:S02]  /*e9a0*/  LOP3.LUT R51, R30, 0x1, RZ, 0xc0, !PT ;  /* 0x000000011e337812 */ /* 0x000fc400078ec0ff */
[----:B01-34-:R-:W-:Y:S02]  /*e9b0*/  P2R R52, PR, RZ, 0x40 ;  /* 0x00000040ff347803 */ /* 0x01bfe40000000000 */
[----:B------:R-:W-:Y:S02]  /*e9c0*/  ISETP.NE.U32.AND P6, PT, R51, 0x1, PT ;  /* 0x000000013300780c */ /* 0x000fe40003fc5070 */
[----:B------:R-:W-:Y:S02]  /*e9d0*/  LOP3.LUT R42, R42, 0xfffffffe, RZ, 0xc0, !PT ;  /* 0xfffffffe2a2a7812 */ /* 0x000fe400078ec0ff */
[C---:B------:R-:W-:Y:S02]  /*e9e0*/  LOP3.LUT P3, RZ, R30.reuse, 0x40, RZ, 0xc0, !PT ;  /* 0x000000401eff7812 */ /* 0x040fe4000786c0ff */
[C---:B------:R-:W-:Y:S02]  /*e9f0*/  LOP3.LUT P4, RZ, R30.reuse, 0x20, RZ, 0xc0, !PT ;  /* 0x000000201eff7812 */ /* 0x040fe4000788c0ff */
[----:B------:R-:W-:-:S02]  /*ea00*/  LOP3.LUT P5, RZ, R30, 0x10, RZ, 0xc0, !PT ;  /* 0x000000101eff7812 */ /* 0x000fc400078ac0ff */
[C---:B------:R-:W-:Y:S02]  /*ea10*/  LOP3.LUT P2, RZ, R30.reuse, 0x8, RZ, 0xc0, !PT ;  /* 0x000000081eff7812 */ /* 0x040fe4000784c0ff */
[----:B------:R-:W-:Y:S02]  /*ea20*/  LOP3.LUT P1, RZ, R30, 0x4, RZ, 0xc0, !PT ;  /* 0x000000041eff7812 */ /* 0x000fe4000782c0ff */
[----:B------:R-:W-:Y:S02]  /*ea30*/  @P6 LOP3.LUT R42, R42, 0x1, RZ, 0xfc, !PT ;  /* 0x000000012a2a6812 */ /* 0x000fe400078efcff */
[----:B------:R-:W-:Y:S02]  /*ea40*/  ISETP.NE.AND P6, PT, R52, RZ, PT ;  /* 0x000000ff3400720c */ /* 0x000fe40003fc5270 */
[----:B------:R-:W-:-:S11]  /*ea50*/  LOP3.LUT P0, RZ, R30, 0x2, RZ, 0xc0, !PT ;  /* 0x000000021eff7812 */ /* 0x000fd6000780c0ff */
[----:B--2---:R-:W-:Y:S05]  /*ea60*/  @!P6 BRA `(.L_x_273) ;  /* 0x00000000000ce947 */ /* 0x004fea0003800000 */
[----:B------:R-:W2:Y:S02]  /*ea70*/  LDL.U8 R30, [R1+0x10] ;  /* 0x00001000011e7983 */ /* 0x000ea40000100000 */
[----:B--2---:R-:W-:-:S05]  /*ea80*/  LOP3.LUT R30, R30, 0x1, RZ, 0xfc, !PT ;  /* 0x000000011e1e7812 */ /* 0x004fca00078efcff */
[----:B------:R0:W-:Y:S02]  /*ea90*/  STL.U8 [R1+0x10], R30 ;  /* 0x0000101e01007387 */ /* 0x0001e40000100000 */
.L_x_273:
[----:B------:R-:W-:Y:S05]  /*eaa0*/  BSYNC.RECONVERGENT B0 ;  /* 0x0000000000007941 */ /* 0x000fea0003800200 */
.L_x_272:
        /* <DEDUP_REMOVED lines=8> */
.L_x_275:
[----:B------:R-:W-:Y:S05]  /*eb30*/  BSYNC.RECONVERGENT B0 ;  /* 0x0000000000007941 */ /* 0x000fea0003800200 */
.L_x_274:
        /* <DEDUP_REMOVED lines=8> */
.L_x_277:
[----:B------:R-:W-:Y:S05]  /*ebc0*/  BSYNC.RECONVERGENT B0 ;  /* 0x0000000000007941 */ /* 0x000fea0003800200 */
.L_x_276:
        /* <DEDUP_REMOVED lines=8> */
.L_x_279:
[----:B------:R-:W-:Y:S05]  /*ec50*/  BSYNC.RECONVERGENT B0 ;  /* 0x0000000000007941 */ /* 0x000fea0003800200 */
.L_x_278:
[----:B------:R-:W-:Y:S01]  /*ec60*/  BSSY.RECONVERGENT B0, `(.L_x_280) ;  /* 0x0000006000007945 */ /* 0x000fe20003800200 */
[----:B------:R-:W-:-:S03]  /*ec70*/  LOP3.LUT P6, RZ, R31, 0x80, RZ, 0xc0, !PT ;  /* 0x000000801fff7812 */ /* 0x000fc600078cc0ff */
[----:B------:R-:W-:Y:S10]  /*ec80*/  @!P2 BRA `(.L_x_281) ;  /* 0x00000000000ca947 */ /* 0x000ff40003800000 */
[----:B0123--:R-:W2:Y:S02]  /*ec90*/  LDL.U8 R30, [R1+0x11] ;  /* 0x00001100011e7983 */ /* 0x00fea40000100000 */
[----:B--2---:R-:W-:-:S05]  /*eca0*/  LOP3.LUT R30, R30, 0x10, RZ, 0xfc, !PT ;  /* 0x000000101e1e7812 */ /* 0x004fca00078efcff */
[----:B------:R4:W-:Y:S02]  /*ecb0*/  STL.U8 [R1+0x11], R30 ;  /* 0x0000111e01007387 */ /* 0x0009e40000100000 */
.L_x_281:
[----:B------:R-:W-:Y:S05]  /*ecc0*/  BSYNC.RECONVERGENT B0 ;  /* 0x0000000000007941 */ /* 0x000fea0003800200 */
.L_x_280:
[----:B------:R-:W-:Y:S01]  /*ecd0*/  BSSY.RECONVERGENT B0, `(.L_x_282) ;  /* 0x0000006000007945 */ /* 0x000fe20003800200 */
[----:B------:R-:W-:-:S03]  /*ece0*/  LOP3.LUT P3, RZ, R31, 0x40, RZ, 0xc0, !PT ;  /* 0x000000401fff7812 */ /* 0x000fc6000786c0ff */
[----:B------:R-:W-:Y:S10]  /*ecf0*/  @!P1 BRA `(.L_x_283) ;  /* 0x00000000000c9947 */ /* 0x000ff40003800000 */
[----:B01234-:R-:W2:Y:S02]  /*ed00*/  LDL.U8 R30, [R1+0x11] ;  /* 0x00001100011e7983 */ /* 0x01fea40000100000 */
[----:B--2---:R-:W-:-:S05]  /*ed10*/  LOP3.LUT R30, R30, 0x8, RZ, 0xfc, !PT ;  /* 0x000000081e1e7812 */ /* 0x004fca00078efcff */
[----:B------:R0:W-:Y:S02]  /*ed20*/  STL.U8 [R1+0x11], R30 ;  /* 0x0000111e01007387 */ /* 0x0001e40000100000 */
.L_x_283:
[----:B------:R-:W-:Y:S05]  /*ed30*/  BSYNC.RECONVERGENT B0 ;  /* 0x0000000000007941 */ /* 0x000fea0003800200 */
.L_x_282:
[----:B------:R-:W-:Y:S01]  /*ed40*/  BSSY.RECONVERGENT B0, `(.L_x_284) ;  /* 0x0000006000007945 */ /* 0x000fe20003800200 */
[----:B------:R-:W-:-:S03]  /*ed50*/  LOP3.LUT P4, RZ, R31, 0x20, RZ, 0xc0, !PT ;  /* 0x000000201fff7812 */ /* 0x000fc6000788c0ff */
[----:B------:R-:W-:Y:S10]  /*ed60*/  @!P0 BRA `(.L_x_285) ;  /* 0x00000000000c8947 */ /* 0x000ff40003800000 */
[----:B01234-:R-:W2:Y:S02]  /*ed70*/  LDL.U8 R30, [R1+0x11] ;  /* 0x00001100011e7983 */ /* 0x01fea40000100000 */
[----:B--2---:R-:W-:-:S05]  /*ed80*/  LOP3.LUT R30, R30, 0x4, RZ, 0xfc, !PT ;  /* 0x000000041e1e7812 */ /* 0x004fca00078efcff */
[----:B------:R0:W-:Y:S02]  /*ed90*/  STL.U8 [R1+0x11], R30 ;  /* 0x0000111e01007387 */ /* 0x0001e40000100000 */
.L_x_285:
[----:B------:R-:W-:Y:S05]  /*eda0*/  BSYNC.RECONVERGENT B0 ;  /* 0x0000000000007941 */ /* 0x000fea0003800200 */
.L_x_284:
[----:B------:R-:W-:Y:S01]  /*edb0*/  ISETP.NE.U32.AND P0, PT, R51, 0x1, PT ;  /* 0x000000013300780c */ /* 0x000fe20003f05070 */
[----:B------:R-:W-:Y:S01]  /*edc0*/  BSSY.RECONVERGENT B0, `(.L_x_286) ;  /* 0x0000006000007945 */ /* 0x000fe20003800200 */
[----:B------:R-:W-:-:S11]  /*edd0*/  LOP3.LUT P5, RZ, R31, 0x10, RZ, 0xc0, !PT ;  /* 0x000000101fff7812 */ /* 0x000fd600078ac0ff */
[----:B------:R-:W-:Y:S05]  /*ede0*/  @P0 BRA `(.L_x_287) ;  /* 0x00000000000c0947 */ /* 0x000fea0003800000 */
[----:B01234-:R-:W2:Y:S02]  /*edf0*/  LDL.U8 R30, [R1+0x11] ;  /* 0x00001100011e7983 */ /* 0x01fea40000100000 */
[----:B--2---:R-:W-:-:S05]  /*ee00*/  LOP3.LUT R30, R30, 0x2, RZ, 0xfc, !PT ;  /* 0x000000021e1e7812 */ /* 0x004fca00078efcff */
[----:B------:R0:W-:Y:S02]  /*ee10*/  STL.U8 [R1+0x11], R30 ;  /* 0x0000111e01007387 */ /* 0x0001e40000100000 */
.L_x_287:
[----:B------:R-:W-:Y:S05]  /*ee20*/  BSYNC.RECONVERGENT B0 ;  /* 0x0000000000007941 */ /* 0x000fea0003800200 */
.L_x_286:
[C---:B------:R-:W-:Y:S01]  /*ee30*/  LOP3.LUT P0, RZ, R31.reuse, 0x400, RZ, 0xc0, !PT ;  /* 0x000004001fff7812 */ /* 0x040fe2000780c0ff */
[----:B------:R-:W-:Y:S01]  /*ee40*/  BSSY.RECONVERGENT B0, `(.L_x_288) ;  /* 0x0000006000007945 */ /* 0x000fe20003800200 */
[----:B------:R-:W-:-:S11]  /*ee50*/  LOP3.LUT P1, RZ, R31, 0x8, RZ, 0xc0, !PT ;  /* 0x000000081fff7812 */ /* 0x000fd6000782c0ff */
[----:B------:R-:W-:Y:S05]  /*ee60*/  @!P0 BRA `(.L_x_289) ;  /* 0x00000000000c8947 */ /* 0x000fea0003800000 */
[----:B01234-:R-:W2:Y:S02]  /*ee70*/  LDL.U8 R30, [R1+0x11] ;  /* 0x00001100011e7983 */ /* 0x01fea40000100000 */
[----:B--2---:R-:W-:-:S05]  /*ee80*/  LOP3.LUT R30, R30, 0x1, RZ, 0xfc, !PT ;  /* 0x000000011e1e7812 */ /* 0x004fca00078efcff */
[----:B------:R0:W-:Y:S02]  /*ee90*/  STL.U8 [R1+0x11], R30 ;  /* 0x0000111e01007387 */ /* 0x0001e40000100000 */
.L_x_289:
[----:B------:R-:W-:Y:S05]  /*eea0*/  BSYNC.RECONVERGENT B0 ;  /* 0x0000000000007941 */ /* 0x000fea0003800200 */
.L_x_288:
[C---:B------:R-:W-:Y:S01]  /*eeb0*/  LOP3.LUT P2, RZ, R31.reuse, 0x200, RZ, 0xc0, !PT ;  /* 0x000002001fff7812 */ /* 0x040fe2000784c0ff */
[----:B------:R-:W-:Y:S01]  /*eec0*/  BSSY.RECONVERGENT B0, `(.L_x_290) ;  /* 0x0000006000007945 */ /* 0x000fe20003800200 */
[----:B------:R-:W-:-:S11]  /*eed0*/  LOP3.LUT P0, RZ, R31, 0x4, RZ, 0xc0, !PT ;  /* 0x000000041fff7812 */ /* 0x000fd6000780c0ff */
[----:B------:R-:W-:Y:S05]  /*eee0*/  @!P2 BRA `(.L_x_291) ;  /* 0x00000000000ca947 */ /* 0x000fea0003800000 */
[----:B01234-:R-:W2:Y:S02]  /*eef0*/  LDL.U8 R30, [R1+0x12] ;  /* 0x00001200011e7983 */ /* 0x01fea40000100000 */
[----:B--2---:R-:W-:-:S05]  /*ef00*/  LOP3.LUT R30, R30, 0x80, RZ, 0xfc, !PT ;  /* 0x000000801e1e7812 */ /* 0x004fca00078efcff */
[----:B------:R0:W-:Y:S02]  /*ef10*/  STL.U8 [R1+0x12], R30 ;  /* 0x0000121e01007387 */ /* 0x0001e40000100000 */
.L_x_291:
[----:B------:R-:W-:Y:S05]  /*ef20*/  BSYNC.RECONVERGENT B0 ;  /* 0x0000000000007941 */ /* 0x000fea0003800200 */
.L_x_290:
        /* <DEDUP_REMOVED lines=12> */
.L_x_293:
[----:B------:R-:W-:Y:S05]  /*eff0*/  BSYNC.RECONVERGENT B0 ;  /* 0x0000000000007941 */ /* 0x000fea0003800200 */
.L_x_292:
[----:B------:R-:W-:Y:S01]  /*f000*/  BSSY.RECONVERGENT B0, `(.L_x_294) ;  /* 0x0000006000007945 */ /* 0x000fe20003800200 */
[----:B------:R-:W-:-:S03]  /*f010*/  ISETP.NE.U32.AND P2, PT, R51, 0x1, PT ;  /* 0x000000013300780c */ /* 0x000fc60003f45070 */
[----:B------:R-:W-:Y:S10]  /*f020*/  @!P6 BRA `(.L_x_295) ;  /* 0x00000000000ce947 */ /* 0x000ff40003800000 */
[----:B0-----:R-:W2:Y:S02]  /*f030*/  LDL.U8 R30, [R1+0x12] ;  /* 0x00001200011e7983 */ /* 0x001ea40000100000 */
[----:B--2---:R-:W-:-:S05]  /*f040*/  LOP3.LUT R30, R30, 0x20, RZ, 0xfc, !PT ;  /* 0x000000201e1e7812 */ /* 0x004fca00078efcff */
[----:B------:R1:W-:Y:S02]  /*f050*/  STL.U8 [R1+0x12], R30 ;  /* 0x0000121e01007387 */ /* 0x0003e40000100000 */
.L_x_295:
[----:B------:R-:W-:Y:S05]  /*f060*/  BSYNC.RECONVERGENT B0 ;  /* 0x0000000000007941 */ /* 0x000fea0003800200 */
.L_x_294:
        /* <DEDUP_REMOVED lines=8> */
.L_x_297:
[----:B------:R-:W-:Y:S05]  /*f0f0*/  BSYNC.RECONVERGENT B0 ;  /* 0x0000000000007941 */ /* 0x000fea0003800200 */
.L_x_296:
        /* <DEDUP_REMOVED lines=8> */
.L_x_299:
[----:B------:R-:W-:Y:S05]  /*f180*/  BSYNC.RECONVERGENT B0 ;  /* 0x0000000000007941 */ /* 0x000fea0003800200 */
.L_x_298:
        /* <DEDUP_REMOVED lines=8> */
.L_x_301:
[----:B------:R-:W-:Y:S05]  /*f210*/  BSYNC.RECONVERGENT B0 ;  /* 0x0000000000007941 */ /* 0x000fea0003800200 */
.L_x_300:
[----:B------:R-:W-:Y:S01]  /*f220*/  BSSY.RECONVERGENT B0, `(.L_x_302) ;  /* 0x0000006000007945 */ /* 0x000fe20003800200 */
[----:B------:R-:W-:-:S03]  /*f230*/  LOP3.LUT P6, RZ, R46, 0x80, RZ, 0xc0, !PT ;  /* 0x000000802eff7812 */ /* 0x000fc600078cc0ff */
[----:B------:R-:W-:Y:S10]  /*f240*/  @!P1 BRA `(.L_x_303) ;  /* 0x00000000000c9947 */ /* 0x000ff40003800000 */
[----:B01234-:R-:W2:Y:S02]  /*f250*/  LDL.U8 R30, [R1+0x12] ;  /* 0x00001200011e7983 */ /* 0x01fea40000100000 */
[----:B--2---:R-:W-:-:S05]  /*f260*/  LOP3.LUT R30, R30, 0x2, RZ, 0xfc, !PT ;  /* 0x000000021e1e7812 */ /* 0x004fca00078efcff */
[----:B------:R0:W-:Y:S02]  /*f270*/  STL.U8 [R1+0x12], R30 ;  /* 0x0000121e01007387 */ /* 0x0001e40000100000 */
.L_x_303:
[----:B------:R-:W-:Y:S05]  /*f280*/  BSYNC.RECONVERGENT B0 ;  /* 0x0000000000007941 */ /* 0x000fea0003800200 */
.L_x_302:
        /* <DEDUP_REMOVED lines=8> */
.L_x_305:
[----:B------:R-:W-:Y:S05]  /*f310*/  BSYNC.RECONVERGENT B0 ;  /* 0x0000000000007941 */ /* 0x000fea0003800200 */
.L_x_304:
[----:B------:R-:W-:Y:S01]  /*f320*/  LOP3.LUT P1, RZ, R42, 0x2, RZ, 0xc0, !PT ;  /* 0x000000022aff7812 */ /* 0x000fe2000782c0ff */
[----:B------:R-:W-:Y:S01]  /*f330*/  BSSY.RECONVERGENT B0, `(.L_x_306) ;  /* 0x0000006000007945 */ /* 0x000fe20003800200 */
[----:B------:R-:W-:-:S11]  /*f340*/  LOP3.LUT P0, RZ, R46, 0x20, RZ, 0xc0, !PT ;  /* 0x000000202eff7812 */ /* 0x000fd6000780c0ff */
[----:B------:R-:W-:Y:S05]  /*f350*/  @!P1 BRA `(.L_x_307) ;  /* 0x00000000000c9947 */ /* 0x000fea0003800000 */
[----:B01234-:R-:W2:Y:S02]  /*f360*/  LDL.U8 R30, [R1+0x13] ;  /* 0x00001300011e7983 */ /* 0x01fea40000100000 */
[----:B--2---:R-:W-:-:S05]  /*f370*/  LOP3.LUT R30, R30, 0x80, RZ, 0xfc, !PT ;  /* 0x000000801e1e7812 */ /* 0x004fca00078efcff */
[----:B------:R0:W-:Y:S02]  /*f380*/  STL.U8 [R1+0x13], R30 ;  /* 0x0000131e01007387 */ /* 0x0001e40000100000 */
.L_x_307:
[----:B------:R-:W-:Y:S05]  /*f390*/  BSYNC.RECONVERGENT B0 ;  /* 0x0000000000007941 */ /* 0x000fea0003800200 */
.L_x_306:
[----:B------:R-:W-:Y:S01]  /*f3a0*/  BSSY.RECONVERGENT B0, `(.L_x_308) ;  /* 0x0000006000007945 */ /* 0x000fe20003800200 */
[----:B------:R-:W-:-:S03]  /*f3b0*/  LOP3.LUT P1, RZ, R46, 0x10, RZ, 0xc0, !PT ;  /* 0x000000102eff7812 */ /* 0x000fc6000782c0ff */
[----:B------:R-:W-:Y:S10]  /*f3c0*/  @P2 BRA `(.L_x_309) ;  /* 0x00000000000c2947 */ /* 0x000ff40003800000 */
[----:B01234-:R-:W2:Y:S02]  /*f3d0*/  LDL.U8 R30, [R1+0x13] ;  /* 0x00001300011e7983 */ /* 0x01fea40000100000 */
[----:B--2---:R-:W-:-:S05]  /*f3e0*/  LOP3.LUT R30, R30, 0x40, RZ, 0xfc, !PT ;  /* 0x000000401e1e7812 */ /* 0x004fca00078efcff */
[----:B------:R0:W-:Y:S02]  /*f3f0*/  STL.U8 [R1+0x13], R30 ;  /* 0x0000131e01007387 */ /* 0x0001e40000100000 */
.L_x_309:
[----:B------:R-:W-:Y:S05]  /*f400*/  BSYNC.RECONVERGENT B0 ;  /* 0x0000000000007941 */ /* 0x000fea0003800200 */
.L_x_308:
[C---:B------:R-:W-:Y:S01]  /*f410*/  LOP3.LUT P3, RZ, R46.reuse, 0x400, RZ, 0xc0, !PT ;  /* 0x000004002eff7812 */ /* 0x040fe2000786c0ff */
[----:B------:R-:W-:Y:S01]  /*f420*/  BSSY.RECONVERGENT B0, `(.L_x_310) ;  /* 0x0000006000007945 */ /* 0x000fe20003800200 */
[----:B------:R-:W-:-:S11]  /*f430*/  LOP3.LUT P2, RZ, R46, 0x8, RZ, 0xc0, !PT ;  /* 0x000000082eff7812 */ /* 0x000fd6000784c0ff */
[----:B------:R-:W-:Y:S05]  /*f440*/  @!P3 BRA `(.L_x_311) ;  /* 0x00000000000cb947 */ /* 0x000fea0003800000 */
[----:B01234-:R-:W2:Y:S02]  /*f450*/  LDL.U8 R30, [R1+0x13] ;  /* 0x00001300011e7983 */ /* 0x01fea40000100000 */
[----:B--2---:R-:W-:-:S05]  /*f460*/  LOP3.LUT R30, R30, 0x20, RZ, 0xfc, !PT ;  /* 0x000000201e1e7812 */ /* 0x004fca00078efcff */
[----:B------:R0:W-:Y:S02]  /*f470*/  STL.U8 [R1+0x13], R30 ;  /* 0x0000131e01007387 */ /* 0x0001e40000100000 */
.L_x_311:
[----:B------:R-:W-:Y:S05]  /*f480*/  BSYNC.RECONVERGENT B0 ;  /* 0x0000000000007941 */ /* 0x000fea0003800200 */
.L_x_310:
[C---:B------:R-:W-:Y:S01]  /*f490*/  LOP3.LUT P4, RZ, R46.reuse, 0x200, RZ, 0xc0, !PT ;  /* 0x000002002eff7812 */ /* 0x040fe2000788c0ff */
[----:B------:R-:W-:Y:S01]  /*f4a0*/  BSSY.RECONVERGENT B0, `(.L_x_312) ;  /* 0x0000006000007945 */ /* 0x000fe20003800200 */
[----:B------:R-:W-:-:S11]  /*f4b0*/  LOP3.LUT P3, RZ, R46, 0x4, RZ, 0xc0, !PT ;  /* 0x000000042eff7812 */ /* 0x000fd6000786c0ff */
[----:B------:R-:W-:Y:S05]  /*f4c0*/  @!P4 BRA `(.L_x_313) ;  /* 0x00000000000cc947 */ /* 0x000fea0003800000 */
[----:B01234-:R-:W2:Y:S02]  /*f4d0*/  LDL.U8 R30, [R1+0x13] ;  /* 0x00001300011e7983 */ /* 0x01fea40000100000 */
[----:B--2---:R-:W-:-:S05]  /*f4e0*/  LOP3.LUT R30, R30, 0x10, RZ, 0xfc, !PT ;  /* 0x000000101e1e7812 */ /* 0x004fca00078efcff */
[----:B------:R0:W-:Y:S02]  /*f4f0*/  STL.U8 [R1+0x13], R30 ;  /* 0x0000131e01007387 */ /* 0x0001e40000100000 */
.L_x_313:
[----:B------:R-:W-:Y:S05]  /*f500*/  BSYNC.RECONVERGENT B0 ;  /* 0x0000000000007941 */ /* 0x000fea0003800200 */
.L_x_312:
        /* <DEDUP_REMOVED lines=8> */
.L_x_315:
[----:B------:R-:W-:Y:S05]  /*f590*/  BSYNC.RECONVERGENT B0 ;  /* 0x0000000000007941 */ /* 0x000fea0003800200 */
.L_x_314:
[----:B------:R-:W-:Y:S01]  /*f5a0*/  BSSY.RECONVERGENT B0, `(.L_x_316) ;  /* 0x0000006000007945 */ /* 0x000fe20003800200 */
[----:B------:R-:W-:-:S03]  /*f5b0*/  ISETP.NE.U32.AND P5, PT, R31, 0x1, PT ;  /* 0x000000011f00780c */ /* 0x000fc60003fa5070 */
[----:B------:R-:W-:Y:S10]  /*f5c0*/  @!P6 BRA `(.L_x_317) ;  /* 0x00000000000ce947 */ /* 0x000ff40003800000 */
[----:B01234-:R-:W2:Y:S02]  /*f5d0*/  LDL.U8 R30, [R1+0x13] ;  /* 0x00001300011e7983 */ /* 0x01fea40000100000 */
[----:B--2---:R-:W-:-:S05]  /*f5e0*/  LOP3.LUT R30, R30, 0x4, RZ, 0xfc, !PT ;  /* 0x000000041e1e7812 */ /* 0x004fca00078efcff */
[----:B------:R0:W-:Y:S02]  /*f5f0*/  STL.U8 [R1+0x13], R30 ;  /* 0x0000131e01007387 */ /* 0x0001e40000100000 */
.L_x_317:
[----:B------:R-:W-:Y:S05]  /*f600*/  BSYNC.RECONVERGENT B0 ;  /* 0x0000000000007941 */ /* 0x000fea0003800200 */
.L_x_316:
        /* <DEDUP_REMOVED lines=11> */
.L_x_319:
[----:B------:R-:W-:Y:S05]  /*f6c0*/  BSYNC.RECONVERGENT B0 ;  /* 0x0000000000007941 */ /* 0x000fea0003800200 */
.L_x_318:
[----:B------:R-:W-:Y:S01]  /*f6d0*/  BSSY.RECONVERGENT B0, `(.L_x_320) ;  /* 0x0000006000007945 */ /* 0x000fe20003800200 */
[----:B------:R-:W-:-:S03]  /*f6e0*/  LOP3.LUT P6, RZ, R43, 0x200, RZ, 0xc0, !PT ;  /* 0x000002002bff7812 */ /* 0x000fc600078cc0ff */
[----:B------:R-:W-:Y:S10]  /*f6f0*/  @!P0 BRA `(.L_x_321) ;  /* 0x00000000000c8947 */ /* 0x000ff40003800000 */
[----:B0-----:R-:W2:Y:S02]  /*f700*/  LDL.U8 R30, [R1+0x13] ;  /* 0x00001300011e7983 */ /* 0x001ea40000100000 */
[----:B--2---:R-:W-:-:S05]  /*f710*/  LOP3.LUT R30, R30, 0x1, RZ, 0xfc, !PT ;  /* 0x000000011e1e7812 */ /* 0x004fca00078efcff */
[----:B------:R1:W-:Y:S02]  /*f720*/  STL.U8 [R1+0x13], R30 ;  /* 0x0000131e01007387 */ /* 0x0003e40000100000 */
.L_x_321:
[----:B------:R-:W-:Y:S05]  /*f730*/  BSYNC.RECONVERGENT B0 ;  /* 0x0000000000007941 */ /* 0x000fea0003800200 */
.L_x_320:
[----:B------:R-:W-:Y:S01]  /*f740*/  BSSY.RECONVERGENT B0, `(.L_x_322) ;  /* 0x0000006000007945 */ /* 0x000fe20003800200 */
[----:B------:R-:W-:-:S03]  /*f750*/  LOP3.LUT P0, RZ, R43, 0x100, RZ, 0xc0, !PT ;  /* 0x000001002bff7812 */ /* 0x000fc6000780c0ff */
[----:B------:R-:W-:Y:S10]  /*f760*/  @!P1 BRA `(.L_x_323) ;  /* 0x00000000000c9947 */ /* 0x000ff40003800000 */
[----:B01----:R-:W2:Y:S02]  /*f770*/  LDL.U8 R30, [R1+0x14] ;  /* 0x00001400011e7983 */ /* 0x003ea40000100000 */
[----:B--2---:R-:W-:-:S05]  /*f780*/  LOP3.LUT R30, R30, 0x80, RZ, 0xfc, !PT ;  /* 0x000000801e1e7812 */ /* 0x004fca00078efcff */
[----:B------:R2:W-:Y:S02]  /*f790*/  STL.U8 [R1+0x14], R30 ;  /* 0x0000141e01007387 */ /* 0x0005e40000100000 */
.L_x_323:
[----:B------:R-:W-:Y:S05]  /*f7a0*/  BSYNC.RECONVERGENT B0 ;  /* 0x0000000000007941 */ /* 0x000fea0003800200 */
.L_x_322:
[----:B------:R-:W-:Y:S04]  /*f7b0*/  BSSY.RECONVERGENT B0, `(.L_x_324) ;  /* 0x0000005000007945 */ /* 0x000fe80003800200 */
[----:B------:R-:W-:Y:S05]  /*f7c0*/  @!P2 BRA `(.L_x_325) ;  /* 0x00000000000ca947 */ /* 0x000fea0003800000 */
[----:B012---:R-:W2:Y:S02]  /*f7d0*/  LDL.U8 R30, [R1+0x14] ;  /* 0x00001400011e7983 */ /* 0x007ea40000100000 */
[----:B--2---:R-:W-:-:S05]  /*f7e0*/  LOP3.LUT R30, R30, 0x40, RZ, 0xfc, !PT ;  /* 0x000000401e1e7812 */ /* 0x004fca00078efcff */
[----:B------:R3:W-:Y:S02]  /*f7f0*/  STL.U8 [R1+0x14], R30 ;  /* 0x0000141e01007387 */ /* 0x0007e40000100000 */
.L_x_325:
[----:B------:R-:W-:Y:S05]  /*f800*/  BSYNC.RECONVERGENT B0 ;  /* 0x0000000000007941 */ /* 0x000fea0003800200 */
.L_x_324:
[----:B------:R-:W-:Y:S04]  /*f810*/  BSSY.RECONVERGENT B0, `(.L_x_326) ;  /* 0x0000005000007945 */ /* 0x000fe80003800200 */
[----:B------:R-:W-:Y:S05]  /*f820*/  @!P3 BRA `(.L_x_327) ;  /* 0x00000000000cb947 */ /* 0x000fea0003800000 */
[----:B0123--:R-:W2:Y:S02]  /*f830*/  LDL.U8 R30, [R1+0x14] ;  /* 0x00001400011e7983 */ /* 0x00fea40000100000 */
[----:B--2---:R-:W-:-:S05]  /*f840*/  LOP3.LUT R30, R30, 0x20, RZ, 0xfc, !PT ;  /* 0x000000201e1e7812 */ /* 0x004fca00078efcff */
[----:B------:R4:W-:Y:S02]  /*f850*/  STL.U8 [R1+0x14], R30 ;  /* 0x0000141e01007387 */ /* 0x0009e40000100000 */
.L_x_327:
[----:B------:R-:W-:Y:S05]  /*f860*/  BSYNC.RECONVERGENT B0 ;  /* 0x0000000000007941 */ /* 0x000fea0003800200 */
.L_x_326:
[----:B------:R-:W-:Y:S04]  /*f870*/  BSSY.RECONVERGENT B0, `(.L_x_328) ;  /* 0x0000005000007945 */ /* 0x000fe80003800200 */
[----:B------:R-:W-:Y:S05]  /*f880*/  @!P4 BRA `(.L_x_329) ;  /* 0x00000000000cc947 */ /* 0x000fea0003800000 */
[----:B01234-:R-:W2:Y:S02]  /*f890*/  LDL.U8 R30, [R1+0x14] ;  /* 0x00001400011e7983 */ /* 0x01fea40000100000 */
[----:B--2---:R-:W-:-:S05]  /*f8a0*/  LOP3.LUT R30, R30, 0x10, RZ, 0xfc, !PT ;  /* 0x000000101e1e7812 */ /* 0x004fca00078efcff */
[----:B------:R0:W-:Y:S02]  /*f8b0*/  STL.U8 [R1+0x14], R30 ;  /* 0x0000141e01007387 */ /* 0x0001e40000100000 */
.L_x_329:
[----:B------:R-:W-:Y:S05]  /*f8c0*/  BSYNC.RECONVERGENT B0 ;  /* 0x0000000000007941 */ /* 0x000fea0003800200 */
.L_x_328:
[----:B------:R-:W-:Y:S04]  /*f8d0*/  BSSY.RECONVERGENT B0, `(.L_x_330) ;  /* 0x0000005000007945 */ /* 0x000fe80003800200 */
[----:B------:R-:W-:Y:S05]  /*f8e0*/  @P5 BRA `(.L_x_331) ;  /* 0x00000000000c5947 */ /* 0x000fea0003800000 */
[----:B01234-:R-:W2:Y:S02]  /*f8f0*/  LDL.U8 R30, [R1+0x14] ;  /* 0x00001400011e7983 */ /* 0x01fea40000100000 */
[----:B--2---:R-:W-:-:S05]  /*f900*/  LOP3.LUT R30, R30, 0x8, RZ, 0xfc, !PT ;  /* 0x000000081e1e7812 */ /* 0x004fca00078efcff */
[----:B------:R0:W-:Y:S02]  /*f910*/  STL.U8 [R1+0x14], R30 ;  /* 0x0000141e01007387 */ /* 0x0001e40000100000 */
.L_x_331:
[----:B------:R-:W-:Y:S05]  /*f920*/  BSYNC.RECONVERGENT B0 ;  /* 0x0000000000007941 */ /* 0x000fea0003800200 */
.L_x_330:
[----:B------:R-:W-:Y:S01]  /*f930*/  LOP3.LUT P1, RZ, R43, 0x400, RZ, 0xc0, !PT ;  /* 0x000004002bff7812 */ /* 0x000fe2000782c0ff */
[----:B------:R-:W-:-:S12]  /*f940*/  BSSY.RECONVERGENT B0, `(.L_x_332) ;  /* 0x0000005000007945 */ /* 0x000fd80003800200 */
[----:B------:R-:W-:Y:S05]  /*f950*/  @!P1 BRA `(.L_x_333) ;  /* 0x00000000000c9947 */ /* 0x000fea0003800000 */
[----:B01234-:R-:W2:Y:S02]  /*f960*/  LDL.U8 R30, [R1+0x14] ;  /* 0x00001400011e7983 */ /* 0x01fea40000100000 */
[----:B--2---:R-:W-:-:S05]  /*f970*/  LOP3.LUT R30, R30, 0x4, RZ, 0xfc, !PT ;  /* 0x000000041e1e7812 */ /* 0x004fca00078efcff */
[----:B------:R0:W-:Y:S02]  /*f980*/  STL.U8 [R1+0x14], R30 ;  /* 0x0000141e01007387 */ /* 0x0001e40000100000 */
.L_x_333:
[----:B------:R-:W-:Y:S05]  /*f990*/  BSYNC.RECONVERGENT B0 ;  /* 0x0000000000007941 */ /* 0x000fea0003800200 */
.L_x_332:
[----:B------:R-:W-:Y:S04]  /*f9a0*/  BSSY.RECONVERGENT B0, `(.L_x_334) ;  /* 0x0000005000007945 */ /* 0x000fe80003800200 */
[----:B------:R-:W-:Y:S05]  /*f9b0*/  @!P6 BRA `(.L_x_335) ;  /* 0x00000000000ce947 */ /* 0x000fea0003800000 */
[----:B01234-:R-:W2:Y:S02]  /*f9c0*/  LDL.U8 R30, [R1+0x14] ;  /* 0x00001400011e7983 */ /* 0x01fea40000100000 */
[----:B--2---:R-:W-:-:S05]  /*f9d0*/  LOP3.LUT R30, R30, 0x2, RZ, 0xfc, !PT ;  /* 0x000000021e1e7812 */ /* 0x004fca00078efcff */
[----:B------:R0:W-:Y:S02]  /*f9e0*/  STL.U8 [R1+0x14], R30 ;  /* 0x0000141e01007387 */ /* 0x0001e40000100000 */
.L_x_335:
[----:B------:R-:W-:Y:S05]  /*f9f0*/  BSYNC.RECONVERGENT B0 ;  /* 0x0000000000007941 */ /* 0x000fea0003800200 */
.L_x_334:
[----:B------:R-:W-:Y:S04]  /*fa00*/  BSSY.RECONVERGENT B0, `(.L_x_336) ;  /* 0x0000005000007945 */ /* 0x000fe80003800200 */
[----:B------:R-:W-:Y:S05]  /*fa10*/  @!P0 BRA `(.L_x_337) ;  /* 0x00000000000c8947 */ /* 0x000fea0003800000 */
[----:B01234-:R-:W2:Y:S02]  /*fa20*/  LDL.U8 R30, [R1+0x14] ;  /* 0x00001400011e7983 */ /* 0x01fea40000100000 */
[----:B--2---:R-:W-:-:S05]  /*fa30*/  LOP3.LUT R30, R30, 0x1, RZ, 0xfc, !PT ;  /* 0x000000011e1e7812 */ /* 0x004fca00078efcff */
[----:B------:R0:W-:Y:S02]  /*fa40*/  STL.U8 [R1+0x14], R30 ;  /* 0x0000141e01007387 */ /* 0x0001e40000100000 */
.L_x_337:
[----:B------:R-:W-:Y:S05]  /*fa50*/  BSYNC.RECONVERGENT B0 ;  /* 0x0000000000007941 */ /* 0x000fea0003800200 */
.L_x_336:
[----:B------:R0:W5:Y:S04]  /*fa60*/  LDL.U8 R51, [R1+0xd] ;  /* 0x00000d0001337983 */ /* 0x0001680000100000 */
[----:B01234-:R0:W5:Y:S04]  /*fa70*/  LDL.U8 R30, [R1+0xe] ;  /* 0x00000e00011e7983 */ /* 0x01f1680000100000 */
[----:B------:R0:W5:Y:S01]  /*fa80*/  LDL.U8 R31, [R1+0xf] ;  /* 0x00000f00011f7983 */ /* 0x0001620000100000 */
        /* <DEDUP_REMOVED lines=18> */
.L_x_339:
[----:B------:R-:W-:Y:S05]  /*fbb0*/  BSYNC.RECONVERGENT B0 ;  /* 0x0000000000007941 */ /* 0x000fea0003800200 */
.L_x_338:
        /* <DEDUP_REMOVED lines=8> */
.L_x_341:
[----:B------:R-:W-:Y:S05]  /*fc40*/  BSYNC.RECONVERGENT B0 ;  /* 0x0000000000007941 */ /* 0x000fea0003800200 */
.L_x_340:
        /* <DEDUP_REMOVED lines=8> */
.L_x_343:
[----:B------:R-:W-:Y:S05]  /*fcd0*/  BSYNC.RECONVERGENT B0 ;  /* 0x0000000000007941 */ /* 0x000fea0003800200 */
.L_x_342:
        /* <DEDUP_REMOVED lines=8> */
.L_x_345:
[----:B------:R-:W-:Y:S05]  /*fd60*/  BSYNC.RECONVERGENT B0 ;  /* 0x0000000000007941 */ /* 0x000fea0003800200 */
.L_x_344:
[----:B------:R-:W-:Y:S01]  /*fd70*/  BSSY.RECONVERGENT B0, `(.L_x_346) ;  /* 0x0000006000007945 */ /* 0x000fe20003800200 */
[----:B------:R-:W-:-:S03]  /*fd80*/  LOP3.LUT P6, RZ, R44, 0x80, RZ, 0xc0, !PT ;  /* 0x000000802cff7812 */ /* 0x000fc600078cc0ff */
[----:B------:R-:W-:Y:S10]  /*fd90*/  @!P2 BRA `(.L_x_347) ;  /* 0x00000000000ca947 */ /* 0x000ff40003800000 */
[----:B0123--:R-:W2:Y:S02]  /*fda0*/  LDL.U8 R52, [R1+0x15] ;  /* 0x0000150001347983 */ /* 0x00fea40000100000 */
[----:B--2---:R-:W-:-:S05]  /*fdb0*/  LOP3.LUT R52, R52, 0x8, RZ, 0xfc, !PT ;  /* 0x0000000834347812 */ /* 0x004fca00078efcff */
[----:B------:R4:W-:Y:S02]  /*fdc0*/  STL.U8 [R1+0x15], R52 ;  /* 0x0000153401007387 */ /* 0x0009e40000100000 */
.L_x_347:
[----:B------:R-:W-:Y:S05]  /*fdd0*/  BSYNC.RECONVERGENT B0 ;  /* 0x0000000000007941 */ /* 0x000fea0003800200 */
.L_x_346:
[----:B------:R-:W-:Y:S01]  /*fde0*/  BSSY.RECONVERGENT B0, `(.L_x_348) ;  /* 0x0000006000007945 */ /* 0x000fe20003800200 */
[----:B------:R-:W-:-:S03]  /*fdf0*/  LOP3.LUT P3, RZ, R44, 0x40, RZ, 0xc0, !PT ;  /* 0x000000402cff7812 */ /* 0x000fc6000786c0ff */
[----:B------:R-:W-:Y:S10]  /*fe00*/  @!P1 BRA `(.L_x_349) ;  /* 0x00000000000c9947 */ /* 0x000ff40003800000 */
[----:B01234-:R-:W2:Y:S02]  /*fe10*/  LDL.U8 R52, [R1+0x15] ;  /* 0x0000150001347983 */ /* 0x01fea40000100000 */
[----:B--2---:R-:W-:-:S05]  /*fe20*/  LOP3.LUT R52, R52, 0x4, RZ, 0xfc, !PT ;  /* 0x0000000434347812 */ /* 0x004fca00078efcff */
[----:B------:R0:W-:Y:S02]  /*fe30*/  STL.U8 [R1+0x15], R52 ;  /* 0x0000153401007387 */ /* 0x0001e40000100000 */
.L_x_349:
[----:B------:R-:W-:Y:S05]  /*fe40*/  BSYNC.RECONVERGENT B0 ;  /* 0x0000000000007941 */ /* 0x000fea0003800200 */
.L_x_348:
[----:B------:R-:W-:Y:S01]  /*fe50*/  BSSY.RECONVERGENT B0, `(.L_x_350) ;  /* 0x0000006000007945 */ /* 0x000fe20003800200 */
[----:B------:R-:W-:-:S03]  /*fe60*/  LOP3.LUT P4, RZ, R44, 0x20, RZ, 0xc0, !PT ;  /* 0x000000202cff7812 */ /* 0x000fc6000788c0ff */
[----:B------:R-:W-:Y:S10]  /*fe70*/  @!P0 BRA `(.L_x_351) ;  /* 0x00000000000c8947 */ /* 0x000ff40003800000 */
[----:B01234-:R-:W2:Y:S02]  /*fe80*/  LDL.U8 R52, [R1+0x15] ;  /* 0x0000150001347983 */ /* 0x01fea40000100000 */
[----:B--2---:R-:W-:-:S05]  /*fe90*/  LOP3.LUT R52, R52, 0x2, RZ, 0xfc, !PT ;  /* 0x0000000234347812 */ /* 0x004fca00078efcff */
[----:B------:R0:W-:Y:S02]  /*fea0*/  STL.U8 [R1+0x15], R52 ;  /* 0x0000153401007387 */ /* 0x0001e40000100000 */
.L_x_351:
[----:B------:R-:W-:Y:S05]  /*feb0*/  BSYNC.RECONVERGENT B0 ;  /* 0x0000000000007941 */ /* 0x000fea0003800200 */
.L_x_350:
[----:B------:R-:W-:Y:S01]  /*fec0*/  ISETP.NE.U32.AND P0, PT, R46, 0x1, PT ;  /* 0x000000012e00780c */ /* 0x000fe20003f05070 */
[----:B------:R-:W-:Y:S01]  /*fed0*/  BSSY.RECONVERGENT B0, `(.L_x_352) ;  /* 0x0000006000007945 */ /* 0x000fe20003800200 */
[----:B------:R-:W-:-:S11]  /*fee0*/  LOP3.LUT P5, RZ, R44, 0x10, RZ, 0xc0, !PT ;  /* 0x000000102cff7812 */ /* 0x000fd600078ac0ff */
[----:B------:R-:W-:Y:S05]  /*fef0*/  @P0 BRA `(.L_x_353) ;  /* 0x00000000000c0947 */ /* 0x000fea0003800000 */
[----:B------:R-:W2:Y:S02]  /*ff00*/  LDL.U8 R46, [R1+0x15] ;  /* 0x00001500012e7983 */ /* 0x000ea40000100000 */
[----:B--2---:R-:W-:-:S05]  /*ff10*/  LOP3.LUT R46, R46, 0x1, RZ, 0xfc, !PT ;  /* 0x000000012e2e7812 */ /* 0x004fca00078efcff */
[----:B------:R2:W-:Y:S02]  /*ff20*/  STL.U8 [R1+0x15], R46 ;  /* 0x0000152e01007387 */ /* 0x0005e40000100000 */
.L_x_353:
[----:B------:R-:W-:Y:S05]  /*ff30*/  BSYNC.RECONVERGENT B0 ;  /* 0x0000000000007941 */ /* 0x000fea0003800200 */
.L_x_352:
[C---:B------:R-:W-:Y:S01]  /*ff40*/  LOP3.LUT P0, RZ, R44.reuse, 0x400, RZ, 0xc0, !PT ;  /* 0x000004002cff7812 */ /* 0x040fe2000780c0ff */
[----:B------:R-:W-:Y:S01]  /*ff50*/  BSSY.RECONVERGENT B0, `(.L_x_354) ;  /* 0x0000006000007945 */ /* 0x000fe20003800200 */
[----:B------:R-:W-:-:S11]  /*ff60*/  LOP3.LUT P1, RZ, R44, 0x8, RZ, 0xc0, !PT ;  /* 0x000000082cff7812 */ /* 0x000fd6000782c0ff */
[----:B------:R-:W-:Y:S05]  /*ff70*/  @!P0 BRA `(.L_x_355) ;  /* 0x00000000000c8947 */ /* 0x000fea0003800000 */
[----:B--2---:R-:W2:Y:S02]  /*ff80*/  LDL.U8 R46, [R1+0x16] ;  /* 0x00001600012e7983 */ /* 0x004ea40000100000 */
[----:B--2---:R-:W-:-:S05]  /*ff90*/  LOP3.LUT R46, R46, 0x80, RZ, 0xfc, !PT ;  /* 0x000000802e2e7812 */ /* 0x004fca00078efcff */
[----:B------:R2:W-:Y:S02]  /*ffa0*/  STL.U8 [R1+0x16], R46 ;  /* 0x0000162e01007387 */ /* 0x0005e40000100000 */
.L_x_355:
[----:B------:R-:W-:Y:S05]  /*ffb0*/  BSYNC.RECONVERGENT B0 ;  /* 0x0000000000007941 */ /* 0x000fea0003800200 */
.L_x_354:
[C---:B------:R-:W-:Y:S01]  /*ffc0*/  LOP3.LUT P2, RZ, R44.reuse, 0x200, RZ, 0xc0, !PT ;  /* 0x000002002cff7812 */ /* 0x040fe2000784c0ff */
[----:B------:R-:W-:Y:S01]  /*ffd0*/  BSSY.RECONVERGENT B0, `(.L_x_356) ;  /* 0x0000006000007945 */ /* 0x000fe20003800200 */
[----:B------:R-:W-:-:S11]  /*ffe0*/  LOP3.LUT P0, RZ, R44, 0x4, RZ, 0xc0, !PT ;  /* 0x000000042cff7812 */ /* 0x000fd6000780c0ff */
[----:B------:R-:W-:Y:S05]  /*fff0*/  @!P2 BRA `(.L_x_357) ;  /* 0x00000000000ca947 */ /* 0x000fea0003800000 */
[----:B--2---:R-:W2:Y:S02]  /*10000*/  LDL.U8 R46, [R1+0x16] ;  /* 0x00001600012e7983 */ /* 0x004ea40000100000 */
[----:B--2---:R-:W-:-:S05]  /*10010*/  LOP3.LUT R46, R46, 0x40, RZ, 0xfc, !PT ;  /* 0x000000402e2e7812 */ /* 0x004fca00078efcff */
[----:B------:R2:W-:Y:S02]  /*10020*/  STL.U8 [R1+0x16], R46 ;  /* 0x0000162e01007387 */ /* 0x0005e40000100000 */
.L_x_357:
[----:B------:R-:W-:Y:S05]  /*10030*/  BSYNC.RECONVERGENT B0 ;  /* 0x0000000000007941 */ /* 0x000fea0003800200 */
.L_x_356:
[----:B------:R-:W-:Y:S01]  /*10040*/  P2R R43, PR, RZ, 0x1 ;  /* 0x00000001ff2b7803 */ /* 0x000fe20000000000 */
[----:B------:R-:W-:Y:S01]  /*10050*/  BSSY.RECONVERGENT B0, `(.L_x_358) ;  /* 0x000000b000007945 */ /* 0x000fe20003800200 */
[C---:B------:R-:W-:Y:S02]  /*10060*/  LOP3.LUT P2, RZ, R44.reuse, 0x100, RZ, 0xc0, !PT ;  /* 0x000001002cff7812 */ /* 0x040fe4000784c0ff */
[----:B------:R-:W-:Y:S02]  /*10070*/  LOP3.LUT P0, RZ, R44, 0x2, RZ, 0xc0, !PT ;  /* 0x000000022cff7812 */ /* 0x000fe4000780c0ff */
[----:B------:R-:W-:Y:S02]  /*10080*/  LOP3.LUT R42, R42, 0xfffffffd, RZ, 0xc0, !PT ;  /* 0xfffffffd2a2a7812 */ /* 0x000fe400078ec0ff */
[----:B--2---:R-:W-:-:S09]  /*10090*/  LOP3.LUT R46, R44, 0x1, RZ, 0xc0, !PT ;  /* 0x000000012c2e7812 */ /* 0x004fd200078ec0ff */
[----:B------:R-:W-:Y:S02]  /*100a0*/  @P0 LOP3.LUT R42, R42, 0x2, RZ, 0xfc, !PT ;  /* 0x000000022a2a0812 */ /* 0x000fe400078efcff */
[----:B------:R-:W-:Y:S01]  /*100b0*/  ISETP.NE.AND P0, PT, R43, RZ, PT ;  /* 0x000000ff2b00720c */ /* 0x000fe20003f05270 */
[----:B------:R-:W-:-:S12]  /*100c0*/  @!P2 BRA `(.L_x_359) ;  /* 0x00000000000ca947 */ /* 0x000fd80003800000 */
[----:B------:R-:W2:Y:S02]  /*100d0*/  LDL.U8 R44, [R1+0x16] ;  /* 0x00001600012c7983 */ /* 0x000ea40000100000 */
[----:B--2---:R-:W-:-:S05]  /*100e0*/  LOP3.LUT R44, R44, 0x20, RZ, 0xfc, !PT ;  /* 0x000000202c2c7812 */ /* 0x004fca00078efcff */
[----:B------:R2:W-:Y:S02]  /*100f0*/  STL.U8 [R1+0x16], R44 ;  /* 0x0000162c01007387 */ /* 0x0005e40000100000 */
.L_x_359:
[----:B------:R-:W-:Y:S05]  /*10100*/  BSYNC.RECONVERGENT B0 ;  /* 0x0000000000007941 */ /* 0x000fea0003800200 */
.L_x_358:
[----:B------:R-:W-:Y:S01]  /*10110*/  BSSY.RECONVERGENT B0, `(.L_x_360) ;  /* 0x0000006000007945 */ /* 0x000fe20003800200 */
[----:B------:R-:W-:-:S03]  /*10120*/  ISETP.NE.U32.AND P2, PT, R46, 0x1, PT ;  /* 0x000000012e00780c */ /* 0x000fc60003f45070 */
[----:B------:R-:W-:Y:S10]  /*10130*/  @!P6 BRA `(.L_x_361) ;  /* 0x00000000000ce947 */ /* 0x000ff40003800000 */
[----:B--2---:R-:W2:Y:S02]  /*10140*/  LDL.U8 R44, [R1+0x16] ;  /* 0x00001600012c7983 */ /* 0x004ea40000100000 */
[----:B--2---:R-:W-:-:S05]  /*10150*/  LOP3.LUT R44, R44, 0x10, RZ, 0xfc, !PT ;  /* 0x000000102c2c7812 */ /* 0x004fca00078efcff */
[----:B------:R2:W-:Y:S02]  /*10160*/  STL.U8 [R1+0x16], R44 ;  /* 0x0000162c01007387 */ /* 0x0005e40000100000 */
.L_x_361:
[----:B------:R-:W-:Y:S05]  /*10170*/  BSYNC.RECONVERGENT B0 ;  /* 0x0000000000007941 */ /* 0x000fea0003800200 */
.L_x_360:
        /* <DEDUP_REMOVED lines=8> */
.L_x_363:
[----:B------:R-:W-:Y:S05]  /*10200*/  BSYNC.RECONVERGENT B0 ;  /* 0x0000000000007941 */ /* 0x000fea0003800200 */
.L_x_362:
        /* <DEDUP_REMOVED lines=8> */
.L_x_365:
[----:B------:R-:W-:Y:S05]  /*10290*/  BSYNC.RECONVERGENT B0 ;  /* 0x0000000000007941 */ /* 0x000fea0003800200 */
.L_x_364:
        /* <DEDUP_REMOVED lines=8> */
.L_x_367:
[----:B------:R-:W-:Y:S05]  /*10320*/  BSYNC.RECONVERGENT B0 ;  /* 0x0000000000007941 */ /* 0x000fea0003800200 */
.L_x_366:
[----:B------:R-:W-:Y:S01]  /*10330*/  BSSY.RECONVERGENT B0, `(.L_x_368) ;  /* 0x0000006000007945 */ /* 0x000fe20003800200 */
[----:B------:R-:W-:-:S03]  /*10340*/  LOP3.LUT P6, RZ, R45, 0x80, RZ, 0xc0, !PT ;  /* 0x000000802dff7812 */ /* 0x000fc600078cc0ff */
[----:B------:R-:W-:Y:S10]  /*10350*/  @!P1 BRA `(.L_x_369) ;  /* 0x00000000000c9947 */ /* 0x000ff40003800000 */
[----:B--2---:R-:W2:Y:S02]  /*10360*/  LDL.U8 R44, [R1+0x16] ;  /* 0x00001600012c7983 */ /* 0x004ea40000100000 */
[----:B--2---:R-:W-:-:S05]  /*10370*/  LOP3.LUT R44, R44, 0x1, RZ, 0xfc, !PT ;  /* 0x000000012c2c7812 */ /* 0x004fca00078efcff */
[----:B------:R2:W-:Y:S02]  /*10380*/  STL.U8 [R1+0x16], R44 ;  /* 0x0000162c01007387 */ /* 0x0005e40000100000 */
.L_x_369:
[----:B------:R-:W-:Y:S05]  /*10390*/  BSYNC.RECONVERGENT B0 ;  /* 0x0000000000007941 */ /* 0x000fea0003800200 */
.L_x_368:
        /* <DEDUP_REMOVED lines=8> */
.L_x_371:
[----:B------:R-:W-:Y:S05]  /*10420*/  BSYNC.RECONVERGENT B0 ;  /* 0x0000000000007941 */ /* 0x000fea0003800200 */
.L_x_370:
[----:B------:R-:W-:Y:S01]  /*10430*/  LOP3.LUT P1, RZ, R42, 0x2, RZ, 0xc0, !PT ;  /* 0x000000022aff7812 */ /* 0x000fe2000782c0ff */
[----:B------:R-:W-:Y:S01]  /*10440*/  BSSY.RECONVERGENT B0, `(.L_x_372) ;  /* 0x0000006000007945 */ /* 0x000fe20003800200 */
[----:B------:R-:W-:-:S11]  /*10450*/  LOP3.LUT P0, RZ, R45, 0x20, RZ, 0xc0, !PT ;  /* 0x000000202dff7812 */ /* 0x000fd6000780c0ff */
[----:B------:R-:W-:Y:S05]  /*10460*/  @!P1 BRA `(.L_x_373) ;  /* 0x00000000000c9947 */ /* 0x000fea0003800000 */
[----:B--2---:R-:W2:Y:S02]  /*10470*/  LDL.U8 R44, [R1+0x17] ;  /* 0x00001700012c7983 */ /* 0x004ea40000100000 */
[----:B--2---:R-:W-:-:S05]  /*10480*/  LOP3.LUT R44, R44, 0x40, RZ, 0xfc, !PT ;  /* 0x000000402c2c7812 */ /* 0x004fca00078efcff */
[----:B------:R2:W-:Y:S02]  /*10490*/  STL.U8 [R1+0x17], R44 ;  /* 0x0000172c01007387 */ /* 0x0005e40000100000 */
.L_x_373:
[----:B------:R-:W-:Y:S05]  /*104a0*/  BSYNC.RECONVERGENT B0 ;  /* 0x0000000000007941 */ /* 0x000fea0003800200 */
.L_x_372:
[----:B------:R-:W-:Y:S01]  /*104b0*/  BSSY.RECONVERGENT B0, `(.L_x_374) ;  /* 0x0000006000007945 */ /* 0x000fe20003800200 */
[----:B------:R-:W-:-:S03]  /*104c0*/  LOP3.LUT P1, RZ, R45, 0x10, RZ, 0xc0, !PT ;  /* 0x000000102dff7812 */ /* 0x000fc6000782c0ff */
[----:B------:R-:W-:Y:S10]  /*104d0*/  @P2 BRA `(.L_x_375) ;  /* 0x00000000000c2947 */ /* 0x000ff40003800000 */
[----:B--2---:R-:W2:Y:S02]  /*104e0*/  LDL.U8 R44, [R1+0x17] ;  /* 0x00001700012c7983 */ /* 0x004ea40000100000 */
[----:B--2---:R-:W-:-:S05]  /*104f0*/  LOP3.LUT R44, R44, 0x20, RZ, 0xfc, !PT ;  /* 0x000000202c2c7812 */ /* 0x004fca00078efcff */
[----:B------:R2:W-:Y:S02]  /*10500*/  STL.U8 [R1+0x17], R44 ;  /* 0x0000172c01007387 */ /* 0x0005e40000100000 */
.L_x_375:
[----:B------:R-:W-:Y:S05]  /*10510*/  BSYNC.RECONVERGENT B0 ;  /* 0x0000000000007941 */ /* 0x000fea0003800200 */
.L_x_374:
[C---:B------:R-:W-:Y:S01]  /*10520*/  LOP3.LUT P3, RZ, R45.reuse, 0x400, RZ, 0xc0, !PT ;  /* 0x000004002dff7812 */ /* 0x040fe2000786c0ff */
[----:B------:R-:W-:Y:S01]  /*10530*/  BSSY.RECONVERGENT B0, `(.L_x_376) ;  /* 0x0000006000007945 */ /* 0x000fe20003800200 */
[----:B------:R-:W-:-:S11]  /*10540*/  LOP3.LUT P2, RZ, R45, 0x8, RZ, 0xc0, !PT ;  /* 0x000000082dff7812 */ /* 0x000fd6000784c0ff */
[----:B------:R-:W-:Y:S05]  /*10550*/  @!P3 BRA `(.L_x_377) ;  /* 0x00000000000cb947 */ /* 0x000fea0003800000 */
[----:B--2---:R-:W2:Y:S02]  /*10560*/  LDL.U8 R44, [R1+0x17] ;  /* 0x00001700012c7983 */ /* 0x004ea40000100000 */
[----:B--2---:R-:W-:-:S05]  /*10570*/  LOP3.LUT R44, R44, 0x10, RZ, 0xfc, !PT ;  /* 0x000000102c2c7812 */ /* 0x004fca00078efcff */
[----:B------:R2:W-:Y:S02]  /*10580*/  STL.U8 [R1+0x17], R44 ;  /* 0x0000172c01007387 */ /* 0x0005e40000100000 */
.L_x_377:
[----:B------:R-:W-:Y:S05]  /*10590*/  BSYNC.RECONVERGENT B0 ;  /* 0x0000000000007941 */ /* 0x000fea0003800200 */
.L_x_376:
[C---:B------:R-:W-:Y:S01]  /*105a0*/  LOP3.LUT P4, RZ, R45.reuse, 0x200, RZ, 0xc0, !PT ;  /* 0x000002002dff7812 */ /* 0x040fe2000788c0ff */
[----:B------:R-:W-:Y:S01]  /*105b0*/  BSSY.RECONVERGENT B0, `(.L_x_378) ;  /* 0x0000006000007945 */ /* 0x000fe20003800200 */
[----:B------:R-:W-:-:S11]  /*105c0*/  LOP3.LUT P3, RZ, R45, 0x4, RZ, 0xc0, !PT ;  /* 0x000000042dff7812 */ /* 0x000fd6000786c0ff */
[----:B------:R-:W-:Y:S05]  /*105d0*/  @!P4 BRA `(.L_x_379) ;  /* 0x00000000000cc947 */ /* 0x000fea0003800000 */
[----:B--2---:R-:W2:Y:S02]  /*105e0*/  LDL.U8 R44, [R1+0x17] ;  /* 0x00001700012c7983 */ /* 0x004ea40000100000 */
[----:B--2---:R-:W-:-:S05]  /*105f0*/  LOP3.LUT R44, R44, 0x8, RZ, 0xfc, !PT ;  /* 0x000000082c2c7812 */ /* 0x004fca00078efcff */
[----:B------:R2:W-:Y:S02]  /*10600*/  STL.U8 [R1+0x17], R44 ;  /* 0x0000172c01007387 */ /* 0x0005e40000100000 */
.L_x_379:
[----:B------:R-:W-:Y:S05]  /*10610*/  BSYNC.RECONVERGENT B0 ;  /* 0x0000000000007941 */ /* 0x000fea0003800200 */
.L_x_378:
        /* <DEDUP_REMOVED lines=8> */
.L_x_381:
[----:B------:R-:W-:Y:S05]  /*106a0*/  BSYNC.RECONVERGENT B0 ;  /* 0x0000000000007941 */ /* 0x000fea0003800200 */
.L_x_380:
[----:B------:R-:W-:Y:S01]  /*106b0*/  BSSY.RECONVERGENT B0, `(.L_x_382) ;  /* 0x0000006000007945 */ /* 0x000fe20003800200 */
[----:B------:R-:W-:-:S03]  /*106c0*/  ISETP.NE.U32.AND P5, PT, R43, 0x1, PT ;  /* 0x000000012b00780c */ /* 0x000fc60003fa5070 */
[----:B------:R-:W-:Y:S10]  /*106d0*/  @!P6 BRA `(.L_x_383) ;  /* 0x00000000000ce947 */ /* 0x000ff40003800000 */
[----:B--2---:R-:W2:Y:S02]  /*106e0*/  LDL.U8 R44, [R1+0x17] ;  /* 0x00001700012c7983 */ /* 0x004ea40000100000 */
[----:B--2---:R-:W-:-:S05]  /*106f0*/  LOP3.LUT R44, R44, 0x2, RZ, 0xfc, !PT ;  /* 0x000000022c2c7812 */ /* 0x004fca00078efcff */
[----:B------:R2:W-:Y:S02]  /*10700*/  STL.U8 [R1+0x17], R44 ;  /* 0x0000172c01007387 */ /* 0x0005e40000100000 */
.L_x_383:
[----:B------:R-:W-:Y:S05]  /*10710*/  BSYNC.RECONVERGENT B0 ;  /* 0x0000000000007941 */ /* 0x000fea0003800200 */
.L_x_382:
[----:B------:R-:W-:Y:S01]  /*10720*/  P2R R43, PR, RZ, 0x1 ;  /* 0x00000001ff2b7803 */ /* 0x000fe20000000000 */
[----:B------:R-:W-:Y:S01]  /*10730*/  BSSY.RECONVERGENT B0, `(.L_x_384) ;  /* 0x000000a000007945 */ /* 0x000fe20003800200 */
[C---:B------:R-:W-:Y:S02]  /*10740*/  LOP3.LUT P6, RZ, R42.reuse, 0x1, RZ, 0xc0, !PT ;  /* 0x000000012aff7812 */ /* 0x040fe400078cc0ff */
[----:B------:R-:W-:Y:S02]  /*10750*/  LOP3.LUT P0, RZ, R29, 0x400, RZ, 0xc0, !PT ;  /* 0x000004001dff7812 */ /* 0x000fe4000780c0ff */
[----:B------:R-:W-:-:S11]  /*10760*/  LOP3.LUT R42, R42, 0xfffffffd, RZ, 0xc0, !PT ;  /* 0xfffffffd2a2a7812 */ /* 0x000fd600078ec0ff */
[----:B------:R-:W-:Y:S02]  /*10770*/  @P0 LOP3.LUT R42, R42, 0x2, RZ, 0xfc, !PT ;  /* 0x000000022a2a0812 */ /* 0x000fe400078efcff */
[----:B------:R-:W-:Y:S01]  /*10780*/  ISETP.NE.AND P0, PT, R43, RZ, PT ;  /* 0x000000ff2b00720c */ /* 0x000fe20003f05270 */
[----:B------:R-:W-:-:S12]  /*10790*/  @!P6 BRA `(.L_x_385) ;  /* 0x00000000000ce947 */ /* 0x000fd80003800000 */
[----:B--2---:R-:W2:Y:S02]  /*107a0*/  LDL.U8 R44, [R1+0x17] ;  /* 0x00001700012c7983 */ /* 0x004ea40000100000 */
[----:B--2---:R-:W-:-:S05]  /*107b0*/  LOP3.LUT R44, R44, 0x1, RZ, 0xfc, !PT ;  /* 0x000000012c2c7812 */ /* 0x004fca00078efcff */
[----:B------:R2:W-:Y:S02]  /*107c0*/  STL.U8 [R1+0x17], R44 ;  /* 0x0000172c01007387 */ /* 0x0005e40000100000 */
.L_x_385:
[----:B------:R-:W-:Y:S05]  /*107d0*/  BSYNC.RECONVERGENT B0 ;  /* 0x0000000000007941 */ /* 0x000fea0003800200 */
.L_x_384:
[----:B------:R-:W-:Y:S01]  /*107e0*/  BSSY.RECONVERGENT B0, `(.L_x_386) ;  /* 0x0000006000007945 */ /* 0x000fe20003800200 */
[----:B------:R-:W-:-:S03]  /*107f0*/  LOP3.LUT P6, RZ, R29, 0x200, RZ, 0xc0, !PT ;  /* 0x000002001dff7812 */ /* 0x000fc600078cc0ff */
[----:B------:R-:W-:Y:S10]  /*10800*/  @!P0 BRA `(.L_x_387) ;  /* 0x00000000000c8947 */ /* 0x000ff40003800000 */
[----:B--2---:R-:W2:Y:S02]  /*10810*/  LDL.U8 R44, [R1+0x18] ;  /* 0x00001800012c7983 */ /* 0x004ea40000100000 */
[----:B--2---:R-:W-:-:S05]  /*10820*/  LOP3.LUT R44, R44, 0x80, RZ, 0xfc, !PT ;  /* 0x000000802c2c7812 */ /* 0x004fca00078efcff */
[----:B------:R2:W-:Y:S02]  /*10830*/  STL.U8 [R1+0x18], R44 ;  /* 0x0000182c01007387 */ /* 0x0005e40000100000 */
.L_x_387:
[----:B------:R-:W-:Y:S05]  /*10840*/  BSYNC.RECONVERGENT B0 ;  /* 0x0000000000007941 */ /* 0x000fea0003800200 */
.L_x_386:
[----:B------:R-:W-:Y:S01]  /*10850*/  BSSY.RECONVERGENT B0, `(.L_x_388) ;  /* 0x0000006000007945 */ /* 0x000fe20003800200 */
[----:B------:R-:W-:-:S03]  /*10860*/  LOP3.LUT P0, RZ, R29, 0x100, RZ, 0xc0, !PT ;  /* 0x000001001dff7812 */ /* 0x000fc6000780c0ff */
[----:B------:R-:W-:Y:S10]  /*10870*/  @!P1 BRA `(.L_x_389) ;  /* 0x00000000000c9947 */ /* 0x000ff40003800000 */
[----:B--2---:R-:W2:Y:S02]  /*10880*/  LDL.U8 R44, [R1+0x18] ;  /* 0x00001800012c7983 */ /* 0x004ea40000100000 */
[----:B--2---:R-:W-:-:S05]  /*10890*/  LOP3.LUT R44, R44, 0x40, RZ, 0xfc, !PT ;  /* 0x000000402c2c7812 */ /* 0x004fca00078efcff */
[----:B------:R2:W-:Y:S02]  /*108a0*/  STL.U8 [R1+0x18], R44 ;  /* 0x0000182c01007387 */ /* 0x0005e40000100000 */
.L_x_389:
[----:B------:R-:W-:Y:S05]  /*108b0*/  BSYNC.RECONVERGENT B0 ;  /* 0x0000000000007941 */ /* 0x000fea0003800200 */
.L_x_388:
[----:B------:R-:W-:Y:S04]  /*108c0*/  BSSY.RECONVERGENT B0, `(.L_x_390) ;  /* 0x0000005000007945 */ /* 0x000fe80003800200 */
[----:B------:R-:W-:Y:S05]  /*108d0*/  @!P2 BRA `(.L_x_391) ;  /* 0x00000000000ca947 */ /* 0x000fea0003800000 */
[----:B--2---:R-:W2:Y:S02]  /*108e0*/  LDL.U8 R44, [R1+0x18] ;  /* 0x00001800012c7983 */ /* 0x004ea40000100000 */
[----:B--2---:R-:W-:-:S05]  /*108f0*/  LOP3.LUT R44, R44, 0x20, RZ, 0xfc, !PT ;  /* 0x000000202c2c7812 */ /* 0x004fca00078efcff */
[----:B------:R2:W-:Y:S02]  /*10900*/  STL.U8 [R1+0x18], R44 ;  /* 0x0000182c01007387 */ /* 0x0005e40000100000 */
.L_x_391:
[----:B------:R-:W-:Y:S05]  /*10910*/  BSYNC.RECONVERGENT B0 ;  /* 0x0000000000007941 */ /* 0x000fea0003800200 */
.L_x_390:
[----:B------:R-:W-:Y:S04]  /*10920*/  BSSY.RECONVERGENT B0, `(.L_x_392) ;  /* 0x0000005000007945 */ /* 0x000fe80003800200 */
[----:B------:R-:W-:Y:S05]  /*10930*/  @!P3 BRA `(.L_x_393) ;  /* 0x00000000000cb947 */ /* 0x000fea0003800000 */
[----:B--2---:R-:W2:Y:S02]  /*10940*/  LDL.U8 R44, [R1+0x18] ;  /* 0x00001800012c7983 */ /* 0x004ea40000100000 */
[----:B--2---:R-:W-:-:S05]  /*10950*/  LOP3.LUT R44, R44, 0x10, RZ, 0xfc, !PT ;  /* 0x000000102c2c7812 */ /* 0x004fca00078efcff */
[----:B------:R2:W-:Y:S02]  /*10960*/  STL.U8 [R1+0x18], R44 ;  /* 0x0000182c01007387 */ /* 0x0005e40000100000 */
.L_x_393:
[----:B------:R-:W-:Y:S05]  /*10970*/  BSYNC.RECONVERGENT B0 ;  /* 0x0000000000007941 */ /* 0x000fea0003800200 */
.L_x_392:
[----:B------:R-:W-:Y:S04]  /*10980*/  BSSY.RECONVERGENT B0, `(.L_x_394) ;  /* 0x0000005000007945 */ /* 0x000fe80003800200 */
[----:B------:R-:W-:Y:S05]  /*10990*/  @!P4 BRA `(.L_x_395) ;  /* 0x00000000000cc947 */ /* 0x000fea0003800000 */
[----:B--2---:R-:W2:Y:S02]  /*109a0*/  LDL.U8 R44, [R1+0x18] ;  /* 0x00001800012c7983 */ /* 0x004ea40000100000 */
[----:B--2---:R-:W-:-:S05]  /*109b0*/  LOP3.LUT R44, R44, 0x8, RZ, 0xfc, !PT ;  /* 0x000000082c2c7812 */ /* 0x004fca00078efcff */
[----:B------:R2:W-:Y:S02]  /*109c0*/  STL.U8 [R1+0x18], R44 ;  /* 0x0000182c01007387 */ /* 0x0005e40000100000 */
.L_x_395:
[----:B------:R-:W-:Y:S05]  /*109d0*/  BSYNC.RECONVERGENT B0 ;  /* 0x0000000000007941 */ /* 0x000fea0003800200 */
.L_x_394:
[----:B------:R-:W-:Y:S04]  /*109e0*/  BSSY.RECONVERGENT B0, `(.L_x_396) ;  /* 0x0000005000007945 */ /* 0x000fe80003800200 */
[----:B------:R-:W-:Y:S05]  /*109f0*/  @P5 BRA `(.L_x_397) ;  /* 0x00000000000c5947 */ /* 0x000fea0003800000 */
[----:B--2---:R-:W2:Y:S02]  /*10a00*/  LDL.U8 R44, [R1+0x18] ;  /* 0x00001800012c7983 */ /* 0x004ea40000100000 */
[----:B--2---:R-:W-:-:S05]  /*10a10*/  LOP3.LUT R44, R44, 0x4, RZ, 0xfc, !PT ;  /* 0x000000042c2c7812 */ /* 0x004fca00078efcff */
[----:B------:R2:W-:Y:S02]  /*10a20*/  STL.U8 [R1+0x18], R44 ;  /* 0x0000182c01007387 */ /* 0x0005e40000100000 */
.L_x_397:
[----:B------:R-:W-:Y:S05]  /*10a30*/  BSYNC.RECONVERGENT B0 ;  /* 0x0000000000007941 */ /* 0x000fea0003800200 */
.L_x_396:
[----:B------:R-:W-:Y:S01]  /*10a40*/  LOP3.LUT P1, RZ, R29, 0x400, RZ, 0xc0, !PT ;  /* 0x000004001dff7812 */ /* 0x000fe2000782c0ff */
[----:B------:R-:W-:-:S12]  /*10a50*/  BSSY.RECONVERGENT B0, `(.L_x_398) ;  /* 0x0000005000007945 */ /* 0x000fd80003800200 */
[----:B------:R-:W-:Y:S05]  /*10a60*/  @!P1 BRA `(.L_x_399) ;  /* 0x00000000000c9947 */ /* 0x000fea0003800000 */
[----:B--2---:R-:W2:Y:S02]  /*10a70*/  LDL.U8 R44, [R1+0x18] ;  /* 0x00001800012c7983 */ /* 0x004ea40000100000 */
[----:B--2---:R-:W-:-:S05]  /*10a80*/  LOP3.LUT R44, R44, 0x2, RZ, 0xfc, !PT ;  /* 0x000000022c2c7812 */ /* 0x004fca00078efcff */
[----:B------:R2:W-:Y:S02]  /*10a90*/  STL.U8 [R1+0x18], R44 ;  /* 0x0000182c01007387 */ /* 0x0005e40000100000 */
.L_x_399:
[----:B------:R-:W-:Y:S05]  /*10aa0*/  BSYNC.RECONVERGENT B0 ;  /* 0x0000000000007941 */ /* 0x000fea0003800200 */
.L_x_398:
[----:B------:R-:W-:Y:S04]  /*10ab0*/  BSSY.RECONVERGENT B0, `(.L_x_400) ;  /* 0x0000005000007945 */ /* 0x000fe80003800200 */
[----:B------:R-:W-:Y:S05]  /*10ac0*/  @!P6 BRA `(.L_x_401) ;  /* 0x00000000000ce947 */ /* 0x000fea0003800000 */
[----:B--2---:R-:W2:Y:S02]  /*10ad0*/  LDL.U8 R44, [R1+0x18] ;  /* 0x00001800012c7983 */ /* 0x004ea40000100000 */
[----:B--2---:R-:W-:-:S05]  /*10ae0*/  LOP3.LUT R44, R44, 0x1, RZ, 0xfc, !PT ;  /* 0x000000012c2c7812 */ /* 0x004fca00078efcff */
[----:B------:R2:W-:Y:S02]  /*10af0*/  STL.U8 [R1+0x18], R44 ;  /* 0x0000182c01007387 */ /* 0x0005e40000100000 */
.L_x_401:
[----:B------:R-:W-:Y:S05]  /*10b00*/  BSYNC.RECONVERGENT B0 ;  /* 0x0000000000007941 */ /* 0x000fea0003800200 */
.L_x_400:
[----:B------:R-:W-:Y:S04]  /*10b10*/  BSSY.RECONVERGENT B0, `(.L_x_402) ;  /* 0x0000005000007945 */ /* 0x000fe80003800200 */
[----:B------:R-:W-:Y:S05]  /*10b20*/  @!P0 BRA `(.L_x_403) ;  /* 0x00000000000c8947 */ /* 0x000fea0003800000 */
[----:B--2---:R-:W2:Y:S02]  /*10b30*/  LDL.U8 R44, [R1+0x19] ;  /* 0x00001900012c7983 */ /* 0x004ea40000100000 */
[----:B--2---:R-:W-:-:S05]  /*10b40*/  LOP3.LUT R44, R44, 0x80, RZ, 0xfc, !PT ;  /* 0x000000802c2c7812 */ /* 0x004fca00078efcff */
[----:B------:R2:W-:Y:S02]  /*10b50*/  STL.U8 [R1+0x19], R44 ;  /* 0x0000192c01007387 */ /* 0x0005e40000100000 */
.L_x_403:
[----:B------:R-:W-:Y:S05]  /*10b60*/  BSYNC.RECONVERGENT B0 ;  /* 0x0000000000007941 */ /* 0x000fea0003800200 */
.L_x_402:
        /* <DEDUP_REMOVED lines=17> */
[----:B--2---:R-:W-:Y:S05]  /*10c80*/  @!P6 BRA `(.L_x_405) ;  /* 0x00000000000ce947 */ /* 0x004fea0003800000 */
[----:B------:R-:W2:Y:S02]  /*10c90*/  LDL.U8 R52, [R1+0x19] ;  /* 0x0000190001347983 */ /* 0x000ea40000100000 */
[----:B--2---:R-:W-:-:S05]  /*10ca0*/  LOP3.LUT R52, R52, 0x40, RZ, 0xfc, !PT ;  /* 0x0000004034347812 */ /* 0x004fca00078efcff */
[----:B------:R0:W-:Y:S02]  /*10cb0*/  STL.U8 [R1+0x19], R52 ;  /* 0x0000193401007387 */ /* 0x0001e40000100000 */
.L_x_405:
[----:B------:R-:W-:Y:S05]  /*10cc0*/  BSYNC.RECONVERGENT B0 ;  /* 0x0000000000007941 */ /* 0x000fea0003800200 */
.L_x_404:
        /* <DEDUP_REMOVED lines=8> */
.L_x_407:
[----:B------:R-:W-:Y:S05]  /*10d50*/  BSYNC.RECONVERGENT B0 ;  /* 0x0000000000007941 */ /* 0x000fea0003800200 */
.L_x_406:
        /* <DEDUP_REMOVED lines=8> */
.L_x_409:
[----:B------:R-:W-:Y:S05]  /*10de0*/  BSYNC.RECONVERGENT B0 ;  /* 0x0000000000007941 */ /* 0x000fea0003800200 */
.L_x_408:
        /* <DEDUP_REMOVED lines=8> */
.L_x_411:
[----:B------:R-:W-:Y:S05]  /*10e70*/  BSYNC.RECONVERGENT B0 ;  /* 0x0000000000007941 */ /* 0x000fea0003800200 */
.L_x_410:
[----:B------:R-:W-:Y:S01]  /*10e80*/  BSSY.RECONVERGENT B0, `(.L_x_412) ;  /* 0x0000006000007945 */ /* 0x000fe20003800200 */
[----:B------:R-:W-:-:S03]  /*10e90*/  LOP3.LUT P6, RZ, R28, 0x80, RZ, 0xc0, !PT ;  /* 0x000000801cff7812 */ /* 0x000fc600078cc0ff */
[----:B------:R-:W-:Y:S10]  /*10ea0*/  @!P2 BRA `(.L_x_413) ;  /* 0x00000000000ca947 */ /* 0x000ff40003800000 */
[----:B0123--:R-:W2:Y:S02]  /*10eb0*/  LDL.U8 R52, [R1+0x19] ;  /* 0x0000190001347983 */ /* 0x00fea40000100000 */
[----:B--2---:R-:W-:-:S05]  /*10ec0*/  LOP3.LUT R52, R52, 0x4, RZ, 0xfc, !PT ;  /* 0x0000000434347812 */ /* 0x004fca00078efcff */
[----:B------:R4:W-:Y:S02]  /*10ed0*/  STL.U8 [R1+0x19], R52 ;  /* 0x0000193401007387 */ /* 0x0009e40000100000 */
.L_x_413:
[----:B------:R-:W-:Y:S05]  /*10ee0*/  BSYNC.RECONVERGENT B0 ;  /* 0x0000000000007941 */ /* 0x000fea0003800200 */
.L_x_412:
[----:B------:R-:W-:Y:S01]  /*10ef0*/  BSSY.RECONVERGENT B0, `(.L_x_414) ;  /* 0x0000006000007945 */ /* 0x000fe20003800200 */
[----:B------:R-:W-:-:S03]  /*10f00*/  LOP3.LUT P3, RZ, R28, 0x40, RZ, 0xc0, !PT ;  /* 0x000000401cff7812 */ /* 0x000fc6000786c0ff */
[----:B------:R-:W-:Y:S10]  /*10f10*/  @!P1 BRA `(.L_x_415) ;  /* 0x00000000000c9947 */ /* 0x000ff40003800000 */
[----:B01234-:R-:W2:Y:S02]  /*10f20*/  LDL.U8 R52, [R1+0x19] ;  /* 0x0000190001347983 */ /* 0x01fea40000100000 */
[----:B--2---:R-:W-:-:S05]  /*10f30*/  LOP3.LUT R52, R52, 0x2, RZ, 0xfc, !PT ;  /* 0x0000000234347812 */ /* 0x004fca00078efcff */
[----:B------:R0:W-:Y:S02]  /*10f40*/  STL.U8 [R1+0x19], R52 ;  /* 0x0000193401007387 */ /* 0x0001e40000100000 */
.L_x_415:
[----:B------:R-:W-:Y:S05]  /*10f50*/  BSYNC.RECONVERGENT B0 ;  /* 0x0000000000007941 */ /* 0x000fea0003800200 */
.L_x_414:
[----:B------:R-:W-:Y:S01]  /*10f60*/  BSSY.RECONVERGENT B0, `(.L_x_416) ;  /* 0x0000006000007945 */ /* 0x000fe20003800200 */
[----:B------:R-:W-:-:S03]  /*10f70*/  LOP3.LUT P4, RZ, R28, 0x20, RZ, 0xc0, !PT ;  /* 0x000000201cff7812 */ /* 0x000fc6000788c0ff */
[----:B------:R-:W-:Y:S10]  /*10f80*/  @!P0 BRA `(.L_x_417) ;  /* 0x00000000000c8947 */ /* 0x000ff40003800000 */
[----:B01234-:R-:W2:Y:S02]  /*10f90*/  LDL.U8 R52, [R1+0x19] ;  /* 0x0000190001347983 */ /* 0x01fea40000100000 */
[----:B--2---:R-:W-:-:S05]  /*10fa0*/  LOP3.LUT R52, R52, 0x1, RZ, 0xfc, !PT ;  /* 0x0000000134347812 */ /* 0x004fca00078efcff */
[----:B------:R0:W-:Y:S02]  /*10fb0*/  STL.U8 [R1+0x19], R52 ;  /* 0x0000193401007387 */ /* 0x0001e40000100000 */
.L_x_417:
[----:B------:R-:W-:Y:S05]  /*10fc0*/  BSYNC.RECONVERGENT B0 ;  /* 0x0000000000007941 */ /* 0x000fea0003800200 */
.L_x_416:
[----:B------:R-:W-:Y:S01]  /*10fd0*/  ISETP.NE.U32.AND P0, PT, R45, 0x1, PT ;  /* 0x000000012d00780c */ /* 0x000fe20003f05070 */
[----:B------:R-:W-:Y:S01]  /*10fe0*/  BSSY.RECONVERGENT B0, `(.L_x_418) ;  /* 0x0000006000007945 */ /* 0x000fe20003800200 */
[----:B------:R-:W-:-:S11]  /*10ff0*/  LOP3.LUT P5, RZ, R28, 0x10, RZ, 0xc0, !PT ;  /* 0x000000101cff7812 */ /* 0x000fd600078ac0ff */
[----:B------:R-:W-:Y:S05]  /*11000*/  @P0 BRA `(.L_x_419) ;  /* 0x00000000000c0947 */ /* 0x000fea0003800000 */
[----:B01234-:R-:W2:Y:S02]  /*11010*/  LDL.U8 R52, [R1+0x1a] ;  /* 0x00001a0001347983 */ /* 0x01fea40000100000 */
[----:B--2---:R-:W-:-:S05]  /*11020*/  LOP3.LUT R52, R52, 0x80, RZ, 0xfc, !PT ;  /* 0x0000008034347812 */ /* 0x004fca00078efcff */
[----:B------:R0:W-:Y:S02]  /*11030*/  STL.U8 [R1+0x1a], R52 ;  /* 0x00001a3401007387 */ /* 0x0001e40000100000 */
.L_x_419:
[----:B------:R-:W-:Y:S05]  /*11040*/  BSYNC.RECONVERGENT B0 ;  /* 0x0000000000007941 */ /* 0x000fea0003800200 */
.L_x_418:
[C---:B------:R-:W-:Y:S01]  /*11050*/  LOP3.LUT P0, RZ, R28.reuse, 0x400, RZ, 0xc0, !PT ;  /* 0x000004001cff7812 */ /* 0x040fe2000780c0ff */
[----:B------:R-:W-:Y:S01]  /*11060*/  BSSY.RECONVERGENT B0, `(.L_x_420) ;  /* 0x0000006000007945 */ /* 0x000fe20003800200 */
[----:B------:R-:W-:-:S11]  /*11070*/  LOP3.LUT P2, RZ, R28, 0x8, RZ, 0xc0, !PT ;  /* 0x000000081cff7812 */ /* 0x000fd6000784c0ff */
[----:B------:R-:W-:Y:S05]  /*11080*/  @!P0 BRA `(.L_x_421) ;  /* 0x00000000000c8947 */ /* 0x000fea0003800000 */
[----:B01234-:R-:W2:Y:S02]  /*11090*/  LDL.U8 R52, [R1+0x1a] ;  /* 0x00001a0001347983 */ /* 0x01fea40000100000 */
[----:B--2---:R-:W-:-:S05]  /*110a0*/  LOP3.LUT R52, R52, 0x40, RZ, 0xfc, !PT ;  /* 0x0000004034347812 */ /* 0x004fca00078efcff */
[----:B------:R0:W-:Y:S02]  /*110b0*/  STL.U8 [R1+0x1a], R52 ;  /* 0x00001a3401007387 */ /* 0x0001e40000100000 */
.L_x_421:
[----:B------:R-:W-:Y:S05]  /*110c0*/  BSYNC.RECONVERGENT B0 ;  /* 0x0000000000007941 */ /* 0x000fea0003800200 */
.L_x_420:
[C---:B------:R-:W-:Y:S01]  /*110d0*/  LOP3.LUT P0, RZ, R28.reuse, 0x200, RZ, 0xc0, !PT ;  /* 0x000002001cff7812 */ /* 0x040fe2000780c0ff */
[----:B------:R-:W-:Y:S01]  /*110e0*/  BSSY.RECONVERGENT B0, `(.L_x_422) ;  /* 0x0000006000007945 */ /* 0x000fe20003800200 */
[----:B------:R-:W-:-:S11]  /*110f0*/  LOP3.LUT P1, RZ, R28, 0x4, RZ, 0xc0, !PT ;  /* 0x000000041cff7812 */ /* 0x000fd6000782c0ff */
[----:B------:R-:W-:Y:S05]  /*11100*/  @!P0 BRA `(.L_x_423) ;  /* 0x00000000000c8947 */ /* 0x000fea0003800000 */
[----:B01234-:R-:W2:Y:S02]  /*11110*/  LDL.U8 R52, [R1+0x1a] ;  /* 0x00001a0001347983 */ /* 0x01fea40000100000 */
[----:B--2---:R-:W-:-:S05]  /*11120*/  LOP3.LUT R52, R52, 0x20, RZ, 0xfc, !PT ;  /* 0x0000002034347812 */ /* 0x004fca00078efcff */
[----:B------:R0:W-:Y:S02]  /*11130*/  STL.U8 [R1+0x1a], R52 ;  /* 0x00001a3401007387 */ /* 0x0001e40000100000 */
.L_x_423:
[----:B------:R-:W-:Y:S05]  /*11140*/  BSYNC.RECONVERGENT B0 ;  /* 0x0000000000007941 */ /* 0x000fea0003800200 */
.L_x_422:
        /* <DEDUP_REMOVED lines=12> */
.L_x_425:
[----:B------:R-:W-:Y:S05]  /*11210*/  BSYNC.RECONVERGENT B0 ;  /* 0x0000000000007941 */ /* 0x000fea0003800200 */
.L_x_424:
[----:B------:R-:W-:Y:S01]  /*11220*/  BSSY.RECONVERGENT B0, `(.L_x_426) ;  /* 0x0000006000007945 */ /* 0x000fe20003800200 */
[----:B------:R-:W-:-:S03]  /*11230*/  ISETP.NE.U32.AND P0, PT, R45, 0x1, PT ;  /* 0x000000012d00780c */ /* 0x000fc60003f05070 */
[----:B------:R-:W-:Y:S10]  /*11240*/  @!P6 BRA `(.L_x_427) ;  /* 0x00000000000ce947 */ /* 0x000ff40003800000 */
[----:B--2---:R-:W2:Y:S02]  /*11250*/  LDL.U8 R28, [R1+0x1a] ;  /* 0x00001a00011c7983 */ /* 0x004ea40000100000 */
[----:B--2---:R-:W-:-:S05]  /*11260*/  LOP3.LUT R28, R28, 0x8, RZ, 0xfc, !PT ;  /* 0x000000081c1c7812 */ /* 0x004fca00078efcff */
[----:B------:R2:W-:Y:S02]  /*11270*/  STL.U8 [R1+0x1a], R28 ;  /* 0x00001a1c01007387 */ /* 0x0005e40000100000 */
.L_x_427:
[----:B------:R-:W-:Y:S05]  /*11280*/  BSYNC.RECONVERGENT B0 ;  /* 0x0000000000007941 */ /* 0x000fea0003800200 */
.L_x_426:
        /* <DEDUP_REMOVED lines=8> */
.L_x_429:
[----:B------:R-:W-:Y:S05]  /*11310*/  BSYNC.RECONVERGENT B0 ;  /* 0x0000000000007941 */ /* 0x000fea0003800200 */
.L_x_428:
        /* <DEDUP_REMOVED lines=8> */
.L_x_431:
[----:B------:R-:W-:Y:S05]  /*113a0*/  BSYNC.RECONVERGENT B0 ;  /* 0x0000000000007941 */ /* 0x000fea0003800200 */
.L_x_430:
        /* <DEDUP_REMOVED lines=8> */
.L_x_433:
[----:B------:R-:W-:Y:S05]  /*11430*/  BSYNC.RECONVERGENT B0 ;  /* 0x0000000000007941 */ /* 0x000fea0003800200 */
.L_x_432:
[----:B------:R-:W-:Y:S01]  /*11440*/  BSSY.RECONVERGENT B0, `(.L_x_434) ;  /* 0x0000006000007945 */ /* 0x000fe20003800200 */
[----:B------:R-:W-:-:S03]  /*11450*/  LOP3.LUT P6, RZ, R27, 0x80, RZ, 0xc0, !PT ;  /* 0x000000801bff7812 */ /* 0x000fc600078cc0ff */
[----:B------:R-:W-:Y:S10]  /*11460*/  @!P2 BRA `(.L_x_435) ;  /* 0x00000000000ca947 */ /* 0x000ff40003800000 */
[----:B--2---:R-:W2:Y:S02]  /*11470*/  LDL.U8 R28, [R1+0x1b] ;  /* 0x00001b00011c7983 */ /* 0x004ea40000100000 */
[----:B--2---:R-:W-:-:S05]  /*11480*/  LOP3.LUT R28, R28, 0x80, RZ, 0xfc, !PT ;  /* 0x000000801c1c7812 */ /* 0x004fca00078efcff */
[----:B------:R2:W-:Y:S02]  /*11490*/  STL.U8 [R1+0x1b], R28 ;  /* 0x00001b1c01007387 */ /* 0x0005e40000100000 */
.L_x_435:
[----:B------:R-:W-:Y:S05]  /*114a0*/  BSYNC.RECONVERGENT B0 ;  /* 0x0000000000007941 */ /* 0x000fea0003800200 */
.L_x_434:
[----:B------:R-:W-:Y:S01]  /*114b0*/  BSSY.RECONVERGENT B0, `(.L_x_436) ;  /* 0x0000006000007945 */ /* 0x000fe20003800200 */
[----:B------:R-:W-:-:S03]  /*114c0*/  LOP3.LUT P3, RZ, R27, 0x40, RZ, 0xc0, !PT ;  /* 0x000000401bff7812 */ /* 0x000fc6000786c0ff */
[----:B------:R-:W-:Y:S10]  /*114d0*/  @!P1 BRA `(.L_x_437) ;  /* 0x00000000000c9947 */ /* 0x000ff40003800000 */
[----:B--2---:R-:W2:Y:S02]  /*114e0*/  LDL.U8 R28, [R1+0x1b] ;  /* 0x00001b00011c7983 */ /* 0x004ea40000100000 */
[----:B--2---:R-:W-:-:S05]  /*114f0*/  LOP3.LUT R28, R28, 0x40, RZ, 0xfc, !PT ;  /* 0x000000401c1c7812 */ /* 0x004fca00078efcff */
[----:B------:R2:W-:Y:S02]  /*11500*/  STL.U8 [R1+0x1b], R28 ;  /* 0x00001b1c01007387 */ /* 0x0005e40000100000 */
.L_x_437:
[----:B------:R-:W-:Y:S05]  /*11510*/  BSYNC.RECONVERGENT B0 ;  /* 0x0000000000007941 */ /* 0x000fea0003800200 */
.L_x_436:
[----:B------:R-:W-:Y:S01]  /*11520*/  LOP3.LUT P1, RZ, R42, 0x1, RZ, 0xc0, !PT ;  /* 0x000000012aff7812 */ /* 0x000fe2000782c0ff */
[----:B------:R-:W-:Y:S01]  /*11530*/  BSSY.RECONVERGENT B0, `(.L_x_438) ;  /* 0x0000006000007945 */ /* 0x000fe20003800200 */
[----:B------:R-:W-:-:S11]  /*11540*/  LOP3.LUT P4, RZ, R27, 0x20, RZ, 0xc0, !PT ;  /* 0x000000201bff7812 */ /* 0x000fd6000788c0ff */
[----:B------:R-:W-:Y:S05]  /*11550*/  @!P1 BRA `(.L_x_439) ;  /* 0x00000000000c9947 */ /* 0x000fea0003800000 */
[----:B--2---:R-:W2:Y:S02]  /*11560*/  LDL.U8 R28, [R1+0x1b] ;  /* 0x00001b00011c7983 */ /* 0x004ea40000100000 */
[----:B--2---:R-:W-:-:S05]  /*11570*/  LOP3.LUT R28, R28, 0x20, RZ, 0xfc, !PT ;  /* 0x000000201c1c7812 */ /* 0x004fca00078efcff */
[----:B------:R2:W-:Y:S02]  /*11580*/  STL.U8 [R1+0x1b], R28 ;  /* 0x00001b1c01007387 */ /* 0x0005e40000100000 */
.L_x_439:
[----:B------:R-:W-:Y:S05]  /*11590*/  BSYNC.RECONVERGENT B0 ;  /* 0x0000000000007941 */ /* 0x000fea0003800200 */
.L_x_438:
[----:B------:R-:W-:Y:S01]  /*115a0*/  BSSY.RECONVERGENT B0, `(.L_x_440) ;  /* 0x0000006000007945 */ /* 0x000fe20003800200 */
[----:B------:R-:W-:-:S03]  /*115b0*/  LOP3.LUT P5, RZ, R27, 0x10, RZ, 0xc0, !PT ;  /* 0x000000101bff7812 */ /* 0x000fc600078ac0ff */
[----:B------:R-:W-:Y:S10]  /*115c0*/  @P0 BRA `(.L_x_441) ;  /* 0x00000000000c0947 */ /* 0x000ff40003800000 */
[----:B--2---:R-:W2:Y:S02]  /*115d0*/  LDL.U8 R28, [R1+0x1b] ;  /* 0x00001b00011c7983 */ /* 0x004ea40000100000 */
[----:B--2---:R-:W-:-:S05]  /*115e0*/  LOP3.LUT R28, R28, 0x10, RZ, 0xfc, !PT ;  /* 0x000000101c1c7812 */ /* 0x004fca00078efcff */
[----:B------:R2:W-:Y:S02]  /*115f0*/  STL.U8 [R1+0x1b], R28 ;  /* 0x00001b1c01007387 */ /* 0x0005e40000100000 */
.L_x_441:
[----:B------:R-:W-:Y:S05]  /*11600*/  BSYNC.RECONVERGENT B0 ;  /* 0x0000000000007941 */ /* 0x000fea0003800200 */
.L_x_440:
[C---:B------:R-:W-:Y:S01]  /*11610*/  LOP3.LUT P0, RZ, R27.reuse, 0x400, RZ, 0xc0, !PT ;  /* 0x000004001bff7812 */ /* 0x040fe2000780c0ff */
[----:B------:R-:W-:Y:S01]  /*11620*/  BSSY.RECONVERGENT B0, `(.L_x_442) ;  /* 0x0000006000007945 */ /* 0x000fe20003800200 */
[----:B------:R-:W-:-:S11]  /*11630*/  LOP3.LUT P2, RZ, R27, 0x8, RZ, 0xc0, !PT ;  /* 0x000000081bff7812 */ /* 0x000fd6000784c0ff */
[----:B------:R-:W-:Y:S05]  /*11640*/  @!P0 BRA `(.L_x_443) ;  /* 0x00000000000c8947 */ /* 0x000fea0003800000 */
[----:B--2---:R-:W2:Y:S02]  /*11650*/  LDL.U8 R28, [R1+0x1b] ;  /* 0x00001b00011c7983 */ /* 0x004ea40000100000 */
[----:B--2---:R-:W-:-:S05]  /*11660*/  LOP3.LUT R28, R28, 0x8, RZ, 0xfc, !PT ;  /* 0x000000081c1c7812 */ /* 0x004fca00078efcff */
[----:B------:R2:W-:Y:S02]  /*11670*/  STL.U8 [R1+0x1b], R28 ;  /* 0x00001b1c01007387 */ /* 0x0005e40000100000 */
.L_x_443:
[----:B------:R-:W-:Y:S05]  /*11680*/  BSYNC.RECONVERGENT B0 ;  /* 0x0000000000007941 */ /* 0x000fea0003800200 */
.L_x_442:
[C---:B------:R-:W-:Y:S01]  /*11690*/  LOP3.LUT P0, RZ, R27.reuse, 0x200, RZ, 0xc0, !PT ;  /* 0x000002001bff7812 */ /* 0x040fe2000780c0ff */
[----:B------:R-:W-:Y:S01]  /*116a0*/  BSSY.RECONVERGENT B0, `(.L_x_444) ;  /* 0x0000006000007945 */ /* 0x000fe20003800200 */
[----:B------:R-:W-:-:S11]  /*116b0*/  LOP3.LUT P1, RZ, R27, 0x4, RZ, 0xc0, !PT ;  /* 0x000000041bff7812 */ /* 0x000fd6000782c0ff */
[----:B------:R-:W-:Y:S05]  /*116c0*/  @!P0 BRA `(.L_x_445) ;  /* 0x00000000000c8947 */ /* 0x000fea0003800000 */
[----:B--2---:R-:W2:Y:S02]  /*116d0*/  LDL.U8 R28, [R1+0x1b] ;  /* 0x00001b00011c7983 */ /* 0x004ea40000100000 */
[----:B--2---:R-:W-:-:S05]  /*116e0*/  LOP3.LUT R28, R28, 0x4, RZ, 0xfc, !PT ;  /* 0x000000041c1c7812 */ /* 0x004fca00078efcff */
[----:B------:R2:W-:Y:S02]  /*116f0*/  STL.U8 [R1+0x1b], R28 ;  /* 0x00001b1c01007387 */ /* 0x0005e40000100000 */
.L_x_445:
[----:B------:R-:W-:Y:S05]  /*11700*/  BSYNC.RECONVERGENT B0 ;  /* 0x0000000000007941 */ /* 0x000fea0003800200 */
.L_x_444:
[----:B--2---:R-:W-:Y:S01]  /*11710*/  P2R R28, PR, RZ, 0x2 ;  /* 0x00000002ff1c7803 */ /* 0x004fe20000000000 */
        /* <DEDUP_REMOVED lines=11> */
.L_x_447:
[----:B------:R-:W-:Y:S05]  /*117d0*/  BSYNC.RECONVERGENT B0 ;  /* 0x0000000000007941 */ /* 0x000fea0003800200 */
.L_x_446:
[----:B------:R-:W-:Y:S01]  /*117e0*/  BSSY.RECONVERGENT B0, `(.L_x_448) ;  /* 0x0000006000007945 */ /* 0x000fe20003800200 */
[----:B------:R-:W-:-:S03]  /*117f0*/  ISETP.NE.U32.AND P0, PT, R29, 0x1, PT ;  /* 0x000000011d00780c */ /* 0x000fc60003f05070 */
[----:B------:R-:W-:Y:S10]  /*11800*/  @!P6 BRA `(.L_x_449) ;  /* 0x00000000000ce947 */ /* 0x000ff40003800000 */
[----:B--2---:R-:W2:Y:S02]  /*11810*/  LDL.U8 R28, [R1+0x1b] ;  /* 0x00001b00011c7983 */ /* 0x004ea40000100000 */
[----:B--2---:R-:W-:-:S05]  /*11820*/  LOP3.LUT R28, R28, 0x1, RZ, 0xfc, !PT ;  /* 0x000000011c1c7812 */ /* 0x004fca00078efcff */
[----:B------:R2:W-:Y:S02]  /*11830*/  STL.U8 [R1+0x1b], R28 ;  /* 0x00001b1c01007387 */ /* 0x0005e40000100000 */
.L_x_449:
[----:B------:R-:W-:Y:S05]  /*11840*/  BSYNC.RECONVERGENT B0 ;  /* 0x0000000000007941 */ /* 0x000fea0003800200 */
.L_x_448:
        /* <DEDUP_REMOVED lines=8> */
.L_x_451:
[----:B------:R-:W-:Y:S05]  /*118d0*/  BSYNC.RECONVERGENT B0 ;  /* 0x0000000000007941 */ /* 0x000fea0003800200 */
.L_x_450:
        /* <DEDUP_REMOVED lines=8> */
.L_x_453:
[----:B------:R-:W-:Y:S05]  /*11960*/  BSYNC.RECONVERGENT B0 ;  /* 0x0000000000007941 */ /* 0x000fea0003800200 */
.L_x_452:
        /* <DEDUP_REMOVED lines=8> */
.L_x_455:
[----:B------:R-:W-:Y:S05]  /*119f0*/  BSYNC.RECONVERGENT B0 ;  /* 0x0000000000007941 */ /* 0x000fea0003800200 */
.L_x_454:
[----:B------:R-:W-:Y:S01]  /*11a00*/  BSSY.RECONVERGENT B0, `(.L_x_456) ;  /* 0x0000006000007945 */ /* 0x000fe20003800200 */
[----:B------:R-:W-:-:S03]  /*11a10*/  LOP3.LUT P6, RZ, R26, 0x80, RZ, 0xc0, !PT ;  /* 0x000000801aff7812 */ /* 0x000fc600078cc0ff */
[----:B------:R-:W-:Y:S10]  /*11a20*/  @!P2 BRA `(.L_x_457) ;  /* 0x00000000000ca947 */ /* 0x000ff40003800000 */
[----:B--2---:R-:W2:Y:S02]  /*11a30*/  LDL.U8 R28, [R1+0x1c] ;  /* 0x00001c00011c7983 */ /* 0x004ea40000100000 */
[----:B--2---:R-:W-:-:S05]  /*11a40*/  LOP3.LUT R28, R28, 0x10, RZ, 0xfc, !PT ;  /* 0x000000101c1c7812 */ /* 0x004fca00078efcff */
[----:B------:R2:W-:Y:S02]  /*11a50*/  STL.U8 [R1+0x1c], R28 ;  /* 0x00001c1c01007387 */ /* 0x0005e40000100000 */
.L_x_457:
[----:B------:R-:W-:Y:S05]  /*11a60*/  BSYNC.RECONVERGENT B0 ;  /* 0x0000000000007941 */ /* 0x000fea0003800200 */
.L_x_456:
[----:B------:R-:W-:Y:S01]  /*11a70*/  BSSY.RECONVERGENT B0, `(.L_x_458) ;  /* 0x0000006000007945 */ /* 0x000fe20003800200 */
[----:B------:R-:W-:-:S03]  /*11a80*/  LOP3.LUT P3, RZ, R26, 0x40, RZ, 0xc0, !PT ;  /* 0x000000401aff7812 */ /* 0x000fc6000786c0ff */
[----:B------:R-:W-:Y:S10]  /*11a90*/  @!P1 BRA `(.L_x_459) ;  /* 0x00000000000c9947 */ /* 0x000ff40003800000 */
[----:B--2---:R-:W2:Y:S02]  /*11aa0*/  LDL.U8 R28, [R1+0x1c] ;  /* 0x00001c00011c7983 */ /* 0x004ea40000100000 */
[----:B--2---:R-:W-:-:S05]  /*11ab0*/  LOP3.LUT R28, R28, 0x8, RZ, 0xfc, !PT ;  /* 0x000000081c1c7812 */ /* 0x004fca00078efcff */
[----:B------:R2:W-:Y:S02]  /*11ac0*/  STL.U8 [R1+0x1c], R28 ;  /* 0x00001c1c01007387 */ /* 0x0005e40000100000 */
.L_x_459:
[----:B------:R-:W-:Y:S05]  /*11ad0*/  BSYNC.RECONVERGENT B0 ;  /* 0x0000000000007941 */ /* 0x000fea0003800200 */
.L_x_458:
[----:B------:R-:W-:Y:S01]  /*11ae0*/  LOP3.LUT P1, RZ, R42, 0x1, RZ, 0xc0, !PT ;  /* 0x000000012aff7812 */ /* 0x000fe2000782c0ff */
[----:B------:R-:W-:Y:S01]  /*11af0*/  BSSY.RECONVERGENT B0, `(.L_x_460) ;  /* 0x0000006000007945 */ /* 0x000fe20003800200 */
[----:B------:R-:W-:-:S11]  /*11b00*/  LOP3.LUT P4, RZ, R26, 0x20, RZ, 0xc0, !PT ;  /* 0x000000201aff7812 */ /* 0x000fd6000788c0ff */
[----:B------:R-:W-:Y:S05]  /*11b10*/  @!P1 BRA `(.L_x_461) ;  /* 0x00000000000c9947 */ /* 0x000fea0003800000 */
[----:B--2---:R-:W2:Y:S02]  /*11b20*/  LDL.U8 R28, [R1+0x1c] ;  /* 0x00001c00011c7983 */ /* 0x004ea40000100000 */
[----:B--2---:R-:W-:-:S05]  /*11b30*/  LOP3.LUT R28, R28, 0x4, RZ, 0xfc, !PT ;  /* 0x000000041c1c7812 */ /* 0x004fca00078efcff */
[----:B------:R2:W-:Y:S02]  /*11b40*/  STL.U8 [R1+0x1c], R28 ;  /* 0x00001c1c01007387 */ /* 0x0005e40000100000 */
.L_x_461:
[----:B------:R-:W-:Y:S05]  /*11b50*/  BSYNC.RECONVERGENT B0 ;  /* 0x0000000000007941 */ /* 0x000fea0003800200 */
.L_x_460:
[----:B------:R-:W-:Y:S01]  /*11b60*/  BSSY.RECONVERGENT B0, `(.L_x_462) ;  /* 0x0000006000007945 */ /* 0x000fe20003800200 */
[----:B------:R-:W-:-:S03]  /*11b70*/  LOP3.LUT P5, RZ, R26, 0x10, RZ, 0xc0, !PT ;  /* 0x000000101aff7812 */ /* 0x000fc600078ac0ff */
[----:B------:R-:W-:Y:S10]  /*11b80*/  @P0 BRA `(.L_x_463) ;  /* 0x00000000000c0947 */ /* 0x000ff40003800000 */
[----:B--2---:R-:W2:Y:S02]  /*11b90*/  LDL.U8 R28, [R1+0x1c] ;  /* 0x00001c00011c7983 */ /* 0x004ea40000100000 */
[----:B--2---:R-:W-:-:S05]  /*11ba0*/  LOP3.LUT R28, R28, 0x2, RZ, 0xfc, !PT ;  /* 0x000000021c1c7812 */ /* 0x004fca00078efcff */
[----:B------:R2:W-:Y:S02]  /*11bb0*/  STL.U8 [R1+0x1c], R28 ;  /* 0x00001c1c01007387 */ /* 0x0005e40000100000 */
.L_x_463:
[----:B------:R-:W-:Y:S05]  /*11bc0*/  BSYNC.RECONVERGENT B0 ;  /* 0x0000000000007941 */ /* 0x000fea0003800200 */
.L_x_462:
[C---:B------:R-:W-:Y:S01]  /*11bd0*/  LOP3.LUT P0, RZ, R26.reuse, 0x400, RZ, 0xc0, !PT ;  /* 0x000004001aff7812 */ /* 0x040fe2000780c0ff */
[----:B------:R-:W-:Y:S01]  /*11be0*/  BSSY.RECONVERGENT B0, `(.L_x_464) ;  /* 0x0000006000007945 */ /* 0x000fe20003800200 */
[----:B------:R-:W-:-:S11]  /*11bf0*/  LOP3.LUT P1, RZ, R26, 0x8, RZ, 0xc0, !PT ;  /* 0x000000081aff7812 */ /* 0x000fd6000782c0ff */
[----:B------:R-:W-:Y:S05]  /*11c00*/  @!P0 BRA `(.L_x_465) ;  /* 0x00000000000c8947 */ /* 0x000fea0003800000 */
[----:B--2---:R-:W2:Y:S02]  /*11c10*/  LDL.U8 R28, [R1+0x1c] ;  /* 0x00001c00011c7983 */ /* 0x004ea40000100000 */
[----:B--2---:R-:W-:-:S05]  /*11c20*/  LOP3.LUT R28, R28, 0x1, RZ, 0xfc, !PT ;  /* 0x000000011c1c7812 */ /* 0x004fca00078efcff */
[----:B------:R2:W-:Y:S02]  /*11c30*/  STL.U8 [R1+0x1c], R28 ;  /* 0x00001c1c01007387 */ /* 0x0005e40000100000 */
.L_x_465:
[----:B------:R-:W-:Y:S05]  /*11c40*/  BSYNC.RECONVERGENT B0 ;  /* 0x0000000000007941 */ /* 0x000fea0003800200 */
.L_x_464:
[C---:B------:R-:W-:Y:S01]  /*11c50*/  LOP3.LUT P2, RZ, R26.reuse, 0x200, RZ, 0xc0, !PT ;  /* 0x000002001aff7812 */ /* 0x040fe2000784c0ff */
[----:B------:R-:W-:Y:S01]  /*11c60*/  BSSY.RECONVERGENT B0, `(.L_x_466) ;  /* 0x0000006000007945 */ /* 0x000fe20003800200 */
[----:B------:R-:W-:-:S11]  /*11c70*/  LOP3.LUT P0, RZ, R26, 0x4, RZ, 0xc0, !PT ;  /* 0x000000041aff7812 */ /* 0x000fd6000780c0ff */
[----:B------:R-:W-:Y:S05]  /*11c80*/  @!P2 BRA `(.L_x_467) ;  /* 0x00000000000ca947 */ /* 0x000fea0003800000 */
[----:B--2---:R-:W2:Y:S02]  /*11c90*/  LDL.U8 R28, [R1+0x1d] ;  /* 0x00001d00011c7983 */ /* 0x004ea40000100000 */
[----:B--2---:R-:W-:-:S05]  /*11ca0*/  LOP3.LUT R28, R28, 0x80, RZ, 0xfc, !PT ;  /* 0x000000801c1c7812 */ /* 0x004fca00078efcff */
[----:B------:R2:W-:Y:S02]  /*11cb0*/  STL.U8 [R1+0x1d], R28 ;  /* 0x00001d1c01007387 */ /* 0x0005e40000100000 */
.L_x_467:
[----:B------:R-:W-:Y:S05]  /*11cc0*/  BSYNC.RECONVERGENT B0 ;  /* 0x0000000000007941 */ /* 0x000fea0003800200 */
.L_x_466:
        /* <DEDUP_REMOVED lines=12> */
.L_x_469:
[----:B------:R-:W-:Y:S05]  /*11d90*/  BSYNC.RECONVERGENT B0 ;  /* 0x0000000000007941 */ /* 0x000fea0003800200 */
.L_x_468:
[----:B------:R-:W-:Y:S01]  /*11da0*/  BSSY.RECONVERGENT B0, `(.L_x_470) ;  /* 0x0000007000007945 */ /* 0x000fe20003800200 */
[----:B------:R-:W-:Y:S02]  /*11db0*/  LOP3.LUT R27, R25, 0x1, RZ, 0xc0, !PT ;  /* 0x00000001191b7812 */ /* 0x000fe400078ec0ff */
[----:B------:R-:W-:Y:S01]  /*11dc0*/  ISETP.NE.U32.AND P2, PT, R28, 0x1, PT ;  /* 0x000000011c00780c */ /* 0x000fe20003f45070 */
[----:B------:R-:W-:-:S12]  /*11dd0*/  @!P6 BRA `(.L_x_471) ;  /* 0x00000000000ce947 */ /* 0x000fd80003800000 */
[----:B--2---:R-:W2:Y:S02]  /*11de0*/  LDL.U8 R26, [R1+0x1d] ;  /* 0x00001d00011a7983 */ /* 0x004ea40000100000 */
[----:B--2---:R-:W-:-:S05]  /*11df0*/  LOP3.LUT R26, R26, 0x20, RZ, 0xfc, !PT ;  /* 0x000000201a1a7812 */ /* 0x004fca00078efcff */
[----:B------:R2:W-:Y:S02]  /*11e00*/  STL.U8 [R1+0x1d], R26 ;  /* 0x00001d1a01007387 */ /* 0x0005e40000100000 */
.L_x_471:
[----:B------:R-:W-:Y:S05]  /*11e10*/  BSYNC.RECONVERGENT B0 ;  /* 0x0000000000007941 */ /* 0x000fea0003800200 */
.L_x_470:
        /* <DEDUP_REMOVED lines=8> */
.L_x_473:
[----:B------:R-:W-:Y:S05]  /*11ea0*/  BSYNC.RECONVERGENT B0 ;  /* 0x0000000000007941 */ /* 0x000fea0003800200 */
.L_x_472:
        /* <DEDUP_REMOVED lines=8> */
.L_x_475:
[----:B------:R-:W-:Y:S05]  /*11f30*/  BSYNC.RECONVERGENT B0 ;  /* 0x0000000000007941 */ /* 0x000fea0003800200 */
.L_x_474:
        /* <DEDUP_REMOVED lines=8> */
.L_x_477:
[----:B------:R-:W-:Y:S05]  /*11fc0*/  BSYNC.RECONVERGENT B0 ;  /* 0x0000000000007941 */ /* 0x000fea0003800200 */
.L_x_476:
[----:B------:R-:W-:Y:S01]  /*11fd0*/  BSSY.RECONVERGENT B0, `(.L_x_478) ;  /* 0x0000006000007945 */ /* 0x000fe20003800200 */
[----:B------:R-:W-:-:S03]  /*11fe0*/  LOP3.LUT P6, RZ, R25, 0x80, RZ, 0xc0, !PT ;  /* 0x0000008019ff7812 */ /* 0x000fc600078cc0ff */
[----:B------:R-:W-:Y:S10]  /*11ff0*/  @!P1 BRA `(.L_x_479) ;  /* 0x00000000000c9947 */ /* 0x000ff40003800000 */
[----:B--2---:R-:W2:Y:S02]  /*12000*/  LDL.U8 R26, [R1+0x1d] ;  /* 0x00001d00011a7983 */ /* 0x004ea40000100000 */
[----:B--2---:R-:W-:-:S05]  /*12010*/  LOP3.LUT R26, R26, 0x2, RZ, 0xfc, !PT ;  /* 0x000000021a1a7812 */ /* 0x004fca00078efcff */
[----:B------:R2:W-:Y:S02]  /*12020*/  STL.U8 [R1+0x1d], R26 ;  /* 0x00001d1a01007387 */ /* 0x0005e40000100000 */
.L_x_479:
[----:B------:R-:W-:Y:S05]  /*12030*/  BSYNC.RECONVERGENT B0 ;  /* 0x0000000000007941 */ /* 0x000fea0003800200 */
.L_x_478:
        /* <DEDUP_REMOVED lines=8> */
.L_x_481:
[----:B------:R-:W-:Y:S05]  /*120c0*/  BSYNC.RECONVERGENT B0 ;  /* 0x0000000000007941 */ /* 0x000fea0003800200 */
.L_x_480:
[----:B------:R-:W-:Y:S01]  /*120d0*/  LOP3.LUT P1, RZ, R42, 0x2, RZ, 0xc0, !PT ;  /* 0x000000022aff7812 */ /* 0x000fe2000782c0ff */
[----:B------:R-:W-:Y:S01]  /*120e0*/  BSSY.RECONVERGENT B0, `(.L_x_482) ;  /* 0x0000006000007945 */ /* 0x000fe20003800200 */
[----:B------:R-:W-:-:S11]  /*120f0*/  LOP3.LUT P0, RZ, R25, 0x20, RZ, 0xc0, !PT ;  /* 0x0000002019ff7812 */ /* 0x000fd6000780c0ff */
[----:B------:R-:W-:Y:S05]  /*12100*/  @!P1 BRA `(.L_x_483) ;  /* 0x00000000000c9947 */ /* 0x000fea0003800000 */
[----:B--2---:R-:W2:Y:S02]  /*12110*/  LDL.U8 R26, [R1+0x1e] ;  /* 0x00001e00011a7983 */ /* 0x004ea40000100000 */
[----:B--2---:R-:W-:-:S05]  /*12120*/  LOP3.LUT R26, R26, 0x80, RZ, 0xfc, !PT ;  /* 0x000000801a1a7812 */ /* 0x004fca00078efcff */
[----:B------:R2:W-:Y:S02]  /*12130*/  STL.U8 [R1+0x1e], R26 ;  /* 0x00001e1a01007387 */ /* 0x0005e40000100000 */
.L_x_483:
[----:B------:R-:W-:Y:S05]  /*12140*/  BSYNC.RECONVERGENT B0 ;  /* 0x0000000000007941 */ /* 0x000fea0003800200 */
.L_x_482:
[----:B------:R-:W-:Y:S01]  /*12150*/  BSSY.RECONVERGENT B0, `(.L_x_484) ;  /* 0x0000006000007945 */ /* 0x000fe20003800200 */
[----:B------:R-:W-:-:S03]  /*12160*/  LOP3.LUT P1, RZ, R25, 0x10, RZ, 0xc0, !PT ;  /* 0x0000001019ff7812 */ /* 0x000fc6000782c0ff */
[----:B------:R-:W-:Y:S10]  /*12170*/  @P2 BRA `(.L_x_485) ;  /* 0x00000000000c2947 */ /* 0x000ff40003800000 */
[----:B--2---:R-:W2:Y:S02]  /*12180*/  LDL.U8 R26, [R1+0x1e] ;  /* 0x00001e00011a7983 */ /* 0x004ea40000100000 */
[----:B--2---:R-:W-:-:S05]  /*12190*/  LOP3.LUT R26, R26, 0x40, RZ, 0xfc, !PT ;  /* 0x000000401a1a7812 */ /* 0x004fca00078efcff */
[----:B------:R2:W-:Y:S02]  /*121a0*/  STL.U8 [R1+0x1e], R26 ;  /* 0x00001e1a01007387 */ /* 0x0005e40000100000 */
.L_x_485:
[----:B------:R-:W-:Y:S05]  /*121b0*/  BSYNC.RECONVERGENT B0 ;  /* 0x0000000000007941 */ /* 0x000fea0003800200 */
.L_x_484:
[C---:B------:R-:W-:Y:S01]  /*121c0*/  LOP3.LUT P3, RZ, R25.reuse, 0x400, RZ, 0xc0, !PT ;  /* 0x0000040019ff7812 */ /* 0x040fe2000786c0ff */
[----:B------:R-:W-:Y:S01]  /*121d0*/  BSSY.RECONVERGENT B0, `(.L_x_486) ;  /* 0x0000006000007945 */ /* 0x000fe20003800200 */
[----:B------:R-:W-:-:S11]  /*121e0*/  LOP3.LUT P2, RZ, R25, 0x8, RZ, 0xc0, !PT ;  /* 0x0000000819ff7812 */ /* 0x000fd6000784c0ff */
[----:B------:R-:W-:Y:S05]  /*121f0*/  @!P3 BRA `(.L_x_487) ;  /* 0x00000000000cb947 */ /* 0x000fea0003800000 */
[----:B--2---:R-:W2:Y:S02]  /*12200*/  LDL.U8 R26, [R1+0x1e] ;  /* 0x00001e00011a7983 */ /* 0x004ea40000100000 */
[----:B--2---:R-:W-:-:S05]  /*12210*/  LOP3.LUT R26, R26, 0x20, RZ, 0xfc, !PT ;  /* 0x000000201a1a7812 */ /* 0x004fca00078efcff */
[----:B------:R2:W-:Y:S02]  /*12220*/  STL.U8 [R1+0x1e], R26 ;  /* 0x00001e1a01007387 */ /* 0x0005e40000100000 */
.L_x_487:
[----:B------:R-:W-:Y:S05]  /*12230*/  BSYNC.RECONVERGENT B0 ;  /* 0x0000000000007941 */ /* 0x000fea0003800200 */
.L_x_486:
[C---:B------:R-:W-:Y:S01]  /*12240*/  LOP3.LUT P4, RZ, R25.reuse, 0x200, RZ, 0xc0, !PT ;  /* 0x0000020019ff7812 */ /* 0x040fe2000788c0ff */
[----:B------:R-:W-:Y:S01]  /*12250*/  BSSY.RECONVERGENT B0, `(.L_x_488) ;  /* 0x0000006000007945 */ /* 0x000fe20003800200 */
[----:B------:R-:W-:-:S11]  /*12260*/  LOP3.LUT P3, RZ, R25, 0x4, RZ, 0xc0, !PT ;  /* 0x0000000419ff7812 */ /* 0x000fd6000786c0ff */
[----:B------:R-:W-:Y:S05]  /*12270*/  @!P4 BRA `(.L_x_489) ;  /* 0x00000000000cc947 */ /* 0x000fea0003800000 */
[----:B--2---:R-:W2:Y:S02]  /*12280*/  LDL.U8 R26, [R1+0x1e] ;  /* 0x00001e00011a7983 */ /* 0x004ea40000100000 */
[----:B--2---:R-:W-:-:S05]  /*12290*/  LOP3.LUT R26, R26, 0x10, RZ, 0xfc, !PT ;  /* 0x000000101a1a7812 */ /* 0x004fca00078efcff */
[----:B------:R2:W-:Y:S02]  /*122a0*/  STL.U8 [R1+0x1e], R26 ;  /* 0x00001e1a01007387 */ /* 0x0005e40000100000 */
.L_x_489:
[----:B------:R-:W-:Y:S05]  /*122b0*/  BSYNC.RECONVERGENT B0 ;  /* 0x0000000000007941 */ /* 0x000fea0003800200 */
.L_x_488:
[C---:B------:R-:W-:Y:S01]  /*122c0*/  LOP3.LUT P5, RZ, R25.reuse, 0x100, RZ, 0xc0, !PT ;  /* 0x0000010019ff7812 */ /* 0x040fe200078ac0ff */
[----:B------:R-:W-:Y:S01]  /*122d0*/  BSSY.RECONVERGENT B0, `(.L_x_490) ;  /* 0x0000006000007945 */ /* 0x000fe20003800200 */
[----:B------:R-:W-:-:S11]  /*122e0*/  LOP3.LUT P4, RZ, R25, 0x2, RZ, 0xc0, !PT ;  /* 0x0000000219ff7812 */ /* 0x000fd6000788c0ff */
[----:B------:R-:W-:Y:S05]  /*122f0*/  @!P5 BRA `(.L_x_491) ;  /* 0x00000000000cd947 */ /* 0x000fea0003800000 */
[----:B--2---:R-:W2:Y:S02]  /*12300*/  LDL.U8 R26, [R1+0x1e] ;  /* 0x00001e00011a7983 */ /* 0x004ea40000100000 */
[----:B--2---:R-:W-:-:S05]  /*12310*/  LOP3.LUT R26, R26, 0x8, RZ, 0xfc, !PT ;  /* 0x000000081a1a7812 */ /* 0x004fca00078efcff */
[----:B------:R2:W-:Y:S02]  /*12320*/  STL.U8 [R1+0x1e], R26 ;  /* 0x00001e1a01007387 */ /* 0x0005e40000100000 */
.L_x_491:
[----:B------:R-:W-:Y:S05]  /*12330*/  BSYNC.RECONVERGENT B0 ;  /* 0x0000000000007941 */ /* 0x000fea0003800200 */
.L_x_490:
[----:B------:R-:W-:Y:S01]  /*12340*/  BSSY.RECONVERGENT B0, `(.L_x_492) ;  /* 0x0000006000007945 */ /* 0x000fe20003800200 */
[----:B------:R-:W-:-:S03]  /*12350*/  ISETP.NE.U32.AND P5, PT, R27, 0x1, PT ;  /* 0x000000011b00780c */ /* 0x000fc60003fa5070 */
[----:B------:R-:W-:Y:S10]  /*12360*/  @!P6 BRA `(.L_x_493) ;  /* 0x00000000000ce947 */ /* 0x000ff40003800000 */
[----:B--2---:R-:W2:Y:S02]  /*12370*/  LDL.U8 R26, [R1+0x1e] ;  /* 0x00001e00011a7983 */ /* 0x004ea40000100000 */
[----:B--2---:R-:W-:-:S05]  /*12380*/  LOP3.LUT R26, R26, 0x4, RZ, 0xfc, !PT ;  /* 0x000000041a1a7812 */ /* 0x004fca00078efcff */
[----:B------:R2:W-:Y:S02]  /*12390*/  STL.U8 [R1+0x1e], R26 ;  /* 0x00001e1a01007387 */ /* 0x0005e40000100000 */
.L_x_493:
[----:B------:R-:W-:Y:S05]  /*123a0*/  BSYNC.RECONVERGENT B0 ;  /* 0x0000000000007941 */ /* 0x000fea0003800200 */
.L_x_492:
        /* <DEDUP_REMOVED lines=11> */
.L_x_495:
[----:B------:R-:W-:Y:S05]  /*12460*/  BSYNC.RECONVERGENT B0 ;  /* 0x0000000000007941 */ /* 0x000fea0003800200 */
.L_x_494:
[----:B------:R-:W-:Y:S01]  /*12470*/  BSSY.RECONVERGENT B0, `(.L_x_496) ;  /* 0x0000006000007945 */ /* 0x000fe20003800200 */
[----:B------:R-:W-:-:S03]  /*12480*/  LOP3.LUT P6, RZ, R5, 0x200, RZ, 0xc0, !PT ;  /* 0x0000020005ff7812 */ /* 0x000fc600078cc0ff */
[----:B------:R-:W-:Y:S10]  /*12490*/  @!P0 BRA `(.L_x_497) ;  /* 0x00000000000c8947 */ /* 0x000ff40003800000 */
[----:B--2---:R-:W2:Y:S02]  /*124a0*/  LDL.U8 R26, [R1+0x1e] ;  /* 0x00001e00011a7983 */ /* 0x004ea40000100000 */
[----:B--2---:R-:W-:-:S05]  /*124b0*/  LOP3.LUT R26, R26, 0x1, RZ, 0xfc, !PT ;  /* 0x000000011a1a7812 */ /* 0x004fca00078efcff */
[----:B------:R2:W-:Y:S02]  /*124c0*/  STL.U8 [R1+0x1e], R26 ;  /* 0x00001e1a01007387 */ /* 0x0005e40000100000 */
.L_x_497:
[----:B------:R-:W-:Y:S05]  /*124d0*/  BSYNC.RECONVERGENT B0 ;  /* 0x0000000000007941 */ /* 0x000fea0003800200 */
.L_x_496:
        /* <DEDUP_REMOVED lines=8> */
.L_x_499:
[----:B------:R-:W-:Y:S05]  /*12560*/  BSYNC.RECONVERGENT B0 ;  /* 0x0000000000007941 */ /* 0x000fea0003800200 */
.L_x_498:
        /* <DEDUP_REMOVED lines=8> */
.L_x_501:
[----:B------:R-:W-:Y:S05]  /*125f0*/  BSYNC.RECONVERGENT B0 ;  /* 0x0000000000007941 */ /* 0x000fea0003800200 */
.L_x_500:
[----:B------:R-:W-:Y:S01]  /*12600*/  BSSY.RECONVERGENT B0, `(.L_x_502) ;  /* 0x0000006000007945 */ /* 0x000fe20003800200 */
[----:B------:R-:W-:-:S03]  /*12610*/  LOP3.LUT P0, RZ, R5, 0x40, RZ, 0xc0, !PT ;  /* 0x0000004005ff7812 */ /* 0x000fc6000780c0ff */
[----:B------:R-:W-:Y:S10]  /*12620*/  @!P3 BRA `(.L_x_503) ;  /* 0x00000000000cb947 */ /* 0x000ff40003800000 */
[----:B--2---:R-:W2:Y:S02]  /*12630*/  LDL.U8 R26, [R1+0x1f] ;  /* 0x00001f00011a7983 */ /* 0x004ea40000100000 */
[----:B--2---:R-:W-:-:S05]  /*12640*/  LOP3.LUT R26, R26, 0x20, RZ, 0xfc, !PT ;  /* 0x000000201a1a7812 */ /* 0x004fca00078efcff */
[----:B------:R2:W-:Y:S02]  /*12650*/  STL.U8 [R1+0x1f], R26 ;  /* 0x00001f1a01007387 */ /* 0x0005e40000100000 */
.L_x_503:
[----:B------:R-:W-:Y:S05]  /*12660*/  BSYNC.RECONVERGENT B0 ;  /* 0x0000000000007941 */ /* 0x000fea0003800200 */
.L_x_502:
[----:B------:R-:W-:Y:S01]  /*12670*/  BSSY.RECONVERGENT B0, `(.L_x_504) ;  /* 0x0000006000007945 */ /* 0x000fe20003800200 */
[----:B------:R-:W-:-:S03]  /*12680*/  LOP3.LUT P1, RZ, R5, 0x20, RZ, 0xc0, !PT ;  /* 0x0000002005ff7812 */ /* 0x000fc6000782c0ff */
[----:B------:R-:W-:Y:S10]  /*12690*/  @!P4 BRA `(.L_x_505) ;  /* 0x00000000000cc947 */ /* 0x000ff40003800000 */
[----:B--2---:R-:W2:Y:S02]  /*126a0*/  LDL.U8 R26, [R1+0x1f] ;  /* 0x00001f00011a7983 */ /* 0x004ea40000100000 */
[----:B--2---:R-:W-:-:S05]  /*126b0*/  LOP3.LUT R26, R26, 0x10, RZ, 0xfc, !PT ;  /* 0x000000101a1a7812 */ /* 0x004fca00078efcff */
[----:B------:R2:W-:Y:S02]  /*126c0*/  STL.U8 [R1+0x1f], R26 ;  /* 0x00001f1a01007387 */ /* 0x0005e40000100000 */
.L_x_505:
[----:B------:R-:W-:Y:S05]  /*126d0*/  BSYNC.RECONVERGENT B0 ;  /* 0x0000000000007941 */ /* 0x000fea0003800200 */
.L_x_504:
[----:B------:R-:W-:Y:S01]  /*126e0*/  BSSY.RECONVERGENT B0, `(.L_x_506) ;  /* 0x0000006000007945 */ /* 0x000fe20003800200 */
[----:B------:R-:W-:-:S03]  /*126f0*/  LOP3.LUT P2, RZ, R5, 0x10, RZ, 0xc0, !PT ;  /* 0x0000001005ff7812 */ /* 0x000fc6000784c0ff */
[----:B------:R-:W-:Y:S10]  /*12700*/  @P5 BRA `(.L_x_507) ;  /* 0x00000000000c5947 */ /* 0x000ff40003800000 */
[----:B--2---:R-:W2:Y:S02]  /*12710*/  LDL.U8 R26, [R1+0x1f] ;  /* 0x00001f00011a7983 */ /* 0x004ea40000100000 */
[----:B--2---:R-:W-:-:S05]  /*12720*/  LOP3.LUT R26, R26, 0x8, RZ, 0xfc, !PT ;  /* 0x000000081a1a7812 */ /* 0x004fca00078efcff */
[----:B------:R2:W-:Y:S02]  /*12730*/  STL.U8 [R1+0x1f], R26 ;  /* 0x00001f1a01007387 */ /* 0x0005e40000100000 */
.L_x_507:
[----:B------:R-:W-:Y:S05]  /*12740*/  BSYNC.RECONVERGENT B0 ;  /* 0x0000000000007941 */ /* 0x000fea0003800200 */
.L_x_506:
[C---:B------:R-:W-:Y:S01]  /*12750*/  LOP3.LUT P4, RZ, R5.reuse, 0x400, RZ, 0xc0, !PT ;  /* 0x0000040005ff7812 */ /* 0x040fe2000788c0ff */
[----:B------:R-:W-:Y:S01]  /*12760*/  BSSY.RECONVERGENT B0, `(.L_x_508) ;  /* 0x0000006000007945 */ /* 0x000fe20003800200 */
[----:B------:R-:W-:-:S11]  /*12770*/  LOP3.LUT P3, RZ, R5, 0x8, RZ, 0xc0, !PT ;  /* 0x0000000805ff7812 */ /* 0x000fd6000786c0ff */
[----:B------:R-:W-:Y:S05]  /*12780*/  @!P4 BRA `(.L_x_509) ;  /* 0x00000000000cc947 */ /* 0x000fea0003800000 */
[----:B--2---:R-:W2:Y:S02]  /*12790*/  LDL.U8 R26, [R1+0x1f] ;  /* 0x00001f00011a7983 */ /* 0x004ea40000100000 */
[----:B--2---:R-:W-:-:S05]  /*127a0*/  LOP3.LUT R26, R26, 0x4, RZ, 0xfc, !PT ;  /* 0x000000041a1a7812 */ /* 0x004fca00078efcff */
[----:B------:R2:W-:Y:S02]  /*127b0*/  STL.U8 [R1+0x1f], R26 ;  /* 0x00001f1a01007387 */ /* 0x0005e40000100000 */
.L_x_509:
[----:B------:R-:W-:Y:S05]  /*127c0*/  BSYNC.RECONVERGENT B0 ;  /* 0x0000000000007941 */ /* 0x000fea0003800200 */
.L_x_508:
[----:B------:R-:W-:Y:S01]  /*127d0*/  BSSY.RECONVERGENT B0, `(.L_x_510) ;  /* 0x0000006000007945 */ /* 0x000fe20003800200 */
[----:B------:R-:W-:-:S03]  /*127e0*/  LOP3.LUT P4, RZ, R5, 0x4, RZ, 0xc0, !PT ;  /* 0x0000000405ff7812 */ /* 0x000fc6000788c0ff */
[----:B------:R-:W-:Y:S10]  /*127f0*/  @!P6 BRA `(.L_x_511) ;  /* 0x00000000000ce947 */ /* 0x000ff40003800000 */
[----:B--2---:R-:W2:Y:S02]  /*12800*/  LDL.U8 R26, [R1+0x1f] ;  /* 0x00001f00011a7983 */ /* 0x004ea40000100000 */
[----:B--2---:R-:W-:-:S05]  /*12810*/  LOP3.LUT R26, R26, 0x2, RZ, 0xfc, !PT ;  /* 0x000000021a1a7812 */ /* 0x004fca00078efcff */
[----:B------:R2:W-:Y:S02]  /*12820*/  STL.U8 [R1+0x1f], R26 ;  /* 0x00001f1a01007387 */ /* 0x0005e40000100000 */
.L_x_511:
[----:B------:R-:W-:Y:S05]  /*12830*/  BSYNC.RECONVERGENT B0 ;  /* 0x0000000000007941 */ /* 0x000fea0003800200 */
.L_x_510:
[C---:B------:R-:W-:Y:S01]  /*12840*/  LOP3.LUT P6, RZ, R5.reuse, 0x100, RZ, 0xc0, !PT ;  /* 0x0000010005ff7812 */ /* 0x040fe200078cc0ff */
[----:B------:R-:W-:Y:S01]  /*12850*/  BSSY.RECONVERGENT B0, `(.L_x_512) ;  /* 0x0000006000007945 */ /* 0x000fe20003800200 */
[----:B------:R-:W-:-:S11]  /*12860*/  LOP3.LUT P5, RZ, R5, 0x2, RZ, 0xc0, !PT ;  /* 0x0000000205ff7812 */ /* 0x000fd600078ac0ff */
[----:B------:R-:W-:Y:S05]  /*12870*/  @!P6 BRA `(.L_x_513) ;  /* 0x00000000000ce947 */ /* 0x000fea0003800000 */
[----:B--2---:R-:W2:Y:S02]  /*12880*/  LDL.U8 R26, [R1+0x1f] ;  /* 0x00001f00011a7983 */ /* 0x004ea40000100000 */
[----:B--2---:R-:W-:-:S05]  /*12890*/  LOP3.LUT R26, R26, 0x1, RZ, 0xfc, !PT ;  /* 0x000000011a1a7812 */ /* 0x004fca00078efcff */
[----:B------:R2:W-:Y:S02]  /*128a0*/  STL.U8 [R1+0x1f], R26 ;  /* 0x00001f1a01007387 */ /* 0x0005e40000100000 */
.L_x_513:
[----:B------:R-:W-:Y:S05]  /*128b0*/  BSYNC.RECONVERGENT B0 ;  /* 0x0000000000007941 */ /* 0x000fea0003800200 */
.L_x_512:
[----:B------:R-:W-:Y:S01]  /*128c0*/  LOP3.LUT P6, RZ, R5, 0x80, RZ, 0xc0, !PT ;  /* 0x0000008005ff7812 */ /* 0x000fe200078cc0ff */
[----:B------:R-:W-:-:S12]  /*128d0*/  BSSY.RECONVERGENT B0, `(.L_x_514) ;  /* 0x0000005000007945 */ /* 0x000fd80003800200 */
[----:B------:R-:W-:Y:S05]  /*128e0*/  @!P6 BRA `(.L_x_515) ;  /* 0x00000000000ce947 */ /* 0x000fea0003800000 */
[----:B--2---:R-:W2:Y:S02]  /*128f0*/  LDL.U8 R26, [R1+0x20] ;  /* 0x00002000011a7983 */ /* 0x004ea40000100000 */
[----:B--2---:R-:W-:-:S05]  /*12900*/  LOP3.LUT R26, R26, 0x80, RZ, 0xfc, !PT ;  /* 0x000000801a1a7812 */ /* 0x004fca00078efcff */
[----:B------:R2:W-:Y:S02]  /*12910*/  STL.U8 [R1+0x20], R26 ;  /* 0x0000201a01007387 */ /* 0x0005e40000100000 */
.L_x_515:
[----:B------:R-:W-:Y:S05]  /*12920*/  BSYNC.RECONVERGENT B0 ;  /* 0x0000000000007941 */ /* 0x000fea0003800200 */
.L_x_514:
[----:B------:R-:W-:Y:S04]  /*12930*/  BSSY.RECONVERGENT B0, `(.L_x_516) ;  /* 0x0000005000007945 */ /* 0x000fe80003800200 */
[----:B------:R-:W-:Y:S05]  /*12940*/  @!P0 BRA `(.L_x_517) ;  /* 0x00000000000c8947 */ /* 0x000fea0003800000 */
[----:B--2---:R-:W2:Y:S02]  /*12950*/  LDL.U8 R26, [R1+0x20] ;  /* 0x00002000011a7983 */ /* 0x004ea40000100000 */
[----:B--2---:R-:W-:-:S05]  /*12960*/  LOP3.LUT R26, R26, 0x40, RZ, 0xfc, !PT ;  /* 0x000000401a1a7812 */ /* 0x004fca00078efcff */
[----:B------:R2:W-:Y:S02]  /*12970*/  STL.U8 [R1+0x20], R26 ;  /* 0x0000201a01007387 */ /* 0x0005e40000100000 */
.L_x_517:
[----:B------:R-:W-:Y:S05]  /*12980*/  BSYNC.RECONVERGENT B0 ;  /* 0x0000000000007941 */ /* 0x000fea0003800200 */
.L_x_516:
[----:B------:R-:W-:Y:S04]  /*12990*/  BSSY.RECONVERGENT B0, `(.L_x_518) ;  /* 0x0000005000007945 */ /* 0x000fe80003800200 */
[----:B------:R-:W-:Y:S05]  /*129a0*/  @!P1 BRA `(.L_x_519) ;  /* 0x00000000000c9947 */ /* 0x000fea0003800000 */
[----:B--2---:R-:W2:Y:S02]  /*129b0*/  LDL.U8 R26, [R1+0x20] ;  /* 0x00002000011a7983 */ /* 0x004ea40000100000 */
[----:B--2---:R-:W-:-:S05]  /*129c0*/  LOP3.LUT R26, R26, 0x20, RZ, 0xfc, !PT ;  /* 0x000000201a1a7812 */ /* 0x004fca00078efcff */
[----:B------:R2:W-:Y:S02]  /*129d0*/  STL.U8 [R1+0x20], R26 ;  /* 0x0000201a01007387 */ /* 0x0005e40000100000 */
.L_x_519:
[----:B------:R-:W-:Y:S05]  /*129e0*/  BSYNC.RECONVERGENT B0 ;  /* 0x0000000000007941 */ /* 0x000fea0003800200 */
.L_x_518:
[----:B------:R-:W-:Y:S04]  /*129f0*/  BSSY.RECONVERGENT B0, `(.L_x_520) ;  /* 0x0000005000007945 */ /* 0x000fe80003800200 */
[----:B------:R-:W-:Y:S05]  /*12a00*/  @!P2 BRA `(.L_x_521) ;  /* 0x00000000000ca947 */ /* 0x000fea0003800000 */
[----:B--2---:R-:W2:Y:S02]  /*12a10*/  LDL.U8 R26, [R1+0x20] ;  /* 0x00002000011a7983 */ /* 0x004ea40000100000 */
[----:B--2---:R-:W-:-:S05]  /*12a20*/  LOP3.LUT R26, R26, 0x10, RZ, 0xfc, !PT ;  /* 0x000000101a1a7812 */ /* 0x004fca00078efcff */
[----:B------:R2:W-:Y:S02]  /*12a30*/  STL.U8 [R1+0x20], R26 ;  /* 0x0000201a01007387 */ /* 0x0005e40000100000 */
.L_x_521:
[----:B------:R-:W-:Y:S05]  /*12a40*/  BSYNC.RECONVERGENT B0 ;  /* 0x0000000000007941 */ /* 0x000fea0003800200 */
.L_x_520:
[----:B------:R-:W-:Y:S04]  /*12a50*/  BSSY.RECONVERGENT B0, `(.L_x_522) ;  /* 0x0000005000007945 */ /* 0x000fe80003800200 */
[----:B------:R-:W-:Y:S05]  /*12a60*/  @!P3 BRA `(.L_x_523) ;  /* 0x00000000000cb947 */ /* 0x000fea0003800000 */
[----:B--2---:R-:W2:Y:S02]  /*12a70*/  LDL.U8 R26, [R1+0x20] ;  /* 0x00002000011a7983 */ /* 0x004ea40000100000 */
[----:B--2---:R-:W-:-:S05]  /*12a80*/  LOP3.LUT R26, R26, 0x8, RZ, 0xfc, !PT ;  /* 0x000000081a1a7812 */ /* 0x004fca00078efcff */
[----:B------:R2:W-:Y:S02]  /*12a90*/  STL.U8 [R1+0x20], R26 ;  /* 0x0000201a01007387 */ /* 0x0005e40000100000 */
.L_x_523:
[----:B------:R-:W-:Y:S05]  /*12aa0*/  BSYNC.RECONVERGENT B0 ;  /* 0x0000000000007941 */ /* 0x000fea0003800200 */
.L_x_522:
[----:B------:R-:W-:Y:S04]  /*12ab0*/  BSSY.RECONVERGENT B0, `(.L_x_524) ;  /* 0x0000005000007945 */ /* 0x000fe80003800200 */
[----:B------:R-:W-:Y:S05]  /*12ac0*/  @!P4 BRA `(.L_x_525) ;  /* 0x00000000000cc947 */ /* 0x000fea0003800000 */
[----:B--2---:R-:W2:Y:S02]  /*12ad0*/  LDL.U8 R26, [R1+0x20] ;  /* 0x00002000011a7983 */ /* 0x004ea40000100000 */
[----:B--2---:R-:W-:-:S05]  /*12ae0*/  LOP3.LUT R26, R26, 0x4, RZ, 0xfc, !PT ;  /* 0x000000041a1a7812 */ /* 0x004fca00078efcff */
[----:B------:R2:W-:Y:S02]  /*12af0*/  STL.U8 [R1+0x20], R26 ;  /* 0x0000201a01007387 */ /* 0x0005e40000100000 */
.L_x_525:
[----:B------:R-:W-:Y:S05]  /*12b00*/  BSYNC.RECONVERGENT B0 ;  /* 0x0000000000007941 */ /* 0x000fea0003800200 */
.L_x_524:
[----:B------:R-:W-:Y:S04]  /*12b10*/  BSSY.RECONVERGENT B0, `(.L_x_526) ;  /* 0x0000005000007945 */ /* 0x000fe80003800200 */
[----:B------:R-:W-:Y:S05]  /*12b20*/  @!P5 BRA `(.L_x_527) ;  /* 0x00000000000cd947 */ /* 0x000fea0003800000 */
[----:B--2---:R-:W2:Y:S02]  /*12b30*/  LDL.U8 R26, [R1+0x20] ;  /* 0x00002000011a7983 */ /* 0x004ea40000100000 */
[----:B--2---:R-:W-:-:S05]  /*12b40*/  LOP3.LUT R26, R26, 0x2, RZ, 0xfc, !PT ;  /* 0x000000021a1a7812 */ /* 0x004fca00078efcff */
[----:B------:R2:W-:Y:S02]  /*12b50*/  STL.U8 [R1+0x20], R26 ;  /* 0x0000201a01007387 */ /* 0x0005e40000100000 */
.L_x_527:
[----:B------:R-:W-:Y:S05]  /*12b60*/  BSYNC.RECONVERGENT B0 ;  /* 0x0000000000007941 */ /* 0x000fea0003800200 */
.L_x_526:
[----:B------:R-:W0:Y:S01]  /*12b70*/  LDCU UR4, c[0x3][URZ] ;  /* 0x00c00000ff0477ac */ /* 0x000e220008000800 */
[----:B------:R-:W3:Y:S01]  /*12b80*/  LDL.U8 R25, [R1+0x13] ;  /* 0x0000130001197983 */ /* 0x000ee20000100000 */
[----:B-----5:R-:W-:Y:S02]  /*12b90*/  IMAD R24, R24, 0x100, R49 ;  /* 0x0000010018187824 */ /* 0x020fe400078e0231 */
[----:B------:R-:W-:Y:S01]  /*12ba0*/  IMAD R21, R50, 0x100, R21 ;  /* 0x0000010032157824 */ /* 0x000fe200078e0215 */
[----:B------:R-:W3:Y:S01]  /*12bb0*/  LDL.U8 R29, [R1+0x14] ;  /* 0x00001400011d7983 */ /* 0x000ee20000100000 */
[----:B------:R-:W-:Y:S02]  /*12bc0*/  IMAD R23, R24, 0x100, R23 ;  /* 0x0000010018177824 */ /* 0x000fe400078e0217 */
[----:B------:R-:W-:Y:S01]  /*12bd0*/  IMAD R51, R6, 0x100, R51 ;  /* 0x0000010006337824 */ /* 0x000fe200078e0233 */
[----:B------:R-:W-:Y:S01]  /*12be0*/  LOP3.LUT R5, R5, 0x1, RZ, 0xc0, !PT ;  /* 0x0000000105057812 */ /* 0x000fe200078ec0ff */
[----:B------:R-:W-:Y:S01]  /*12bf0*/  IMAD R21, R21, 0x100, R20 ;  /* 0x0000010015157824 */ /* 0x000fe200078e0214 */
[----:B------:R-:W1:Y:S01]  /*12c00*/  LDCU.128 UR16, c[0x3][0x40] ;  /* 0x00c00800ff1077ac */ /* 0x000e620008000c00 */
[----:B--2---:R-:W-:-:S02]  /*12c10*/  IMAD.U32 R26, R23, 0x100, R22 ;  /* 0x00000100171a7824 */ /* 0x004fc400078e0016 */
[----:B------:R-:W-:Y:S01]  /*12c20*/  IMAD.SHL.U32 R21, R21, 0x100, RZ ;  /* 0x0000010015157824 */ /* 0x000fe200078e00ff */
[----:B0-----:R-:W-:-:S03]  /*12c30*/  UIADD3 UR4, UPT, UPT, UR4, -0x4f124230, URZ ;  /* 0xb0edbdd004047890 */ /* 0x001fc6000fffe0ff */
[----:B------:R-:W-:-:S03]  /*12c40*/  IMAD.IADD R48, R48, 0x1, R21 ;  /* 0x0000000130307824 */ /* 0x000fc600078e0215 */
[----:B------:R-:W-:Y:S02]  /*12c50*/  VIADD R45, R26, UR4 ;  /* 0x000000041a2d7c36 */ /* 0x000fe40008000000 */
[--C-:B------:R-:W-:Y:S02]  /*12c60*/  SHF.L.W.U32.HI R21, R21, 0xe, R48.reuse ;  /* 0x0000000e15157819 */ /* 0x100fe40000010e30 */
[--C-:B------:R-:W-:Y:S01]  /*12c70*/  SHF.L.W.U32.HI R20, R48, 0x19, R48.reuse ;  /* 0x0000001930147819 */ /* 0x100fe20000010e30 */
[C---:B------:R-:W-:Y:S01]  /*12c80*/  VIADD R22, R45.reuse, 0xa54ff53a ;  /* 0xa54ff53a2d167836 */ /* 0x040fe20000000000 */
[----:B------:R-:W0:Y:S01]  /*12c90*/  LDCU UR4, c[0x3][0x4] ;  /* 0x00c00080ff0477ac */ /* 0x000e220008000800 */
[----:B------:R-:W-:Y:S02]  /*12ca0*/  SHF.R.U32.HI R23, RZ, 0x3, R48 ;  /* 0x00000003ff177819 */ /* 0x000fe40000011630 */
[C---:B------:R-:W-:Y:S01]  /*12cb0*/  IADD3 R28, PT, PT, -R45.reuse, 0x5ab00ac5, RZ ;  /* 0x5ab00ac52d1c7810 */ /* 0x040fe20007ffe1ff */
[----:B------:R-:W-:Y:S01]  /*12cc0*/  VIADD R45, R45, 0x8909ae5 ;  /* 0x08909ae52d2d7836 */ /* 0x000fe20000000000 */
[----:B------:R-:W-:-:S02]  /*12cd0*/  LOP3.LUT R21, R23, R20, R21, 0x96, !PT ;  /* 0x0000001417157212 */ /* 0x000fc400078e9615 */
[C-C-:B------:R-:W-:Y:S02]  /*12ce0*/  SHF.L.W.U32.HI R20, R22.reuse, 0x1a, R22.reuse ;  /* 0x0000001a16147819 */ /* 0x140fe40000010e16 */
[--C-:B------:R-:W-:Y:S01]  /*12cf0*/  SHF.L.W.U32.HI R23, R22, 0x15, R22.reuse ;  /* 0x0000001516177819 */ /* 0x100fe20000010e16 */
[----:B------:R-:W-:Y:S01]  /*12d00*/  IMAD.IADD R26, R26, 0x1, R21 ;  /* 0x000000011a1a7824 */ /* 0x000fe200078e0215 */
[C---:B------:R-:W-:Y:S02]  /*12d10*/  SHF.L.W.U32.HI R24, R22.reuse, 0x7, R22 ;  /* 0x0000000716187819 */ /* 0x040fe40000010e16 */
[----:B------:R-:W-:Y:S02]  /*12d20*/  LOP3.LUT R27, R22, 0x510e527f, RZ, 0xc0, !PT ;  /* 0x510e527f161b7812 */ /* 0x000fe400078ec0ff */
[----:B------:R-:W-:Y:S02]  /*12d30*/  LOP3.LUT R20, R24, R20, R23, 0x96, !PT ;  /* 0x0000001418147212 */ /* 0x000fe400078e9617 */
[----:B------:R-:W-:-:S02]  /*12d40*/  LOP3.LUT R27, R27, 0x9b05688c, R28, 0xf8, !PT ;  /* 0x9b05688c1b1b7812 */ /* 0x000fc400078ef81c */
[--C-:B------:R-:W-:Y:S02]  /*12d50*/  SHF.L.W.U32.HI R23, R45, 0x1e, R45.reuse ;  /* 0x0000001e2d177819 */ /* 0x100fe40000010e2d */
[----:B0-----:R-:W-:Y:S01]  /*12d60*/  IADD3 R27, PT, PT, R27, UR4, R20 ;  /* 0x000000041b1b7c10 */ /* 0x001fe2000fffe014 */
[----:B------:R-:W-:Y:S01]  /*12d70*/  IMAD R50, R19, 0x100, R18 ;  /* 0x0000010013327824 */ /* 0x000fe200078e0212 */
[C-C-:B------:R-:W-:Y:S01]  /*12d80*/  SHF.L.W.U32.HI R24, R45.reuse, 0x13, R45.reuse ;  /* 0x000000132d187819 */ /* 0x140fe20000010e2d */
[----:B------:R-:W2:Y:S01]  /*12d90*/  LDL.U8 R18, [R1+0x17] ;  /* 0x0000170001127983 */ /* 0x000ea20000100000 */
[C---:B------:R-:W-:Y:S01]  /*12da0*/  SHF.L.W.U32.HI R28, R45.reuse, 0xa, R45 ;  /* 0x0000000a2d1c7819 */ /* 0x040fe20000010e2d */
[----:B-1-34-:R-:W-:Y:S01]  /*12db0*/  IMAD.IADD R52, R48, 0x1, R27 ;  /* 0x0000000130347824 */ /* 0x01afe200078e021b */
[----:B------:R-:W-:Y:S01]  /*12dc0*/  SHF.L.W.U32.HI R21, R26, 0xd, R26 ;  /* 0x0000000d1a157819 */ /* 0x000fe20000010e1a */
[----:B------:R-:W0:Y:S01]  /*12dd0*/  LDCU.64 UR4, c[0x3][0x8] ;  /* 0x00c00100ff0477ac */ /* 0x000e220008000a00 */
[----:B------:R-:W-:Y:S01]  /*12de0*/  LOP3.LUT R23, R28, R23, R24, 0x96, !PT ;  /* 0x000000171c177212 */ /* 0x000fe200078e9618 */
[----:B------:R-:W-:Y:S01]  /*12df0*/  VIADD R27, R52, 0x5bf2cd1d ;  /* 0x5bf2cd1d341b7836 */ /* 0x000fe20000000000 */
[----:B------:R-:W-:-:S02]  /*12e00*/  LOP3.LUT R28, R45, 0xd16e48e2, RZ, 0xc0, !PT ;  /* 0xd16e48e22d1c7812 */ /* 0x000fc400078ec0ff */
[--C-:B------:R-:W-:Y:S02]  /*12e10*/  SHF.L.W.U32.HI R24, R26, 0xf, R26.reuse ;  /* 0x0000000f1a187819 */ /* 0x100fe40000010e1a */
[----:B------:R-:W-:Y:S02]  /*12e20*/  SHF.R.U32.HI R20, RZ, 0xa, R26 ;  /* 0x0000000aff147819 */ /* 0x000fe4000001161a */
[----:B------:R-:W-:Y:S02]  /*12e30*/  IADD3 R28, PT, PT, R52, R23, R28 ;  /* 0x00000017341c7210 */ /* 0x000fe40007ffe01c */
[----:B------:R-:W-:Y:S02]  /*12e40*/  LOP3.LUT R24, R20, R24, R21, 0x96, !PT ;  /* 0x0000001814187212 */ /* 0x000fe400078e9615 */
[C-C-:B------:R-:W-:Y:S01]  /*12e50*/  SHF.L.W.U32.HI R49, R27.reuse, 0x1a, R27.reuse ;  /* 0x0000001a1b317819 */ /* 0x140fe20000010e1b */
[----:B------:R-:W-:Y:S01]  /*12e60*/  VIADD R28, R28, 0x49857fb0 ;  /* 0x49857fb01c1c7836 */ /* 0x000fe20000000000 */
[----:B------:R-:W-:-:S02]  /*12e70*/  SHF.L.W.U32.HI R20, R27, 0x15, R27 ;  /* 0x000000151b147819 */ /* 0x000fc40000010e1b */
[----:B------:R-:W-:Y:S02]  /*12e80*/  SHF.L.W.U32.HI R21, R27, 0x7, R27 ;  /* 0x000000071b157819 */ /* 0x000fe40000010e1b */
[C---:B------:R-:W-:Y:S02]  /*12e90*/  SHF.L.W.U32.HI R23, R28.reuse, 0x1e, R28 ;  /* 0x0000001e1c177819 */ /* 0x040fe40000010e1c */
[----:B------:R-:W-:Y:S02]  /*12ea0*/  LOP3.LUT R49, R21, R49, R20, 0x96, !PT ;  /* 0x0000003115317212 */ /* 0x000fe400078e9614 */
[C-C-:B------:R-:W-:Y:S02]  /*12eb0*/  SHF.L.W.U32.HI R20, R28.reuse, 0x13, R28.reuse ;  /* 0x000000131c147819 */ /* 0x140fe40000010e1c */
[----:B------:R-:W-:-:S04]  /*12ec0*/  SHF.L.W.U32.HI R21, R28, 0xa, R28 ;  /* 0x0000000a1c157819 */ /* 0x000fc80000010e1c */
[----:B------:R-:W-:Y:S02]  /*12ed0*/  LOP3.LUT R23, R21, R23, R20, 0x96, !PT ;  /* 0x0000001715177212 */ /* 0x000fe400078e9614 */
[----:B------:R-:W3:Y:S04]  /*12ee0*/  LDL.U8 R20, [R1+0x15] ;  /* 0x0000150001147983 */ /* 0x000ee80000100000 */
[----:B------:R-:W4:Y:S01]  /*12ef0*/  LDL.U8 R21, [R1+0x16] ;  /* 0x0000160001157983 */ /* 0x000f220000100000 */
[----:B------:R-:W-:Y:S01]  /*12f00*/  IMAD R50, R50, 0x100, R47 ;  /* 0x0000010032327824 */ /* 0x000fe200078e022f */
[----:B------:R-:W-:Y:S02]  /*12f10*/  IADD3 R52, PT, PT, -R52, 0x240d32e2, RZ ;  /* 0x240d32e234347810 */ /* 0x000fe40007ffe1ff */
[----:B------:R-:W-:Y:S01]  /*12f20*/  LOP3.LUT R19, R27, R22, RZ, 0xc0, !PT ;  /* 0x000000161b137212 */ /* 0x000fe200078ec0ff */
[----:B------:R-:W-:-:S03]  /*12f30*/  IMAD.SHL.U32 R50, R50, 0x100, RZ ;  /* 0x0000010032327824 */ /* 0x000fc600078e00ff */
[----:B------:R-:W-:Y:S01]  /*12f40*/  LOP3.LUT R52, R19, 0x510e527f, R52, 0xf8, !PT ;  /* 0x510e527f13347812 */ /* 0x000fe200078ef834 */
[----:B------:R-:W-:-:S03]  /*12f50*/  IMAD.IADD R7, R7, 0x1, R50 ;  /* 0x0000000107077824 */ /* 0x000fc600078e0232 */
[----:B0-----:R-:W-:Y:S02]  /*12f60*/  IADD3 R52, PT, PT, R52, UR4, R49 ;  /* 0x0000000434347c10 */ /* 0x001fe4000fffe031 */
[--C-:B------:R-:W-:Y:S02]  /*12f70*/  SHF.L.W.U32.HI R50, R50, 0xe, R7.reuse ;  /* 0x0000000e32327819 */ /* 0x100fe40000010e07 */
[C-C-:B------:R-:W-:Y:S01]  /*12f80*/  SHF.L.W.U32.HI R19, R7.reuse, 0x19, R7.reuse ;  /* 0x0000001907137819 */ /* 0x140fe20000010e07 */
[----:B------:R-:W-:Y:S01]  /*12f90*/  IMAD.IADD R52, R7, 0x1, R52 ;  /* 0x0000000107347824 */ /* 0x000fe200078e0234 */
[----:B------:R-:W-:-:S04]  /*12fa0*/  SHF.R.U32.HI R47, RZ, 0x3, R7 ;  /* 0x00000003ff2f7819 */ /* 0x000fc80000011607 */
[----:B------:R-:W-:Y:S01]  /*12fb0*/  LOP3.LUT R47, R47, R19, R50, 0x96, !PT ;  /* 0x000000132f2f7212 */ /* 0x000fe200078e9632 */
[----:B------:R-:W-:Y:S02]  /*12fc0*/  VIADD R50, R52, 0x566d1711 ;  /* 0x566d171134327836 */ /* 0x000fe40000000000 */
[----:B------:R-:W-:-:S03]  /*12fd0*/  IMAD R51, R51, 0x100, R30 ;  /* 0x0000010033337824 */ /* 0x000fc600078e021e */
[C-C-:B------:R-:W-:Y:S02]  /*12fe0*/  SHF.L.W.U32.HI R6, R50.reuse, 0x1a, R50.reuse ;  /* 0x0000001a32067819 */ /* 0x140fe40000010e32 */
[C-C-:B------:R-:W-:Y:S02]  /*12ff0*/  SHF.L.W.U32.HI R19, R50.reuse, 0x15, R50.reuse ;  /* 0x0000001532137819 */ /* 0x140fe40000010e32 */
[----:B------:R-:W-:-:S04]  /*13000*/  SHF.L.W.U32.HI R30, R50, 0x7, R50 ;  /* 0x00000007321e7819 */ /* 0x000fc80000010e32 */
[----:B------:R-:W-:Y:S01]  /*13010*/  LOP3.LUT R6, R30, R6, R19, 0x96, !PT ;  /* 0x000000061e067212 */ /* 0x000fe200078e9613 */
[----:B------:R-:W-:-:S04]  /*13020*/  IMAD.SHL.U32 R30, R51, 0x100, RZ ;  /* 0x00000100331e7824 */ /* 0x000fc800078e00ff */
[----:B------:R-:W-:-:S05]  /*13030*/  IMAD.IADD R19, R31, 0x1, R30 ;  /* 0x000000011f137824 */ /* 0x000fca00078e021e */
[--C-:B------:R-:W-:Y:S02]  /*13040*/  SHF.L.W.U32.HI R31, R30, 0xe, R19.reuse ;  /* 0x0000000e1e1f7819 */ /* 0x100fe40000010e13 */
[--C-:B------:R-:W-:Y:S02]  /*13050*/  SHF.L.W.U32.HI R30, R19, 0x19, R19.reuse ;  /* 0x00000019131e7819 */ /* 0x100fe40000010e13 */
[----:B------:R-:W-:-:S04]  /*13060*/  SHF.R.U32.HI R49, RZ, 0x3, R19 ;  /* 0x00000003ff317819 */ /* 0x000fc80000011613 */
[----:B------:R-:W-:Y:S02]  /*13070*/  LOP3.LUT R30, R49, R30, R31, 0x96, !PT ;  /* 0x0000001e311e7212 */ /* 0x000fe400078e961f */
[----:B------:R-:W-:-:S04]  /*13080*/  LOP3.LUT R31, R45, 0x6a09e667, R28, 0xe8, !PT ;  /* 0x6a09e6672d1f7812 */ /* 0x000fc800078ee81c */
[C---:B------:R-:W-:Y:S02]  /*13090*/  IADD3 R23, PT, PT, R52.reuse, R23, R31 ;  /* 0x0000001734177210 */ /* 0x040fe40007ffe01f */
[----:B------:R-:W-:Y:S02]  /*130a0*/  IADD3 R52, PT, PT, -R52, -0x566d1712, RZ ;  /* 0xa992e8ee34347810 */ /* 0x000fe40007ffe1ff */
[----:B------:R-:W-:-:S04]  /*130b0*/  LOP3.LUT R31, R50, R27, RZ, 0xc0, !PT ;  /* 0x0000001b321f7212 */ /* 0x000fc800078ec0ff */
[----:B------:R-:W-:Y:S02]  /*130c0*/  LOP3.LUT R31, R31, R22, R52, 0xf8, !PT ;  /* 0x000000161f1f7212 */ /* 0x000fe400078ef834 */
[----:B------:R-:W-:Y:S02]  /*130d0*/  IADD3 R48, PT, PT, R48, 0xa00000, R47 ;  /* 0x00a0000030307810 */ /* 0x000fe40007ffe02f */
[----:B------:R-:W-:Y:S01]  /*130e0*/  IADD3 R6, PT, PT, R31, UR5, R6 ;  /* 0x000000051f067c10 */ /* 0x000fe2000fffe006 */
[----:B------:R-:W-:Y:S01]  /*130f0*/  VIADD R31, R23, 0x9b05688c ;  /* 0x9b05688c171f7836 */ /* 0x000fe20000000000 */
[----:B------:R-:W-:Y:S01]  /*13100*/  IADD3 R30, PT, PT, R30, R24, R7 ;  /* 0x000000181e1e7210 */ /* 0x000fe20007ffe007 */
[----:B------:R-:W0:Y:S01]  /*13110*/  LDCU.64 UR4, c[0x3][0x10] ;  /* 0x00c00200ff0477ac */ /* 0x000e220008000a00 */
[C---:B------:R-:W-:Y:S01]  /*13120*/  SHF.L.W.U32.HI R52, R48.reuse, 0xf, R48 ;  /* 0x0000000f30347819 */ /* 0x040fe20000010e30 */
[----:B------:R-:W-:Y:S01]  /*13130*/  IMAD.IADD R6, R19, 0x1, R6 ;  /* 0x0000000113067824 */ /* 0x000fe200078e0206 */
[----:B------:R-:W-:-:S02]  /*13140*/  SHF.L.W.U32.HI R7, R48, 0xd, R48 ;  /* 0x0000000d30077819 */ /* 0x000fc40000010e30 */
[----:B------:R-:W-:Y:S01]  /*13150*/  SHF.R.U32.HI R24, RZ, 0xa, R48 ;  /* 0x0000000aff187819 */ /* 0x000fe20000011630 */
[----:B------:R-:W-:Y:S01]  /*13160*/  VIADD R47, R6, 0xbb1838e6 ;  /* 0xbb1838e6062f7836 */ /* 0x000fe20000000000 */
[C---:B------:R-:W-:Y:S02]  /*13170*/  SHF.L.W.U32.HI R23, R31.reuse, 0x1e, R31 ;  /* 0x0000001e1f177819 */ /* 0x040fe40000010e1f */
[----:B------:R-:W-:Y:S02]  /*13180*/  LOP3.LUT R52, R24, R52, R7, 0x96, !PT ;  /* 0x0000003418347212 */ /* 0x000fe400078e9607 */
[C-C-:B------:R-:W-:Y:S02]  /*13190*/  SHF.L.W.U32.HI R24, R31.reuse, 0x13, R31.reuse ;  /* 0x000000131f187819 */ /* 0x140fe40000010e1f */
[----:B------:R-:W-:Y:S02]  /*131a0*/  SHF.L.W.U32.HI R7, R31, 0xa, R31 ;  /* 0x0000000a1f077819 */ /* 0x000fe40000010e1f */
[----:B------:R-:W-:-:S02]  /*131b0*/  SHF.L.W.U32.HI R49, R47, 0x7, R47 ;  /* 0x000000072f317819 */ /* 0x000fc40000010e2f */
[----:B------:R-:W-:Y:S02]  /*131c0*/  LOP3.LUT R23, R7, R23, R24, 0x96, !PT ;  /* 0x0000001707177212 */ /* 0x000fe400078e9618 */
[C-C-:B------:R-:W-:Y:S02]  /*131d0*/  SHF.L.W.U32.HI R7, R47.reuse, 0x1a, R47.reuse ;  /* 0x0000001a2f077819 */ /* 0x140fe40000010e2f */
[----:B------:R-:W-:-:S04]  /*131e0*/  SHF.L.W.U32.HI R24, R47, 0x15, R47 ;  /* 0x000000152f187819 */ /* 0x000fc80000010e2f */
[----:B------:R-:W-:Y:S01]  /*131f0*/  LOP3.LUT R7, R49, R7, R24, 0x96, !PT ;  /* 0x0000000731077212 */ /* 0x000fe200078e9618 */
[----:B------:R-:W-:Y:S01]  /*13200*/  IMAD R49, R46, 0x100, R43 ;  /* 0x000001002e317824 */ /* 0x000fe200078e022b */
[----:B------:R-:W-:-:S03]  /*13210*/  LOP3.LUT R43, R28, R45, R31, 0xe8, !PT ;  /* 0x0000002d1c2b7212 */ /* 0x000fc600078ee81f */
[----:B------:R-:W-:Y:S01]  /*13220*/  IMAD R44, R49, 0x100, R44 ;  /* 0x00000100312c7824 */ /* 0x000fe200078e022c */
[C---:B------:R-:W-:Y:S01]  /*13230*/  IADD3 R43, PT, PT, R6.reuse, R23, R43 ;  /* 0x00000017062b7210 */ /* 0x040fe20007ffe02b */
[----:B------:R-:W2:Y:S01]  /*13240*/  LDL.U8 R49, [R1+0x18] ;  /* 0x0000180001317983 */ /* 0x000ea20000100000 */
[----:B------:R-:W-:Y:S01]  /*13250*/  IADD3 R23, PT, PT, -R6, 0x44e7c719, RZ ;  /* 0x44e7c71906177810 */ /* 0x000fe20007ffe1ff */
[----:B------:R-:W-:Y:S01]  /*13260*/  IMAD.SHL.U32 R6, R44, 0x100, RZ ;  /* 0x000001002c067824 */ /* 0x000fe200078e00ff */
[----:B------:R-:W-:-:S04]  /*13270*/  LOP3.LUT R24, R47, R50, RZ, 0xc0, !PT ;  /* 0x000000322f187212 */ /* 0x000fc800078ec0ff */
[----:B------:R-:W-:Y:S02]  /*13280*/  LOP3.LUT R23, R24, R27, R23, 0xf8, !PT ;  /* 0x0000001b18177212 */ /* 0x000fe400078ef817 */
[----:B------:R-:W2:Y:S01]  /*13290*/  LDL.U8 R24, [R1+0x19] ;  /* 0x0000190001187983 */ /* 0x000ea20000100000 */
[----:B------:R-:W-:Y:S01]  /*132a0*/  IMAD.IADD R44, R25, 0x1, R6 ;  /* 0x00000001192c7824 */ /* 0x000fe200078e0206 */
[----:B------:R-:W-:Y:S02]  /*132b0*/  IADD3 R25, PT, PT, R7, R23, R22 ;  /* 0x0000001707197210 */ /* 0x000fe40007ffe016 */
[----:B------:R-:W2:Y:S02]  /*132c0*/  LDL.U8 R22, [R1+0x1d] ;  /* 0x00001d0001167983 */ /* 0x000ea40000100000 */
[--C-:B------:R-:W-:Y:S02]  /*132d0*/  SHF.L.W.U32.HI R6, R6, 0xe, R44.reuse ;  /* 0x0000000e06067819 */ /* 0x100fe40000010e2c */
[----:B------:R-:W-:-:S02]  /*132e0*/  SHF.R.U32.HI R7, RZ, 0x3, R44 ;  /* 0x00000003ff077819 */ /* 0x000fc4000001162c */
[----:B------:R-:W-:-:S04]  /*132f0*/  SHF.L.W.U32.HI R23, R44, 0x19, R44 ;  /* 0x000000192c177819 */ /* 0x000fc80000010e2c */
[----:B------:R-:W-:Y:S02]  /*13300*/  LOP3.LUT R23, R7, R23, R6, 0x96, !PT ;  /* 0x0000001707177212 */ /* 0x000fe400078e9606 */
[----:B------:R-:W2:Y:S04]  /*13310*/  LDL.U8 R6, [R1+0x1a] ;  /* 0x00001a0001067983 */ /* 0x000ea80000100000 */
[----:B------:R-:W2:Y:S01]  /*13320*/  LDL.U8 R7, [R1+0x1c] ;  /* 0x00001c0001077983 */ /* 0x000ea20000100000 */
[----:B------:R-:W-:Y:S02]  /*13330*/  IADD3 R19, PT, PT, R23, R52, R19 ;  /* 0x0000003417137210 */ /* 0x000fe40007ffe013 */
[----:B0-----:R-:W-:Y:S01]  /*13340*/  IADD3 R23, PT, PT, R44, UR4, R25 ;  /* 0x000000042c177c10 */ /* 0x001fe2000fffe019 */
[----:B------:R-:W0:Y:S04]  /*13350*/  LDCU UR4, c[0x3][0x18] ;  /* 0x00c00300ff0477ac */ /* 0x000e280008000800 */
[----:B------:R-:W-:-:S05]  /*13360*/  IMAD.IADD R25, R45, 0x1, R23 ;  /* 0x000000012d197824 */ /* 0x000fca00078e0217 */
[C-C-:B------:R-:W-:Y:S02]  /*13370*/  SHF.L.W.U32.HI R45, R25.reuse, 0x1a, R25.reuse ;  /* 0x0000001a192d7819 */ /* 0x140fe40000010e19 */
[C-C-:B------:R-:W-:Y:S02]  /*13380*/  SHF.L.W.U32.HI R46, R25.reuse, 0x15, R25.reuse ;  /* 0x00000015192e7819 */ /* 0x140fe40000010e19 */
[----:B------:R-:W-:-:S04]  /*13390*/  SHF.L.W.U32.HI R51, R25, 0x7, R25 ;  /* 0x0000000719337819 */ /* 0x000fc80000010e19 */
[----:B------:R-:W-:Y:S02]  /*133a0*/  LOP3.LUT R46, R51, R45, R46, 0x96, !PT ;  /* 0x0000002d332e7212 */ /* 0x000fe400078e962e */
[----:B------:R-:W-:-:S04]  /*133b0*/  LOP3.LUT R45, R50, R25, R47, 0xb8, !PT ;  /* 0x00000019322d7212 */ /* 0x000fc800078eb82f */
[----:B------:R-:W-:Y:S02]  /*133c0*/  IADD3 R27, PT, PT, R46, R45, R27 ;  /* 0x0000002d2e1b7210 */ /* 0x000fe40007ffe01b */
[----:B------:R-:W2:Y:S01]  /*133d0*/  LDL.U8 R46, [R1+0x1b] ;  /* 0x00001b00012e7983 */ /* 0x000ea20000100000 */
[----:B---3--:R-:W-:Y:S01]  /*133e0*/  IMAD R20, R29, 0x100, R20 ;  /* 0x000001001d147824 */ /* 0x008fe200078e0214 */
[----:B------:R-:W-:-:S03]  /*133f0*/  SHF.R.U32.HI R29, RZ, 0xa, R30 ;  /* 0x0000000aff1d7819 */ /* 0x000fc6000001161e */
[----:B----4-:R-:W-:Y:S01]  /*13400*/  IMAD R45, R20, 0x100, R21 ;  /* 0x00000100142d7824 */ /* 0x010fe200078e0215 */
[C-C-:B------:R-:W-:Y:S02]  /*13410*/  SHF.L.W.U32.HI R21, R30.reuse, 0xf, R30.reuse ;  /* 0x0000000f1e157819 */ /* 0x140fe40000010e1e */
[----:B------:R-:W-:-:S04]  /*13420*/  SHF.L.W.U32.HI R20, R30, 0xd, R30 ;  /* 0x0000000d1e147819 */ /* 0x000fc80000010e1e */
[----:B------:R-:W-:Y:S01]  /*13430*/  LOP3.LUT R21, R29, R21, R20, 0x96, !PT ;  /* 0x000000151d157212 */ /* 0x000fe200078e9614 */
[----:B------:R-:W-:Y:S01]  /*13440*/  IMAD.SHL.U32 R29, R45, 0x100, RZ ;  /* 0x000001002d1d7824 */ /* 0x000fe200078e00ff */
[----:B------:R-:W3:Y:S03]  /*13450*/  LDL.U8 R20, [R1+0x1e] ;  /* 0x00001e0001147983 */ /* 0x000ee60000100000 */
[----:B--2---:R-:W-:-:S05]  /*13460*/  IMAD.IADD R18, R18, 0x1, R29 ;  /* 0x0000000112127824 */ /* 0x004fca00078e021d */
[--C-:B------:R-:W-:Y:S02]  /*13470*/  SHF.L.W.U32.HI R52, R29, 0xe, R18.reuse ;  /* 0x0000000e1d347819 */ /* 0x100fe40000010e12 */
[--C-:B------:R-:W-:Y:S02]  /*13480*/  SHF.R.U32.HI R29, RZ, 0x3, R18.reuse ;  /* 0x00000003ff1d7819 */ /* 0x100fe40000011612 */
[----:B------:R-:W-:-:S04]  /*13490*/  SHF.L.W.U32.HI R45, R18, 0x19, R18 ;  /* 0x00000019122d7819 */ /* 0x000fc80000010e12 */
[----:B------:R-:W-:Y:S02]  /*134a0*/  LOP3.LUT R45, R29, R45, R52, 0x96, !PT ;  /* 0x0000002d1d2d7212 */ /* 0x000fe400078e9634 */
[----:B------:R-:W2:Y:S01]  /*134b0*/  LDL.U8 R29, [R1+0x1f] ;  /* 0x00001f00011d7983 */ /* 0x000ea20000100000 */
[----:B------:R-:W-:Y:S01]  /*134c0*/  IADD3 R27, PT, PT, R18, UR5, R27 ;  /* 0x00000005121b7c10 */ /* 0x000fe2000fffe01b */
[----:B------:R-:W-:-:S04]  /*134d0*/  IMAD R49, R49, 0x100, R24 ;  /* 0x0000010031317824 */ /* 0x000fc800078e0218 */
[----:B------:R-:W-:-:S05]  /*134e0*/  IMAD.IADD R24, R28, 0x1, R27 ;  /* 0x000000011c187824 */ /* 0x000fca00078e021b */
[C---:B------:R-:W-:Y:S01]  /*134f0*/  SHF.L.W.U32.HI R51, R24.reuse, 0x7, R24 ;  /* 0x0000000718337819 */ /* 0x040fe20000010e18 */
[----:B------:R-:W-:Y:S01]  /*13500*/  IMAD R6, R49, 0x100, R6 ;  /* 0x0000010031067824 */ /* 0x000fe200078e0206 */
[C---:B------:R-:W-:Y:S01]  /*13510*/  SHF.L.W.U32.HI R49, R24.reuse, 0x15, R24 ;  /* 0x0000001518317819 */ /* 0x040fe20000010e18 */
[----:B------:R-:W-:Y:S01]  /*13520*/  IMAD R7, R7, 0x100, R22 ;  /* 0x0000010007077824 */ /* 0x000fe200078e0216 */
[----:B------:R-:W-:-:S04]  /*13530*/  SHF.L.W.U32.HI R22, R24, 0x1a, R24 ;  /* 0x0000001a18167819 */ /* 0x000fc80000010e18 */
[----:B------:R-:W-:Y:S02]  /*13540*/  LOP3.LUT R49, R51, R22, R49, 0x96, !PT ;  /* 0x0000001633317212 */ /* 0x000fe400078e9631 */
[----:B------:R-:W-:-:S04]  /*13550*/  LOP3.LUT R22, R47, R24, R25, 0xb8, !PT ;  /* 0x000000182f167212 */ /* 0x000fc800078eb819 */
[----:B------:R-:W-:Y:S01]  /*13560*/  IADD3 R49, PT, PT, R49, R22, R50 ;  /* 0x0000001631317210 */ /* 0x000fe20007ffe032 */
[----:B------:R-:W-:-:S05]  /*13570*/  VIADD R22, R43, 0x510e527f ;  /* 0x510e527f2b167836 */ /* 0x000fca0000000000 */
[C-C-:B------:R-:W-:Y:S02]  /*13580*/  SHF.L.W.U32.HI R43, R22.reuse, 0x1e, R22.reuse ;  /* 0x0000001e162b7819 */ /* 0x140fe40000010e16 */
[C-C-:B------:R-:W-:Y:S02]  /*13590*/  SHF.L.W.U32.HI R50, R22.reuse, 0x13, R22.reuse ;  /* 0x0000001316327819 */ /* 0x140fe40000010e16 */
[--C-:B------:R-:W-:Y:S02]  /*135a0*/  SHF.L.W.U32.HI R51, R22, 0xa, R22.reuse ;  /* 0x0000000a16337819 */ /* 0x100fe40000010e16 */
        /* <DEDUP_REMOVED lines=12> */
[----:B------:R-:W-:Y:S01]  /*13670*/  LOP3.LUT R43, R43, R23, R50, 0x96, !PT ;  /* 0x000000172b2b7212 */ /* 0x000fe200078e9632 */
[----:B------:R-:W-:-:S04]  /*13680*/  IMAD.SHL.U32 R23, R6, 0x100, RZ ;  /* 0x0000010006177824 */ /* 0x000fc800078e00ff */
[----:B------:R-:W-:-:S05]  /*13690*/  IMAD.IADD R46, R46, 0x1, R23 ;  /* 0x000000012e2e7824 */ /* 0x000fca00078e0217 */
[----:B0-----:R-:W-:Y:S01]  /*136a0*/  IADD3 R6, PT, PT, R46, UR4, R49 ;  /* 0x000000042e067c10 */ /* 0x001fe2000fffe031 */
[----:B------:R-:W0:Y:S01]  /*136b0*/  LDCU.64 UR4, c[0x3][0x50] ;  /* 0x00c00a00ff0477ac */ /* 0x000e220008000a00 */
[----:B------:R-:W-:-:S03]  /*136c0*/  LOP3.LUT R49, R28, R22, R27, 0xe8, !PT ;  /* 0x000000161c317212 */ /* 0x000fc600078ee81b */
[----:B------:R-:W-:Y:S01]  /*136d0*/  IMAD.IADD R31, R31, 0x1, R6 ;  /* 0x000000011f1f7824 */ /* 0x000fe200078e0206 */
[----:B------:R-:W-:-:S04]  /*136e0*/  IADD3 R6, PT, PT, R6, R43, R49 ;  /* 0x0000002b06067210 */ /* 0x000fc80007ffe031 */
[--C-:B------:R-:W-:Y:S01]  /*136f0*/  SHF.L.W.U32.HI R43, R31, 0x7, R31.reuse ;  /* 0x000000071f2b7819 */ /* 0x100fe20000010e1f */
[----:B---3--:R-:W-:Y:S01]  /*13700*/  IMAD R49, R7, 0x100, R20 ;  /* 0x0000010007317824 */ /* 0x008fe200078e0214 */
[C-C-:B------:R-:W-:Y:S02]  /*13710*/  SHF.L.W.U32.HI R7, R31.reuse, 0x1a, R31.reuse ;  /* 0x0000001a1f077819 */ /* 0x140fe40000010e1f */
[----:B------:R-:W-:-:S04]  /*13720*/  SHF.L.W.U32.HI R20, R31, 0x15, R31 ;  /* 0x000000151f147819 */ /* 0x000fc80000010e1f */
[----:B------:R-:W-:Y:S01]  /*13730*/  LOP3.LUT R50, R43, R7, R20, 0x96, !PT ;  /* 0x000000072b327212 */ /* 0x000fe200078e9614 */
[----:B------:R-:W-:Y:S01]  /*13740*/  IMAD.SHL.U32 R20, R49, 0x100, RZ ;  /* 0x0000010031147824 */ /* 0x000fe200078e00ff */
[----:B------:R-:W-:Y:S02]  /*13750*/  LOP3.LUT R7, R25, R31, R24, 0xb8, !PT ;  /* 0x0000001f19077212 */ /* 0x000fe400078eb818 */
[--C-:B------:R-:W-:Y:S02]  /*13760*/  SHF.L.W.U32.HI R52, R6, 0x13, R6.reuse ;  /* 0x0000001306347819 */ /* 0x100fe40000010e06 */
[----:B------:R-:W-:Y:S02]  /*13770*/  IADD3 R50, PT, PT, R50, R7, R47 ;  /* 0x0000000732327210 */ /* 0x000fe40007ffe02f */
[C-C-:B------:R-:W-:Y:S02]  /*13780*/  SHF.L.W.U32.HI R7, R6.reuse, 0x1e, R6.reuse ;  /* 0x0000001e06077819 */ /* 0x140fe40000010e06 */
[----:B------:R-:W-:Y:S01]  /*13790*/  SHF.L.W.U32.HI R43, R6, 0xa, R6 ;  /* 0x0000000a062b7819 */ /* 0x000fe20000010e06 */
[----:B--2---:R-:W-:-:S03]  /*137a0*/  IMAD.IADD R29, R29, 0x1, R20 ;  /* 0x000000011d1d7824 */ /* 0x004fc600078e0214 */
[----:B------:R-:W-:Y:S02]  /*137b0*/  LOP3.LUT R52, R43, R7, R52, 0x96, !PT ;  /* 0x000000072b347212 */ /* 0x000fe400078e9634 */
        /* <DEDUP_REMOVED lines=11> */
[C-C-:B------:R-:W-:Y:S01]  /*13870*/  SHF.L.W.U32.HI R50, R43.reuse, 0x13, R43.reuse ;  /* 0x000000132b327819 */ /* 0x140fe20000010e2b */
[----:B------:R-:W-:Y:S01]  /*13880*/  VIADD R22, R22, UR8 ;  /* 0x0000000816167c36 */ /* 0x000fe20008000000 */
[----:B------:R-:W-:-:S04]  /*13890*/  SHF.L.W.U32.HI R47, R43, 0xa, R43 ;  /* 0x0000000a2b2f7819 */ /* 0x000fc80000010e2b */
[----:B------:R-:W-:Y:S02]  /*138a0*/  LOP3.LUT R50, R47, R25, R50, 0x96, !PT ;  /* 0x000000192f327212 */ /* 0x000fe400078e9632 */
[----:B------:R-:W-:Y:S02]  /*138b0*/  LOP3.LUT R25, R22, 0x80000000, RZ, 0x3c, !PT ;  /* 0x8000000016197812 */ /* 0x000fe400078e3cff */
[----:B------:R-:W-:-:S03]  /*138c0*/  LOP3.LUT R52, R6, R27, R43, 0xe8, !PT ;  /* 0x0000001b06347212 */ /* 0x000fc600078ee82b */
[----:B------:R-:W-:Y:S01]  /*138d0*/  IMAD.IADD R28, R28, 0x1, R25 ;  /* 0x000000011c1c7824 */ /* 0x000fe200078e0219 */
[----:B------:R-:W-:Y:S02]  /*138e0*/  IADD3 R44, PT, PT, R45, R21, R44 ;  /* 0x000000152d2c7210 */ /* 0x000fe40007ffe02c */
[----:B------:R-:W-:Y:S02]  /*138f0*/  IADD3 R52, PT, PT, R25, R50, R52 ;  /* 0x0000003219347210 */ /* 0x000fe40007ffe034 */
[C-C-:B------:R-:W-:Y:S02]  /*13900*/  SHF.L.W.U32.HI R21, R28.reuse, 0x1a, R28.reuse ;  /* 0x0000001a1c157819 */ /* 0x140fe40000010e1c */
[C-C-:B------:R-:W-:Y:S02]  /*13910*/  SHF.L.W.U32.HI R22, R28.reuse, 0x15, R28.reuse ;  /* 0x000000151c167819 */ /* 0x140fe40000010e1c */
[----:B------:R-:W-:Y:S02]  /*13920*/  SHF.L.W.U32.HI R25, R28, 0x7, R28 ;  /* 0x000000071c197819 */ /* 0x000fe40000010e1c */
[----:B------:R-:W-:-:S02]  /*13930*/  LOP3.LUT R47, R31, R28, R7, 0xb8, !PT ;  /* 0x0000001c1f2f7212 */ /* 0x000fc400078eb807 */
[----:B------:R-:W-:Y:S02]  /*13940*/  LOP3.LUT R45, R25, R21, R22, 0x96, !PT ;  /* 0x00000015192d7212 */ /* 0x000fe400078e9616 */
[C-C-:B------:R-:W-:Y:S02]  /*13950*/  SHF.L.W.U32.HI R21, R44.reuse, 0xf, R44.reuse ;  /* 0x0000000f2c157819 */ /* 0x140fe40000010e2c */
[--C-:B------:R-:W-:Y:S02]  /*13960*/  SHF.L.W.U32.HI R22, R44, 0xd, R44.reuse ;  /* 0x0000000d2c167819 */ /* 0x100fe40000010e2c */
[----:B------:R-:W-:Y:S02]  /*13970*/  SHF.R.U32.HI R25, RZ, 0xa, R44 ;  /* 0x0000000aff197819 */ /* 0x000fe4000001162c */
[----:B------:R-:W-:Y:S02]  /*13980*/  IADD3 R45, PT, PT, R45, R47, R24 ;  /* 0x0000002f2d2d7210 */ /* 0x000fe40007ffe018 */
[----:B------:R-:W-:-:S02]  /*13990*/  LOP3.LUT R21, R25, R21, R22, 0x96, !PT ;  /* 0x0000001519157212 */ /* 0x000fc400078e9616 */
[C-C-:B------:R-:W-:Y:S01]  /*139a0*/  SHF.L.W.U32.HI R24, R52.reuse, 0x1e, R52.reuse ;  /* 0x0000001e34187819 */ /* 0x140fe20000010e34 */
[----:B------:R-:W-:Y:S01]  /*139b0*/  VIADD R22, R45, UR9 ;  /* 0x000000092d167c36 */ /* 0x000fe20008000000 */
[C-C-:B------:R-:W-:Y:S02]  /*139c0*/  SHF.L.W.U32.HI R25, R52.reuse, 0x13, R52.reuse ;  /* 0x0000001334197819 */ /* 0x140fe40000010e34 */
[----:B------:R-:W-:Y:S01]  /*139d0*/  SHF.L.W.U32.HI R47, R52, 0xa, R52 ;  /* 0x0000000a342f7819 */ /* 0x000fe20000010e34 */
[----:B------:R-:W-:Y:S01]  /*139e0*/  IMAD.IADD R45, R27, 0x1, R22 ;  /* 0x000000011b2d7824 */ /* 0x000fe200078e0216 */
[----:B------:R-:W-:Y:S02]  /*139f0*/  LOP3.LUT R51, R43, R6, R52, 0xe8, !PT ;  /* 0x000000062b337212 */ /* 0x000fe400078ee834 */
[----:B------:R-:W-:Y:S02]  /*13a00*/  LOP3.LUT R25, R47, R24, R25, 0x96, !PT ;  /* 0x000000182f197212 */ /* 0x000fe400078e9619 */
[----:B------:R-:W-:-:S02]  /*13a10*/  SHF.L.W.U32.HI R24, R45, 0x7, R45 ;  /* 0x000000072d187819 */ /* 0x000fc40000010e2d */
[----:B------:R-:W-:Y:S02]  /*13a20*/  IADD3 R51, PT, PT, R22, R25, R51 ;  /* 0x0000001916337210 */ /* 0x000fe40007ffe033 */
[C-C-:B------:R-:W-:Y:S02]  /*13a30*/  SHF.L.W.U32.HI R22, R45.reuse, 0x1a, R45.reuse ;  /* 0x0000001a2d167819 */ /* 0x140fe40000010e2d */
[----:B------:R-:W-:-:S04]  /*13a40*/  SHF.L.W.U32.HI R25, R45, 0x15, R45 ;  /* 0x000000152d197819 */ /* 0x000fc80000010e2d */
[----:B------:R-:W-:Y:S02]  /*13a50*/  LOP3.LUT R24, R24, R22, R25, 0x96, !PT ;  /* 0x0000001618187212 */ /* 0x000fe400078e9619 */
[----:B------:R-:W-:Y:S02]  /*13a60*/  LOP3.LUT R25, R7, R45, R28, 0xb8, !PT ;  /* 0x0000002d07197212 */ /* 0x000fe400078eb81c */
[--C-:B------:R-:W-:Y:S02]  /*13a70*/  SHF.L.W.U32.HI R22, R23, 0xe, R46.reuse ;  /* 0x0000000e17167819 */ /* 0x100fe40000010e2e */
[--C-:B------:R-:W-:Y:S02]  /*13a80*/  SHF.L.W.U32.HI R49, R46, 0x19, R46.reuse ;  /* 0x000000192e317819 */ /* 0x100fe40000010e2e */
[----:B------:R-:W-:Y:S02]  /*13a90*/  SHF.R.U32.HI R23, RZ, 0x3, R46 ;  /* 0x00000003ff177819 */ /* 0x000fe4000001162e */
[----:B------:R-:W-:-:S02]  /*13aa0*/  IADD3 R24, PT, PT, R24, R25, R31 ;  /* 0x0000001918187210 */ /* 0x000fc40007ffe01f */
[----:B------:R-:W-:Y:S02]  /*13ab0*/  LOP3.LUT R49, R23, R49, R22, 0x96, !PT ;  /* 0x0000003117317212 */ /* 0x000fe400078e9616 */
[C-C-:B------:R-:W-:Y:S01]  /*13ac0*/  SHF.L.W.U32.HI R22, R51.reuse, 0x1e, R51.reuse ;  /* 0x0000001e33167819 */ /* 0x140fe20000010e33 */
[----:B------:R-:W-:Y:S01]  /*13ad0*/  VIADD R23, R24, UR10 ;  /* 0x0000000a18177c36 */ /* 0x000fe20008000000 */
[C-C-:B------:R-:W-:Y:S02]  /*13ae0*/  SHF.L.W.U32.HI R25, R51.reuse, 0x13, R51.reuse ;  /* 0x0000001333197819 */ /* 0x140fe40000010e33 */
[--C-:B------:R-:W-:Y:S02]  /*13af0*/  SHF.L.W.U32.HI R27, R51, 0xa, R51.reuse ;  /* 0x0000000a331b7819 */ /* 0x100fe40000010e33 */
[----:B------:R-:W-:Y:S02]  /*13b00*/  LOP3.LUT R24, R52, R43, R51, 0xe8, !PT ;  /* 0x0000002b34187212 */ /* 0x000fe400078ee833 */
        /* <DEDUP_REMOVED lines=8> */
[--C-:B------:R-:W-:Y:S02]  /*13b90*/  SHF.L.W.U32.HI R23, R20, 0xe, R29.reuse ;  /* 0x0000000e14177819 */ /* 0x100fe40000010e1d */
[--C-:B------:R-:W-:Y:S02]  /*13ba0*/  SHF.L.W.U32.HI R6, R29, 0x19, R29.reuse ;  /* 0x000000191d067819 */ /* 0x100fe40000010e1d */
[----:B------:R-:W-:Y:S02]  /*13bb0*/  SHF.R.U32.HI R20, RZ, 0x3, R29 ;  /* 0x00000003ff147819 */ /* 0x000fe4000001161d */
[----:B------:R-:W-:Y:S02]  /*13bc0*/  IADD3 R24, PT, PT, R24, R25, R7 ;  /* 0x0000001918187210 */ /* 0x000fe40007ffe007 */
[----:B------:R-:W-:Y:S02]  /*13bd0*/  LOP3.LUT R6, R20, R6, R23, 0x96, !PT ;  /* 0x0000000614067212 */ /* 0x000fe400078e9617 */
[----:B------:R-:W-:-:S02]  /*13be0*/  SHF.L.W.U32.HI R7, R50, 0x1e, R50 ;  /* 0x0000001e32077819 */ /* 0x000fc40000010e32 */
[C-C-:B------:R-:W-:Y:S02]  /*13bf0*/  SHF.L.W.U32.HI R20, R50.reuse, 0x13, R50.reuse ;  /* 0x0000001332147819 */ /* 0x140fe40000010e32 */
[----:B------:R-:W-:Y:S02]  /*13c00*/  SHF.L.W.U32.HI R23, R50, 0xa, R50 ;  /* 0x0000000a32177819 */ /* 0x000fe40000010e32 */
[----:B------:R-:W-:Y:S02]  /*13c10*/  IADD3 R46, PT, PT, R6, R21, R46 ;  /* 0x00000015062e7210 */ /* 0x000fe40007ffe02e */
[----:B------:R-:W-:Y:S01]  /*13c20*/  LOP3.LUT R23, R23, R7, R20, 0x96, !PT ;  /* 0x0000000717177212 */ /* 0x000fe200078e9614 */
[----:B------:R-:W-:Y:S01]  /*13c30*/  VIADD R24, R24, UR11 ;  /* 0x0000000b18187c36 */ /* 0x000fe20008000000 */
[----:B------:R-:W1:Y:S01]  /*13c40*/  LDC.64 R6, c[0x3][0x30] ;  /* 0x00c00c00ff067b82 */ /* 0x000e620000000a00 */
[----:B------:R-:W-:Y:S02]  /*13c50*/  LOP3.LUT R27, R51, R52, R50, 0xe8, !PT ;  /* 0x00000034331b7212 */ /* 0x000fe400078ee832 */
[----:B------:R-:W-:-:S02]  /*13c60*/  IMAD.IADD R21, R43, 0x1, R24 ;  /* 0x000000012b157824 */ /* 0x000fc400078e0218 */
[----:B------:R-:W-:-:S03]  /*13c70*/  IADD3 R27, PT, PT, R24, R23, R27 ;  /* 0x00000017181b7210 */ /* 0x000fc60007ffe01b */
        /* <DEDUP_REMOVED lines=9> */
[----:B-1----:R-:W-:Y:S01]  /*13d10*/  IMAD.IADD R25, R25, 0x1, R6 ;  /* 0x0000000119197824 */ /* 0x002fe200078e0206 */
[----:B------:R-:W-:-:S02]  /*13d20*/  SHF.L.W.U32.HI R6, R27, 0x1e, R27 ;  /* 0x0000001e1b067819 */ /* 0x000fc40000010e1b */
[----:B------:R-:W-:Y:S02]  /*13d30*/  LOP3.LUT R23, R24, R23, R20, 0x96, !PT ;  /* 0x0000001718177212 */ /* 0x000fe400078e9614 */
        /* <DEDUP_REMOVED lines=14> */
[----:B------:R-:W-:Y:S01]  /*13e20*/  SHF.L.W.U32.HI R28, R25, 0xa, R25 ;  /* 0x0000000a191c7819 */ /* 0x000fe20000010e19 */
[----:B------:R-:W-:Y:S01]  /*13e30*/  IMAD.IADD R6, R6, 0x1, R7 ;  /* 0x0000000106067824 */ /* 0x000fe200078e0207 */
[----:B------:R-:W-:Y:S02]  /*13e40*/  LOP3.LUT R7, R27, R50, R25, 0xe8, !PT ;  /* 0x000000321b077212 */ /* 0x000fe400078ee819 */
[----:B------:R-:W-:Y:S01]  /*13e50*/  LOP3.LUT R31, R28, R24, R31, 0x96, !PT ;  /* 0x000000181c1f7212 */ /* 0x000fe200078e961f */
[----:B------:R-:W-:-:S02]  /*13e60*/  VIADD R28, R46, 0x100 ;  /* 0x000001002e1c7836 */ /* 0x000fc40000000000 */
[----:B------:R-:W-:Y:S01]  /*13e70*/  IMAD.IADD R51, R51, 0x1, R6 ;  /* 0x0000000133337824 */ /* 0x000fe200078e0206 */
[----:B------:R-:W-:Y:S02]  /*13e80*/  IADD3 R49, PT, PT, R49, R23, R18 ;  /* 0x0000001731317210 */ /* 0x000fe40007ffe012 */
[----:B------:R-:W-:Y:S02]  /*13e90*/  IADD3 R46, PT, PT, R6, R31, R7 ;  /* 0x0000001f062e7210 */ /* 0x000fe40007ffe007 */
[C-C-:B------:R-:W-:Y:S02]  /*13ea0*/  SHF.L.W.U32.HI R23, R28.reuse, 0xf, R28.reuse ;  /* 0x0000000f1c177819 */ /* 0x140fe40000010e1c */
[--C-:B------:R-:W-:Y:S02]  /*13eb0*/  SHF.L.W.U32.HI R6, R28, 0xd, R28.reuse ;  /* 0x0000000d1c067819 */ /* 0x100fe40000010e1c */
[----:B------:R-:W-:Y:S02]  /*13ec0*/  SHF.R.U32.HI R7, RZ, 0xa, R28 ;  /* 0x0000000aff077819 */ /* 0x000fe4000001161c */
[----:B------:R-:W-:-:S02]  /*13ed0*/  SHF.L.W.U32.HI R18, R51, 0x1a, R51 ;  /* 0x0000001a33127819 */ /* 0x000fc40000010e33 */
[C-C-:B------:R-:W-:Y:S02]  /*13ee0*/  SHF.L.W.U32.HI R31, R51.reuse, 0x15, R51.reuse ;  /* 0x00000015331f7819 */ /* 0x140fe40000010e33 */
[----:B------:R-:W-:Y:S02]  /*13ef0*/  SHF.L.W.U32.HI R24, R51, 0x7, R51 ;  /* 0x0000000733187819 */ /* 0x000fe40000010e33 */
[----:B------:R-:W-:Y:S02]  /*13f00*/  LOP3.LUT R23, R7, R23, R6, 0x96, !PT ;  /* 0x0000001707177212 */ /* 0x000fe400078e9606 */
[----:B------:R-:W-:Y:S02]  /*13f10*/  LOP3.LUT R31, R24, R18, R31, 0x96, !PT ;  /* 0x00000012181f7212 */ /* 0x000fe400078e961f */
[--C-:B------:R-:W-:Y:S02]  /*13f20*/  SHF.L.W.U32.HI R7, R49, 0xd, R49.reuse ;  /* 0x0000000d31077819 */ /* 0x100fe40000010e31 */
[----:B------:R-:W-:-:S02]  /*13f30*/  SHF.R.U32.HI R6, RZ, 0xa, R49 ;  /* 0x0000000aff067819 */ /* 0x000fc40000011631 */
[----:B------:R-:W-:-:S04]  /*13f40*/  SHF.L.W.U32.HI R24, R49, 0xf, R49 ;  /* 0x0000000f31187819 */ /* 0x000fc80000010e31 */
[----:B------:R-:W-:Y:S02]  /*13f50*/  LOP3.LUT R24, R6, R24, R7, 0x96, !PT ;  /* 0x0000001806187212 */ /* 0x000fe400078e9607 */
[----:B------:R-:W1:Y:S01]  /*13f60*/  LDC.64 R6, c[0x3][0x38] ;  /* 0x00c00e00ff067b82 */ /* 0x000e620000000a00 */
[----:B------:R-:W-:Y:S01]  /*13f70*/  LOP3.LUT R18, R21, R51, R20, 0xb8, !PT ;  /* 0x0000003315127212 */ /* 0x000fe200078eb814 */
[----:B------:R-:W-:Y:S01]  /*13f80*/  IMAD.IADD R43, R48, 0x1, R23 ;  /* 0x00000001302b7824 */ /* 0x000fe200078e0217 */
[C---:B------:R-:W-:Y:S02]  /*13f90*/  SHF.L.W.U32.HI R23, R46.reuse, 0x1e, R46 ;  /* 0x0000001e2e177819 */ /* 0x040fe40000010e2e */
[----:B------:R-:W-:Y:S02]  /*13fa0*/  IADD3 R31, PT, PT, R31, R18, R22 ;  /* 0x000000121f1f7210 */ /* 0x000fe40007ffe016 */
[C-C-:B------:R-:W-:Y:S02]  /*13fb0*/  SHF.L.W.U32.HI R18, R46.reuse, 0x13, R46.reuse ;  /* 0x000000132e127819 */ /* 0x140fe40000010e2e */
[----:B------:R-:W-:-:S04]  /*13fc0*/  SHF.L.W.U32.HI R22, R46, 0xa, R46 ;  /* 0x0000000a2e167819 */ /* 0x000fc80000010e2e */
[----:B------:R-:W-:Y:S02]  /*13fd0*/  LOP3.LUT R23, R22, R23, R18, 0x96, !PT ;  /* 0x0000001716177212 */ /* 0x000fe400078e9612 */
[----:B------:R-:W-:-:S04]  /*13fe0*/  LOP3.LUT R18, R43, 0x80000000, RZ, 0x3c, !PT ;  /* 0x800000002b127812 */ /* 0x000fc800078e3cff */
[C-C-:B------:R-:W-:Y:S02]  /*13ff0*/  SHF.L.W.U32.HI R52, R18.reuse, 0xf, R43.reuse ;  /* 0x0000000f12347819 */ /* 0x140fe40000010e2b */
[----:B------:R-:W-:Y:S01]  /*14000*/  SHF.L.W.U32.HI R45, R18, 0xd, R43 ;  /* 0x0000000d122d7819 */ /* 0x000fe20000010e2b */
[----:B-1----:R-:W-:Y:S01]  /*14010*/  IMAD.IADD R6, R31, 0x1, R6 ;  /* 0x000000011f067824 */ /* 0x002fe200078e0206 */
[----:B------:R-:W-:Y:S02]  /*14020*/  SHF.R.U32.HI R22, RZ, 0xa, R18 ;  /* 0x0000000aff167819 */ /* 0x000fe40000011612 */
[----:B------:R-:W-:Y:S01]  /*14030*/  LOP3.LUT R31, R25, R27, R46, 0xe8, !PT ;  /* 0x0000001b191f7212 */ /* 0x000fe200078ee82e */
[----:B------:R-:W-:Y:S01]  /*14040*/  IMAD.IADD R50, R50, 0x1, R6 ;  /* 0x0000000132327824 */ /* 0x000fe200078e0206 */
[----:B------:R-:W-:Y:S02]  /*14050*/  LOP3.LUT R52, R22, R52, R45, 0x96, !PT ;  /* 0x0000003416347212 */ /* 0x000fe400078e962d */
[----:B------:R-:W-:-:S02]  /*14060*/  SHF.L.W.U32.HI R22, R18, 0x19, R43 ;  /* 0x0000001912167819 */ /* 0x000fc40000010e2b */
[----:B------:R-:W-:Y:S02]  /*14070*/  IADD3 R23, PT, PT, R6, R23, R31 ;  /* 0x0000001706177210 */ /* 0x000fe40007ffe01f */
[----:B------:R-:W-:Y:S02]  /*14080*/  IADD3 R24, PT, PT, R29, R24, R26 ;  /* 0x000000181d187210 */ /* 0x000fe40007ffe01a */
[----:B------:R-:W-:Y:S02]  /*14090*/  SHF.L.W.U32.HI R43, R18, 0xe, R43 ;  /* 0x0000000e122b7819 */ /* 0x000fe40000010e2b */
[----:B------:R-:W-:Y:S02]  /*140a0*/  SHF.R.U32.HI R45, RZ, 0x3, R18 ;  /* 0x00000003ff2d7819 */ /* 0x000fe40000011612 */
[C-C-:B------:R-:W-:Y:S02]  /*140b0*/  SHF.L.W.U32.HI R6, R50.reuse, 0x1a, R50.reuse ;  /* 0x0000001a32067819 */ /* 0x140fe40000010e32 */
[----:B------:R-:W-:-:S02]  /*140c0*/  SHF.L.W.U32.HI R29, R50, 0x15, R50 ;  /* 0x00000015321d7819 */ /* 0x000fc40000010e32 */
[----:B------:R-:W-:Y:S02]  /*140d0*/  SHF.L.W.U32.HI R31, R50, 0x7, R50 ;  /* 0x00000007321f7819 */ /* 0x000fe40000010e32 */
[----:B------:R-:W-:Y:S01]  /*140e0*/  LOP3.LUT R22, R45, R22, R43, 0x96, !PT ;  /* 0x000000162d167212 */ /* 0x000fe200078e962b */
[----:B------:R-:W-:Y:S01]  /*140f0*/  VIADD R45, R24, 0x11002000 ;  /* 0x11002000182d7836 */ /* 0x000fe20000000000 */
[----:B------:R-:W-:Y:S02]  /*14100*/  LOP3.LUT R6, R31, R6, R29, 0x96, !PT ;  /* 0x000000061f067212 */ /* 0x000fe400078e961d */
[----:B------:R-:W-:Y:S02]  /*14110*/  LOP3.LUT R29, R20, R50, R51, 0xb8, !PT ;  /* 0x00000032141d7212 */ /* 0x000fe400078eb833 */
[----:B------:R-:W-:Y:S02]  /*14120*/  SHF.R.U32.HI R24, RZ, 0xa, R45 ;  /* 0x0000000aff187819 */ /* 0x000fe4000001162d */
[----:B------:R-:W-:-:S02]  /*14130*/  IADD3 R29, PT, PT, R6, R29, R21 ;  /* 0x0000001d061d7210 */ /* 0x000fc40007ffe015 */
[C-C-:B------:R-:W-:Y:S02]  /*14140*/  SHF.L.W.U32.HI R21, R45.reuse, 0xf, R45.reuse ;  /* 0x0000000f2d157819 */ /* 0x140fe40000010e2d */
[----:B------:R-:W-:-:S04]  /*14150*/  SHF.L.W.U32.HI R6, R45, 0xd, R45 ;  /* 0x0000000d2d067819 */ /* 0x000fc80000010e2d */
[----:B------:R-:W-:Y:S02]  /*14160*/  LOP3.LUT R21, R24, R21, R6, 0x96, !PT ;  /* 0x0000001518157212 */ /* 0x000fe400078e9606 */
[----:B------:R-:W-:Y:S02]  /*14170*/  IADD3 R24, PT, PT, R29, 0x100, R7 ;  /* 0x000001001d187810 */ /* 0x000fe40007ffe007 */
[C-C-:B------:R-:W-:Y:S02]  /*14180*/  SHF.L.W.U32.HI R6, R23.reuse, 0x1e, R23.reuse ;  /* 0x0000001e17067819 */ /* 0x140fe40000010e17 */
[C-C-:B------:R-:W-:Y:S02]  /*14190*/  SHF.L.W.U32.HI R7, R23.reuse, 0x13, R23.reuse ;  /* 0x0000001317077819 */ /* 0x140fe40000010e17 */
[----:B------:R-:W-:-:S04]  /*141a0*/  SHF.L.W.U32.HI R29, R23, 0xa, R23 ;  /* 0x0000000a171d7819 */ /* 0x000fc80000010e17 */
[----:B------:R-:W-:Y:S01]  /*141b0*/  LOP3.LUT R29, R29, R6, R7, 0x96, !PT ;  /* 0x000000061d1d7212 */ /* 0x000fe200078e9607 */
[----:B------:R-:W-:Y:S01]  /*141c0*/  IMAD.IADD R7, R27, 0x1, R24 ;  /* 0x000000011b077824 */ /* 0x000fe200078e0218 */
[----:B------:R-:W-:Y:S01]  /*141d0*/  LOP3.LUT R6, R46, R25, R23, 0xe8, !PT ;  /* 0x000000192e067212 */ /* 0x000fe200078ee817 */
[----:B------:R-:W-:-:S03]  /*141e0*/  IMAD.IADD R21, R30, 0x1, R21 ;  /* 0x000000011e157824 */ /* 0x000fc600078e0215 */
[----:B------:R-:W-:Y:S02]  /*141f0*/  IADD3 R24, PT, PT, R24, R29, R6 ;  /* 0x0000001d18187210 */ /* 0x000fe40007ffe006 */
[C-C-:B------:R-:W-:Y:S02]  /*14200*/  SHF.L.W.U32.HI R6, R7.reuse, 0x1a, R7.reuse ;  /* 0x0000001a07067819 */ /* 0x140fe40000010e07 */
[C-C-:B------:R-:W-:Y:S02]  /*14210*/  SHF.L.W.U32.HI R27, R7.reuse, 0x15, R7.reuse ;  /* 0x00000015071b7819 */ /* 0x140fe40000010e07 */
[----:B------:R-:W-:-:S04]  /*14220*/  SHF.L.W.U32.HI R29, R7, 0x7, R7 ;  /* 0x00000007071d7819 */ /* 0x000fc80000010e07 */
[----:B------:R-:W-:Y:S02]  /*14230*/  LOP3.LUT R47, R29, R6, R27, 0x96, !PT ;  /* 0x000000061d2f7212 */ /* 0x000fe400078e961b */
[C-C-:B------:R-:W-:Y:S02]  /*14240*/  SHF.L.W.U32.HI R6, R21.reuse, 0xf, R21.reuse ;  /* 0x0000000f15067819 */ /* 0x140fe40000010e15 */
[--C-:B------:R-:W-:Y:S02]  /*14250*/  SHF.L.W.U32.HI R27, R21, 0xd, R21.reuse ;  /* 0x0000000d151b7819 */ /* 0x100fe40000010e15 */
[----:B------:R-:W-:-:S04]  /*14260*/  SHF.R.U32.HI R29, RZ, 0xa, R21 ;  /* 0x0000000aff1d7819 */ /* 0x000fc80000011615 */
[----:B------:R-:W-:Y:S02]  /*14270*/  LOP3.LUT R27, R29, R6, R27, 0x96, !PT ;  /* 0x000000061d1b7212 */ /* 0x000fe400078e961b */
[----:B------:R-:W-:-:S03]  /*14280*/  LOP3.LUT R6, R51, R7, R50, 0xb8, !PT ;  /* 0x0000000733067212 */ /* 0x000fc600078eb832 */
[----:B------:R-:W-:Y:S01]  /*14290*/  IMAD.IADD R43, R44, 0x1, R27 ;  /* 0x000000012c2b7824 */ /* 0x000fe200078e021b */
[----:B------:R-:W-:-:S04]  /*142a0*/  IADD3 R47, PT, PT, R47, R6, R20 ;  /* 0x000000062f2f7210 */ /* 0x000fc80007ffe014 */
[C-C-:B------:R-:W-:Y:S02]  /*142b0*/  SHF.L.W.U32.HI R6, R43.reuse, 0xf, R43.reuse ;  /* 0x0000000f2b067819 */ /* 0x140fe40000010e2b */
[--C-:B------:R-:W-:Y:S02]  /*142c0*/  SHF.L.W.U32.HI R27, R43, 0xd, R43.reuse ;  /* 0x0000000d2b1b7819 */ /* 0x100fe40000010e2b */
[----:B------:R-:W-:-:S04]  /*142d0*/  SHF.R.U32.HI R20, RZ, 0xa, R43 ;  /* 0x0000000aff147819 */ /* 0x000fc8000001162b */
[----:B------:R-:W-:-:S05]  /*142e0*/  LOP3.LUT R27, R20, R6, R27, 0x96, !PT ;  /* 0x00000006141b7212 */ /* 0x000fca00078e961b */
[----:B------:R-:W-:Y:S01]  /*142f0*/  IMAD.IADD R27, R28, 0x1, R27 ;  /* 0x000000011c1b7824 */ /* 0x000fe200078e021b */
[----:B------:R-:W-:-:S04]  /*14300*/  ISETP.NE.U32.AND P0, PT, R5, 0x1, PT ;  /* 0x000000010500780c */ /* 0x000fc80003f05070 */
[C-C-:B------:R-:W-:Y:S02]  /*14310*/  SHF.L.W.U32.HI R29, R27.reuse, 0xf, R27.reuse ;  /* 0x0000000f1b1d7819 */ /* 0x140fe40000010e1b */
[--C-:B------:R-:W-:Y:S02]  /*14320*/  SHF.L.W.U32.HI R6, R27, 0xd, R27.reuse ;  /* 0x0000000d1b067819 */ /* 0x100fe40000010e1b */
[----:B------:R-:W-:Y:S02]  /*14330*/  SHF.R.U32.HI R20, RZ, 0xa, R27 ;  /* 0x0000000aff147819 */ /* 0x000fe4000001161b */
[----:B------:R-:W-:Y:S02]  /*14340*/  SHF.L.W.U32.HI R5, R26, 0x19, R26 ;  /* 0x000000191a057819 */ /* 0x000fe40000010e1a */
[----:B------:R-:W-:Y:S02]  /*14350*/  LOP3.LUT R29, R20, R29, R6, 0x96, !PT ;  /* 0x0000001d141d7212 */ /* 0x000fe400078e9606 */
[----:B------:R-:W-:-:S02]  /*14360*/  SHF.L.W.U32.HI R6, R26, 0xe, R26 ;  /* 0x0000000e1a067819 */ /* 0x000fc40000010e1a */
[----:B------:R-:W-:Y:S01]  /*14370*/  SHF.R.U32.HI R20, RZ, 0x3, R26 ;  /* 0x00000003ff147819 */ /* 0x000fe2000001161a */
[----:B------:R-:W-:-:S03]  /*14380*/  IMAD.IADD R31, R19, 0x1, R52 ;  /* 0x00000001131f7824 */ /* 0x000fc600078e0234 */
[----:B------:R-:W-:Y:S02]  /*14390*/  LOP3.LUT R5, R20, R5, R6, 0x96, !PT ;  /* 0x0000000514057212 */ /* 0x000fe400078e9606 */
[--C-:B------:R-:W-:Y:S02]  /*143a0*/  SHF.L.W.U32.HI R6, R31, 0xf, R31.reuse ;  /* 0x0000000f1f067819 */ /* 0x100fe40000010e1f */
[----:B------:R-:W-:Y:S02]  /*143b0*/  IADD3 R5, PT, PT, R5, R29, R18 ;  /* 0x0000001d05057210 */ /* 0x000fe40007ffe012 */
[--C-:B------:R-:W-:Y:S02]  /*143c0*/  SHF.L.W.U32.HI R29, R31, 0xd, R31.reuse ;  /* 0x0000000d1f1d7819 */ /* 0x100fe40000010e1f */
[----:B------:R-:W-:-:S04]  /*143d0*/  SHF.R.U32.HI R20, RZ, 0xa, R31 ;  /* 0x0000000aff147819 */ /* 0x000fc8000001161f */
[----:B------:R-:W-:-:S05]  /*143e0*/  LOP3.LUT R6, R20, R6, R29, 0x96, !PT ;  /* 0x0000000614067212 */ /* 0x000fca00078e961d */
[----:B------:R-:W-:-:S05]  /*143f0*/  IMAD.IADD R29, R49, 0x1, R6 ;  /* 0x00000001311d7824 */ /* 0x000fca00078e0206 */
[C-C-:B------:R-:W-:Y:S02]  /*14400*/  SHF.L.W.U32.HI R6, R29.reuse, 0xf, R29.reuse ;  /* 0x0000000f1d067819 */ /* 0x140fe40000010e1d */
[--C-:B------:R-:W-:Y:S02]  /*14410*/  SHF.L.W.U32.HI R53, R29, 0xd, R29.reuse ;  /* 0x0000000d1d357819 */ /* 0x100fe40000010e1d */
[----:B------:R-:W-:-:S04]  /*14420*/  SHF.R.U32.HI R20, RZ, 0xa, R29 ;  /* 0x0000000aff147819 */ /* 0x000fc8000001161d */
[----:B------:R-:W-:-:S04]  /*14430*/  LOP3.LUT R20, R20, R6, R53, 0x96, !PT ;  /* 0x0000000614147212 */ /* 0x000fc800078e9635 */
[----:B------:R-:W-:-:S04]  /*14440*/  IADD3 R20, PT, PT, R20, 0x400022, R45 ;  /* 0x0040002214147810 */ /* 0x000fc80007ffe02d */
[C-C-:B------:R-:W-:Y:S02]  /*14450*/  SHF.L.W.U32.HI R6, R20.reuse, 0xf, R20.reuse ;  /* 0x0000000f14067819 */ /* 0x140fe40000010e14 */
        /* <DEDUP_REMOVED lines=76> */
[----:B------:R-:W-:Y:S02]  /*14920*/  SHF.L.W.U32.HI R7, R53, 0x1e, R53 ;  /* 0x0000001e35077819 */ /* 0x000fe40000010e35 */
[C---:B------:R-:W-:Y:S02]  /*14930*/  IADD3 R50, PT, PT, R19.reuse, R50, R29 ;  /* 0x0000003213327210 */ /* 0x040fe40007ffe01d */
[----:B------:R-:W-:Y:S01]  /*14940*/  IADD3 R19, PT, PT, R19, UR19, R52 ;  /* 0x0000001313137c10 */ /* 0x000fe2000fffe034 */
[----:B------:R-:W1:Y:S01]  /*14950*/  LDCU.128 UR16, c[0x3][0x60] ;  /* 0x00c00c00ff1077ac */ /* 0x000e620008000c00 */
        /* <DEDUP_REMOVED lines=17> */
[--C-:B------:R-:W-:Y:S01]  /*14a70*/  SHF.R.U32.HI R52, RZ, 0xa, R23.reuse ;  /* 0x0000000aff347819 */ /* 0x100fe20000011617 */
[----:B------:R-:W-:Y:S01]  /*14a80*/  IMAD.IADD R26, R26, 0x1, R50 ;  /* 0x000000011a1a7824 */ /* 0x000fe200078e0232 */
[----:B------:R-:W-:-:S04]  /*14a90*/  SHF.L.W.U32.HI R50, R23, 0xd, R23 ;  /* 0x0000000d17327819 */ /* 0x000fc80000010e17 */
[----:B------:R-:W-:Y:S02]  /*14aa0*/  LOP3.LUT R24, R52, R24, R50, 0x96, !PT ;  /* 0x0000001834187212 */ /* 0x000fe400078e9632 */
[--C-:B------:R-:W-:Y:S02]  /*14ab0*/  SHF.L.W.U32.HI R50, R48, 0x13, R48.reuse ;  /* 0x0000001330327819 */ /* 0x100fe40000010e30 */
[C---:B------:R-:W-:Y:S02]  /*14ac0*/  IADD3 R24, PT, PT, R44.reuse, R24, R27 ;  /* 0x000000182c187210 */ /* 0x040fe40007ffe01b */
[----:B0-----:R-:W-:Y:S01]  /*14ad0*/  IADD3 R44, PT, PT, R44, UR4, R19 ;  /* 0x000000042c2c7c10 */ /* 0x001fe2000fffe013 */
[----:B------:R-:W0:Y:S01]  /*14ae0*/  LDCU UR4, c[0x3][0x58] ;  /* 0x00c00b00ff0477ac */ /* 0x000e220008000800 */
        /* <DEDUP_REMOVED lines=72> */
[C---:B------:R-:W-:Y:S01]  /*14f70*/  SHF.L.W.U32.HI R49, R19.reuse, 0x13, R19 ;  /* 0x0000001313317819 */ /* 0x040fe20000010e13 */
        /* <DEDUP_REMOVED lines=41> */
[----:B------:R-:W-:Y:S02]  /*15210*/  SHF.L.W.U32.HI R45, R47, 0x1e, R47 ;  /* 0x0000001e2f2d7819 */ /* 0x000fe40000010e2f */
        /* <DEDUP_REMOVED lines=13> */
[--C-:B------:R-:W-:Y:S02]  /*152f0*/  SHF.L.W.U32.HI R52, R31, 0xe, R31.reuse ;  /* 0x0000000e1f347819 */ /* 0x100fe40000010e1f */
        /* <DEDUP_REMOVED lines=58> */
[C---:B------:R-:W-:Y:S02]  /*156a0*/  SHF.L.W.U32.HI R49, R50.reuse, 0x13, R50 ;  /* 0x0000001332317819 */ /* 0x040fe40000010e32 */
[C---:B------:R-:W-:Y:S02]  /*156b0*/  IADD3 R43, PT, PT, R29.reuse, R43, R44 ;  /* 0x0000002b1d2b7210 */ /* 0x040fe40007ffe02c */
[----:B0-----:R-:W-:Y:S02]  /*156c0*/  IADD3 R29, PT, PT, R29, UR16, R48 ;  /* 0x000000101d1d7c10 */ /* 0x001fe4000fffe030 */
        /* <DEDUP_REMOVED lines=65> */
[----:B------:R-:W-:Y:S01]  /*15ae0*/  SHF.R.U32.HI R51, RZ, 0xa, R27 ;  /* 0x0000000aff337819 */ /* 0x000fe2000001161b */
        /* <DEDUP_REMOVED lines=396> */
[----:B------:R-:W-:Y:S01]  /*173b0*/  SHF.L.W.U32.HI R25, R45, 0xa, R45 ;  /* 0x0000000a2d197819 */ /* 0x000fe20000010e2d */
[----:B------:R-:W-:-:S03]  /*173c0*/  IMAD.IADD R48, R48, 0x1, R5 ;  /* 0x0000000130307824 */ /* 0x000fc600078e0205 */
[----:B------:R-:W-:Y:S02]  /*173d0*/  LOP3.LUT R52, R25, R19, R52, 0x96, !PT ;  /* 0x0000001319347212 */ /* 0x000fe400078e9634 */
[----:B------:R-:W-:Y:S02]  /*173e0*/  LOP3.LUT R25, R44, R53, R45, 0xe8, !PT ;  /* 0x000000352c197212 */ /* 0x000fe400078ee82d */
[C-C-:B------:R-:W-:Y:S02]  /*173f0*/  SHF.L.W.U32.HI R19, R48.reuse, 0x7, R48.reuse ;  /* 0x0000000730137819 */ /* 0x140fe40000010e30 */
[----:B------:R-:W-:Y:S02]  /*17400*/  IADD3 R25, PT, PT, R5, R52, R25 ;  /* 0x0000003405197210 */ /* 0x000fe40007ffe019 */
        /* <DEDUP_REMOVED lines=9> */
[----:B------:R-:W2:Y:S01]  /*174a0*/  @!P0 LDL.U8 R47, [R1+0x20] ;  /* 0x00002000012f8983 */ /* 0x000ea20000100000 */
[----:B0-----:R-:W-:Y:S02]  /*174b0*/  IADD3 R6, PT, PT, R6, UR16, R19 ;  /* 0x0000001006067c10 */ /* 0x001fe4000fffe013 */
[----:B------:R-:W-:Y:S01]  /*174c0*/  IMAD.IADD R5, R18, 0x1, R7 ;  /* 0x0000000112057824 */ /* 0x000fe200078e0207 */
        /* <DEDUP_REMOVED lines=25> */
[----:B------:R-:W-:-:S04]  /*17660*/  LOP3.LUT R18, R48, R44, R7, 0xb8, !PT ;  /* 0x0000002c30127212 */ /* 0x000fc800078eb807 */
[----:B------:R-:W-:-:S04]  /*17670*/  IADD3 R19, PT, PT, R19, R18, R46 ;  /* 0x0000001213137210 */ /* 0x000fc80007ffe02e */
[----:B------:R-:W-:Y:S02]  /*17680*/  IADD3 R50, PT, PT, R50, UR18, R19 ;  /* 0x0000001232327c10 */ /* 0x000fe4000fffe013 */
[C-C-:B------:R-:W-:Y:S02]  /*17690*/  SHF.L.W.U32.HI R46, R31.reuse, 0x1e, R31.reuse ;  /* 0x0000001e1f2e7819 */ /* 0x140fe40000010e1f */
[--C-:B------:R-:W-:Y:S01]  /*176a0*/  SHF.L.W.U32.HI R19, R31, 0x13, R31.reuse ;  /* 0x000000131f137819 */ /* 0x100fe20000010e1f */
        /* <DEDUP_REMOVED lines=18> */
[----:B0-----:R-:W-:-:S05]  /*177d0*/  IADD3 R49, PT, PT, R43, UR16, R18 ;  /* 0x000000102b317c10 */ /* 0x001fca000fffe012 */
[----:B------:R-:W-:-:S05]  /*177e0*/  IMAD.IADD R18, R6, 0x1, R49 ;  /* 0x0000000106127824 */ /* 0x000fca00078e0231 */
[C-C-:B------:R-:W-:Y:S02]  /*177f0*/  SHF.L.W.U32.HI R19, R18.reuse, 0x1a, R18.reuse ;  /* 0x0000001a12137819 */ /* 0x140fe40000010e12 */
[----:B------:R-:W-:Y:S02]  /*17800*/  SHF.L.W.U32.HI R43, R18, 0x15, R18 ;  /* 0x00000015122b7819 */ /* 0x000fe40000010e12 */
[----:B------:R-:W-:-:S04]  /*17810*/  LOP3.LUT R25, R6, R25, R31, 0xe8, !PT ;  /* 0x0000001906197212 */ /* 0x000fc800078ee81f */
[----:B------:R-:W-:-:S04]  /*17820*/  IADD3 R46, PT, PT, R50, R46, R25 ;  /* 0x0000002e322e7210 */ /* 0x000fc80007ffe019 */
[----:B------:R-:W-:Y:S02]  /*17830*/  SHF.L.W.U32.HI R25, R46, 0x1e, R46 ;  /* 0x0000001e2e197819 */ /* 0x000fe40000010e2e */
[----:B--2---:R-:W-:-:S05]  /*17840*/  @!P0 LOP3.LUT R51, R47, 0x1, RZ, 0xfc, !PT ;  /* 0x000000012f338812 */ /* 0x004fca00078efcff */
[----:B------:R0:W-:Y:S04]  /*17850*/  @!P0 STL.U8 [R1+0x20], R51 ;  /* 0x0000203301008387 */ /* 0x0001e80000100000 */
[----:B------:R-:W2:Y:S01]  /*17860*/  LDL.U8 R7, [R1+0x20] ;  /* 0x0000200001077983 */ /* 0x000ea20000100000 */
        /* <DEDUP_REMOVED lines=8> */
[----:B------:R-:W-:-:S04]  /*178f0*/  SHF.L.W.U32.HI R47, R19, 0x7, R19 ;  /* 0x00000007132f7819 */ /* 0x000fc80000010e13 */
[----:B------:R-:W-:Y:S02]  /*17900*/  LOP3.LUT R44, R47, R43, R44, 0x96, !PT ;  /* 0x0000002b2f2c7212 */ /* 0x000fe400078e962c */
[----:B------:R-:W-:-:S04]  /*17910*/  LOP3.LUT R43, R48, R19, R18, 0xb8, !PT ;  /* 0x00000013302b7212 */ /* 0x000fc800078eb812 */
[----:B------:R-:W-:Y:S02]  /*17920*/  IADD3 R43, PT, PT, R44, R43, R45 ;  /* 0x0000002b2c2b7210 */ /* 0x000fe40007ffe02d */
[--C-:B------:R-:W-:Y:S02]  /*17930*/  SHF.L.W.U32.HI R44, R46, 0x13, R46.reuse ;  /* 0x000000132e2c7819 */ /* 0x100fe40000010e2e */
[----:B------:R-:W-:Y:S02]  /*17940*/  IADD3 R30, PT, PT, R30, UR18, R43 ;  /* 0x000000121e1e7c10 */ /* 0x000fe4000fffe02b */
[----:B------:R-:W-:-:S04]  /*17950*/  SHF.L.W.U32.HI R43, R46, 0xa, R46 ;  /* 0x0000000a2e2b7819 */ /* 0x000fc80000010e2e */
        /* <DEDUP_REMOVED lines=14> */
[----:B------:R-:W1:Y:S01]  /*17a40*/  LDCU.128 UR16, c[0x3][0xe0] ;  /* 0x00c01c00ff1077ac */ /* 0x000e620008000c00 */
        /* <DEDUP_REMOVED lines=13> */
[----:B-1----:R-:W-:Y:S02]  /*17b20*/  IADD3 R24, PT, PT, R24, UR16, R45 ;  /* 0x0000001018187c10 */ /* 0x002fe4000fffe02d */
        /* <DEDUP_REMOVED lines=10> */
[----:B------:R-:W-:Y:S02]  /*17bd0*/  IADD3 R46, PT, PT, R46, R47, R19 ;  /* 0x0000002f2e2e7210 */ /* 0x000fe40007ffe013 */
[C-C-:B------:R-:W-:Y:S02]  /*17be0*/  SHF.L.W.U32.HI R44, R20.reuse, 0x13, R20.reuse ;  /* 0x00000013142c7819 */ /* 0x140fe40000010e14 */
[----:B------:R-:W-:Y:S02]  /*17bf0*/  SHF.L.W.U32.HI R45, R20, 0xa, R20 ;  /* 0x0000000a142d7819 */ /* 0x000fe40000010e14 */
[----:B------:R-:W-:Y:S02]  /*17c00*/  IADD3 R21, PT, PT, R21, UR17, R46 ;  /* 0x0000001115157c10 */ /* 0x000fe4000fffe02e */
[----:B------:R-:W-:-:S02]  /*17c10*/  LOP3.LUT R31, R45, R31, R44, 0x96, !PT ;  /* 0x0000001f2d1f7212 */ /* 0x000fc400078e962c */
[----:B------:R-:W-:Y:S01]  /*17c20*/  LOP3.LUT R43, R49, R43, R20, 0xe8, !PT ;  /* 0x0000002b312b7212 */ /* 0x000fe200078ee814 */
[----:B------:R-:W-:-:S03]  /*17c30*/  IMAD.IADD R19, R20, 0x1, R21 ;  /* 0x0000000114137824 */ /* 0x000fc600078e0215 */
[----:B------:R-:W-:Y:S02]  /*17c40*/  IADD3 R31, PT, PT, R30, R31, R43 ;  /* 0x0000001f1e1f7210 */ /* 0x000fe40007ffe02b */
[----:B------:R-:W-:Y:S02]  /*17c50*/  SHF.L.W.U32.HI R45, R19, 0x1a, R19 ;  /* 0x0000001a132d7819 */ /* 0x000fe40000010e13 */
        /* <DEDUP_REMOVED lines=11> */
[----:B------:R-:W-:Y:S02]  /*17d10*/  IADD3 R30, PT, PT, R29, UR18, R30 ;  /* 0x000000121d1e7c10 */ /* 0x000fe4000fffe01e */
[C-C-:B------:R-:W-:Y:S02]  /*17d20*/  SHF.L.W.U32.HI R29, R26.reuse, 0x1e, R26.reuse ;  /* 0x0000001e1a1d7819 */ /* 0x140fe40000010e1a */
[C---:B------:R-:W-:Y:S01]  /*17d30*/  SHF.L.W.U32.HI R44, R26.reuse, 0x13, R26 ;  /* 0x000000131a2c7819 */ /* 0x040fe20000010e1a */
[C---:B------:R-:W-:Y:S01]  /*17d40*/  IMAD.IADD R6, R31.reuse, 0x1, R30 ;  /* 0x000000011f067824 */ /* 0x040fe200078e021e */
        /* <DEDUP_REMOVED lines=15> */
[----:B------:R-:W-:Y:S01]  /*17e40*/  IADD3 R23, PT, PT, R23, UR19, R44 ;  /* 0x0000001317177c10 */ /* 0x000fe2000fffe02c */
[----:B------:R-:W1:Y:S01]  /*17e50*/  LDCU.128 UR16, c[0x3][0xf0] ;  /* 0x00c01e00ff1077ac */ /* 0x000e620008000c00 */
        /* <DEDUP_REMOVED lines=14> */
[----:B-1----:R-:W-:Y:S02]  /*17f40*/  IADD3 R28, PT, PT, R28, UR16, R43 ;  /* 0x000000101c1c7c10 */ /* 0x002fe4000fffe02b */
[C-C-:B------:R-:W-:Y:S02]  /*17f50*/  SHF.L.W.U32.HI R24, R25.reuse, 0x1e, R25.reuse ;  /* 0x0000001e19187819 */ /* 0x140fe40000010e19 */
[--C-:B------:R-:W-:Y:S01]  /*17f60*/  SHF.L.W.U32.HI R31, R25, 0x13, R25.reuse ;  /* 0x00000013191f7819 */ /* 0x100fe20000010e19 */
        /* <DEDUP_REMOVED lines=16> */
[----:B------:R-:W-:Y:S02]  /*18070*/  IADD3 R31, PT, PT, R22, UR17, R31 ;  /* 0x00000011161f7c10 */ /* 0x000fe4000fffe01f */
[----:B------:R-:W-:-:S03]  /*18080*/  IADD3 R19, PT, PT, R28, R23, R19 ;  /* 0x000000171c137210 */ /* 0x000fc60007ffe013 */
[----:B------:R-:W-:-:S05]  /*18090*/  IMAD.IADD R23, R20, 0x1, R31 ;  /* 0x0000000114177824 */ /* 0x000fca00078e021f */
[C-C-:B------:R-:W-:Y:S02]  /*180a0*/  SHF.L.W.U32.HI R26, R23.reuse, 0x1a, R23.reuse ;  /* 0x0000001a171a7819 */ /* 0x140fe40000010e17 */
[C-C-:B------:R-:W-:Y:S02]  /*180b0*/  SHF.L.W.U32.HI R43, R23.reuse, 0x15, R23.reuse ;  /* 0x00000015172b7819 */ /* 0x140fe40000010e17 */
[----:B------:R-:W-:Y:S02]  /*180c0*/  SHF.L.W.U32.HI R28, R23, 0x7, R23 ;  /* 0x00000007171c7819 */ /* 0x000fe40000010e17 */
[C---:B------:R-:W-:Y:S02]  /*180d0*/  SHF.L.W.U32.HI R20, R19.reuse, 0x1e, R19 ;  /* 0x0000001e13147819 */ /* 0x040fe40000010e13 */
[----:B------:R-:W-:Y:S02]  /*180e0*/  LOP3.LUT R43, R28, R26, R43, 0x96, !PT ;  /* 0x0000001a1c2b7212 */ /* 0x000fe400078e962b */
[----:B------:R-:W-:-:S02]  /*180f0*/  SHF.L.W.U32.HI R29, R19, 0x13, R19 ;  /* 0x00000013131d7819 */ /* 0x000fc40000010e13 */
[----:B------:R-:W-:Y:S02]  /*18100*/  SHF.L.W.U32.HI R22, R19, 0xa, R19 ;  /* 0x0000000a13167819 */ /* 0x000fe40000010e13 */
[----:B------:R-:W-:Y:S02]  /*18110*/  LOP3.LUT R26, R21, R23, R18, 0xb8, !PT ;  /* 0x00000017151a7212 */ /* 0x000fe400078eb812 */
[----:B------:R-:W-:Y:S02]  /*18120*/  LOP3.LUT R20, R22, R20, R29, 0x96, !PT ;  /* 0x0000001416147212 */ /* 0x000fe400078e961d */
[----:B------:R-:W-:Y:S02]  /*18130*/  IADD3 R26, PT, PT, R43, R26, R6 ;  /* 0x0000001a2b1a7210 */ /* 0x000fe40007ffe006 */
[----:B------:R-:W-:Y:S02]  /*18140*/  LOP3.LUT R22, R24, R25, R19, 0xe8, !PT ;  /* 0x0000001918167212 */ /* 0x000fe400078ee813 */
[----:B------:R-:W-:-:S02]  /*18150*/  IADD3 R26, PT, PT, R27, UR18, R26 ;  /* 0x000000121b1a7c10 */ /* 0x000fc4000fffe01a */
[----:B------:R-:W-:-:S03]  /*18160*/  IADD3 R20, PT, PT, R31, R20, R22 ;  /* 0x000000141f147210 */ /* 0x000fc60007ffe016 */
[----:B------:R-:W-:Y:S01]  /*18170*/  IMAD.IADD R25, R25, 0x1, R26 ;  /* 0x0000000119197824 */ /* 0x000fe200078e021a */
[C-C-:B------:R-:W-:Y:S02]  /*18180*/  SHF.L.W.U32.HI R6, R20.reuse, 0x1e, R20.reuse ;  /* 0x0000001e14067819 */ /* 0x140fe40000010e14 */
[C-C-:B------:R-:W-:Y:S02]  /*18190*/  SHF.L.W.U32.HI R27, R20.reuse, 0x13, R20.reuse ;  /* 0x00000013141b7819 */ /* 0x140fe40000010e14 */
[--C-:B------:R-:W-:Y:S02]  /*181a0*/  SHF.L.W.U32.HI R22, R20, 0xa, R20.reuse ;  /* 0x0000000a14167819 */ /* 0x100fe40000010e14 */
[----:B------:R-:W-:Y:S02]  /*181b0*/  LOP3.LUT R24, R19, R24, R20, 0xe8, !PT ;  /* 0x0000001813187212 */ /* 0x000fe400078ee814 */
[----:B------:R-:W-:Y:S02]  /*181c0*/  LOP3.LUT R27, R22, R6, R27, 0x96, !PT ;  /* 0x00000006161b7212 */ /* 0x000fe400078e961b */
[----:B------:R-:W-:-:S02]  /*181d0*/  SHF.L.W.U32.HI R6, R25, 0x1a, R25 ;  /* 0x0000001a19067819 */ /* 0x000fc40000010e19 */
[C-C-:B------:R-:W-:Y:S02]  /*181e0*/  SHF.L.W.U32.HI R29, R25.reuse, 0x15, R25.reuse ;  /* 0x00000015191d7819 */ /* 0x140fe40000010e19 */
[----:B------:R-:W-:Y:S02]  /*181f0*/  SHF.L.W.U32.HI R22, R25, 0x7, R25 ;  /* 0x0000000719167819 */ /* 0x000fe40000010e19 */
[----:B------:R-:W-:Y:S02]  /*18200*/  IADD3 R24, PT, PT, R26, R27, R24 ;  /* 0x0000001b1a187210 */ /* 0x000fe40007ffe018 */
[----:B------:R-:W-:Y:S02]  /*18210*/  LOP3.LUT R18, R18, R25, R23, 0xb8, !PT ;  /* 0x0000001912127212 */ /* 0x000fe400078eb817 */
[----:B------:R-:W-:Y:S02]  /*18220*/  LOP3.LUT R6, R22, R6, R29, 0x96, !PT ;  /* 0x0000000616067212 */ /* 0x000fe400078e961d */
[----:B------:R-:W-:-:S02]  /*18230*/  SHF.L.W.U32.HI R22, R24, 0x1e, R24 ;  /* 0x0000001e18167819 */ /* 0x000fc40000010e18 */
[C-C-:B------:R-:W-:Y:S02]  /*18240*/  SHF.L.W.U32.HI R23, R24.reuse, 0x13, R24.reuse ;  /* 0x0000001318177819 */ /* 0x140fe40000010e18 */
[--C-:B------:R-:W-:Y:S02]  /*18250*/  SHF.L.W.U32.HI R25, R24, 0xa, R24.reuse ;  /* 0x0000000a18197819 */ /* 0x100fe40000010e18 */
        /* <DEDUP_REMOVED lines=8> */
[----:B--2---:R-:W-:Y:S01]  /*182e0*/  ISETP.NE.AND P0, PT, R7, R6, PT ;  /* 0x000000060700720c */ /* 0x004fe20003f05270 */
[----:B------:R0:W-:-:S12]  /*182f0*/  STL.U16 [R1+0x5c], R14 ;  /* 0x00005c0e01007387 */ /* 0x0001d80000100400 */
        /* <DEDUP_REMOVED lines=26> */
[----:B------:R-:W-:Y:S01]  /*184a0*/  STL.U8 [R1], RZ ;  /* 0x000000ff01007387 */ /* 0x000fe20000100000 */
[----:B-1----:R-:W-:-:S09]  /*184b0*/  ULEA UR4, UR5, UR4, 0x18 ;  /* 0x0000000405047291 */ /* 0x002fd2000f8ec0ff */
[----:B------:R-:W1:Y:S04]  /*184c0*/  LDS.U16 R24, [UR4+0x4] ;  /* 0x00000404ff187984 */ /* 0x000e680008000400 */
[----:B-1----:R0:W-:Y:S01]  /*184d0*/  STL.U16 [R1+0x5e], R24 ;  /* 0x00005e1801007387 */ /* 0x0021e20000100400 */
[C---:B--2---:R-:W-:Y:S02]  /*184e0*/  LOP3.LUT P6, RZ, R49.reuse, 0x400, RZ, 0xc0, !PT ;  /* 0x0000040031ff7812 */ /* 0x044fe400078cc0ff */
[C---:B------:R-:W-:Y:S02]  /*184f0*/  LOP3.LUT P2, RZ, R49.reuse, 0x200, RZ, 0xc0, !PT ;  /* 0x0000020031ff7812 */ /* 0x040fe4000784c0ff */
[----:B------:R-:W-:Y:S02]  /*18500*/  LOP3.LUT P0, RZ, R49, 0x100, RZ, 0xc0, !PT ;  /* 0x0000010031ff7812 */ /* 0x000fe4000780c0ff */
[----:B------:R-:W-:-:S02]  /*18510*/  P2R R5, PR, RZ, 0x4 ;  /* 0x00000004ff057803 */ /* 0x000fc40000000000 */
[C---:B------:R-:W-:Y:S02]  /*18520*/  LOP3.LUT P1, RZ, R49.reuse, 0x80, RZ, 0xc0, !PT ;  /* 0x0000008031ff7812 */ /* 0x040fe4000782c0ff */
[C---:B------:R-:W-:Y:S02]  /*18530*/  LOP3.LUT P2, RZ, R49.reuse, 0x40, RZ, 0xc0, !PT ;  /* 0x0000004031ff7812 */ /* 0x040fe4000784c0ff */
[C---:B------:R-:W-:Y:S02]  /*18540*/  LOP3.LUT P3, RZ, R49.reuse, 0x20, RZ, 0xc0, !PT ;  /* 0x0000002031ff7812 */ /* 0x040fe4000786c0ff */
[C---:B------:R-:W-:Y:S02]  /*18550*/  LOP3.LUT P4, RZ, R49.reuse, 0x10, RZ, 0xc0, !PT ;  /* 0x0000001031ff7812 */ /* 0x040fe4000788c0ff */
[----:B------:R-:W-:Y:S01]  /*18560*/  LOP3.LUT P5, RZ, R49, 0x8, RZ, 0xc0, !PT ;  /* 0x0000000831ff7812 */ /* 0x000fe200078ac0ff */
[----:B0-----:R-:W-:-:S12]  /*18570*/  @!P6 BRA `(.L_x_529) ;  /* 0x00000000000ce947 */ /* 0x001fd80003800000 */
[----:B------:R-:W2:Y:S02]  /*18580*/  LDL.U8 R24, [R1] ;  /* 0x0000000001187983 */ /* 0x000ea40000100000 */
[----:B--2---:R-:W-:-:S05]  /*18590*/  LOP3.LUT R24, R24, 0x80, RZ, 0xfc, !PT ;  /* 0x0000008018187812 */ /* 0x004fca00078efcff */
[----:B------:R0:W-:Y:S02]  /*185a0*/  STL.U8 [R1], R24 ;  /* 0x0000001801007387 */ /* 0x0001e40000100000 */
.L_x_529:
[----:B------:R-:W-:Y:S05]  /*185b0*/  BSYNC.RECONVERGENT B0 ;  /* 0x0000000000007941 */ /* 0x000fea0003800200 */
.L_x_528:
[----:B------:R-:W-:Y:S01]  /*185c0*/  LOP3.LUT P6, RZ, R49, 0x200, RZ, 0xc0, !PT ;  /* 0x0000020031ff7812 */ /* 0x000fe200078cc0ff */
[----:B------:R-:W-:-:S12]  /*185d0*/  BSSY.RECONVERGENT B0, `(.L_x_530) ;  /* 0x0000005000007945 */ /* 0x000fd80003800200 */
[----:B------:R-:W-:Y:S05]  /*185e0*/  @!P6 BRA `(.L_x_531) ;  /* 0x00000000000ce947 */ /* 0x000fea0003800000 */
[----:B0-----:R-:W2:Y:S02]  /*185f0*/  LDL.U8 R24, [R1] ;  /* 0x0000000001187983 */ /* 0x001ea40000100000 */
[----:B--2---:R-:W-:-:S05]  /*18600*/  LOP3.LUT R24, R24, 0x40, RZ, 0xfc, !PT ;  /* 0x0000004018187812 */ /* 0x004fca00078efcff */
[----:B------:R1:W-:Y:S02]  /*18610*/  STL.U8 [R1], R24 ;  /* 0x0000001801007387 */ /* 0x0003e40000100000 */
.L_x_531:
[----:B------:R-:W-:Y:S05]  /*18620*/  BSYNC.RECONVERGENT B0 ;  /* 0x0000000000007941 */ /* 0x000fea0003800200 */
.L_x_530:
[----:B------:R-:W-:Y:S04]  /*18630*/  BSSY.RECONVERGENT B0, `(.L_x_532) ;  /* 0x0000005000007945 */ /* 0x000fe80003800200 */
[----:B------:R-:W-:Y:S05]  /*18640*/  @!P0 BRA `(.L_x_533) ;  /* 0x00000000000c8947 */ /* 0x000fea0003800000 */
[----:B01----:R-:W2:Y:S02]  /*18650*/  LDL.U8 R24, [R1] ;  /* 0x0000000001187983 */ /* 0x003ea40000100000 */
[----:B--2---:R-:W-:-:S05]  /*18660*/  LOP3.LUT R24, R24, 0x20, RZ, 0xfc, !PT ;  /* 0x0000002018187812 */ /* 0x004fca00078efcff */
[----:B------:R2:W-:Y:S02]  /*18670*/  STL.U8 [R1], R24 ;  /* 0x0000001801007387 */ /* 0x0005e40000100000 */
.L_x_533:
[----:B------:R-:W-:Y:S05]  /*18680*/  BSYNC.RECONVERGENT B0 ;  /* 0x0000000000007941 */ /* 0x000fea0003800200 */
.L_x_532:
[----:B------:R-:W-:Y:S04]  /*18690*/  BSSY.RECONVERGENT B0, `(.L_x_534) ;  /* 0x0000005000007945 */ /* 0x000fe80003800200 */
[----:B------:R-:W-:Y:S05]  /*186a0*/  @!P1 BRA `(.L_x_535) ;  /* 0x00000000000c9947 */ /* 0x000fea0003800000 */
[----:B012---:R-:W2:Y:S02]  /*186b0*/  LDL.U8 R24, [R1] ;  /* 0x0000000001187983 */ /* 0x007ea40000100000 */
[----:B--2---:R-:W-:-:S05]  /*186c0*/  LOP3.LUT R24, R24, 0x10, RZ, 0xfc, !PT ;  /* 0x0000001018187812 */ /* 0x004fca00078efcff */
[----:B------:R3:W-:Y:S02]  /*186d0*/  STL.U8 [R1], R24 ;  /* 0x0000001801007387 */ /* 0x0007e40000100000 */
.L_x_535:
[----:B------:R-:W-:Y:S05]  /*186e0*/  BSYNC.RECONVERGENT B0 ;  /* 0x0000000000007941 */ /* 0x000fea0003800200 */
.L_x_534:
[----:B------:R-:W-:Y:S04]  /*186f0*/  BSSY.RECONVERGENT B0, `(.L_x_536) ;  /* 0x0000005000007945 */ /* 0x000fe80003800200 */
[----:B------:R-:W-:Y:S05]  /*18700*/  @!P2 BRA `(.L_x_537) ;  /* 0x00000000000ca947 */ /* 0x000fea0003800000 */
[----:B0123--:R-:W2:Y:S02]  /*18710*/  LDL.U8 R24, [R1] ;  /* 0x0000000001187983 */ /* 0x00fea40000100000 */
[----:B--2---:R-:W-:-:S05]  /*18720*/  LOP3.LUT R24, R24, 0x8, RZ, 0xfc, !PT ;  /* 0x0000000818187812 */ /* 0x004fca00078efcff */
[----:B------:R4:W-:Y:S02]  /*18730*/  STL.U8 [R1], R24 ;  /* 0x0000001801007387 */ /* 0x0009e40000100000 */
.L_x_537:
[----:B------:R-:W-:Y:S05]  /*18740*/  BSYNC.RECONVERGENT B0 ;  /* 0x0000000000007941 */ /* 0x000fea0003800200 */
.L_x_536:
[----:B------:R-:W-:Y:S04]  /*18750*/  BSSY.RECONVERGENT B0, `(.L_x_538) ;  /* 0x0000005000007945 */ /* 0x000fe80003800200 */
[----:B------:R-:W-:Y:S05]  /*18760*/  @!P3 BRA `(.L_x_539) ;  /* 0x00000000000cb947 */ /* 0x000fea0003800000 */
[----:B01234-:R-:W2:Y:S02]  /*18770*/  LDL.U8 R24, [R1] ;  /* 0x0000000001187983 */ /* 0x01fea40000100000 */
[----:B--2---:R-:W-:-:S05]  /*18780*/  LOP3.LUT R24, R24, 0x4, RZ, 0xfc, !PT ;  /* 0x0000000418187812 */ /* 0x004fca00078efcff */
[----:B------:R0:W-:Y:S02]  /*18790*/  STL.U8 [R1], R24 ;  /* 0x0000001801007387 */ /* 0x0001e40000100000 */
.L_x_539:
[----:B------:R-:W-:Y:S05]  /*187a0*/  BSYNC.RECONVERGENT B0 ;  /* 0x0000000000007941 */ /* 0x000fea0003800200 */
.L_x_538:
[----:B------:R-:W-:Y:S04]  /*187b0*/  BSSY.RECONVERGENT B0, `(.L_x_540) ;  /* 0x0000005000007945 */ /* 0x000fe80003800200 */
[----:B------:R-:W-:Y:S05]  /*187c0*/  @!P4 BRA `(.L_x_541) ;  /* 0x00000000000cc947 */ /* 0x000fea0003800000 */
[----:B01234-:R-:W2:Y:S02]  /*187d0*/  LDL.U8 R24, [R1] ;  /* 0x0000000001187983 */ /* 0x01fea40000100000 */
[----:B--2---:R-:W-:-:S05]  /*187e0*/  LOP3.LUT R24, R24, 0x2, RZ, 0xfc, !PT ;  /* 0x0000000218187812 */ /* 0x004fca00078efcff */
[----:B------:R0:W-:Y:S02]  /*187f0*/  STL.U8 [R1], R24 ;  /* 0x0000001801007387 */ /* 0x0001e40000100000 */
.L_x_541:
[----:B------:R-:W-:Y:S05]  /*18800*/  BSYNC.RECONVERGENT B0 ;  /* 0x0000000000007941 */ /* 0x000fea0003800200 */
.L_x_540:
[----:B------:R-:W-:Y:S04]  /*18810*/  BSSY.RECONVERGENT B0, `(.L_x_542) ;  /* 0x0000005000007945 */ /* 0x000fe80003800200 */
[----:B------:R-:W-:Y:S05]  /*18820*/  @!P5 BRA `(.L_x_543) ;  /* 0x00000000000cd947 */ /* 0x000fea0003800000 */
[----:B01234-:R-:W2:Y:S02]  /*18830*/  LDL.U8 R24, [R1] ;  /* 0x0000000001187983 */ /* 0x01fea40000100000 */
[----:B--2---:R-:W-:-:S05]  /*18840*/  LOP3.LUT R24, R24, 0x1, RZ, 0xfc, !PT ;  /* 0x0000000118187812 */ /* 0x004fca00078efcff */
[----:B------:R0:W-:Y:S02]  /*18850*/  STL.U8 [R1], R24 ;  /* 0x0000001801007387 */ /* 0x0001e40000100000 */
.L_x_543:
[----:B------:R-:W-:Y:S05]  /*18860*/  BSYNC.RECONVERGENT B0 ;  /* 0x0000000000007941 */ /* 0x000fea0003800200 */
.L_x_542:
        /* <DEDUP_REMOVED lines=8> */
[C---:B------:R-:W-:Y:S01]  /*188f0*/  LOP3.LUT R51, R49.reuse, 0x1, RZ, 0xc0, !PT ;  /* 0x0000000131337812 */ /* 0x040fe200078ec0ff */
[----:B------:R0:W-:Y:S01]  /*18900*/  STL.U8 [R1+0x3], RZ ;  /* 0x000003ff01007387 */ /* 0x0001e20000100000 */
[----:B------:R-:W-:Y:S02]  /*18910*/  LOP3.LUT P5, RZ, R49, 0x2, RZ, 0xc0, !PT ;  /* 0x0000000231ff7812 */ /* 0x000fe400078ac0ff */
        /* <DEDUP_REMOVED lines=12> */
.L_x_545:
[----:B------:R-:W-:Y:S05]  /*189e0*/  BSYNC.RECONVERGENT B0 ;  /* 0x0000000000007941 */ /* 0x000fea0003800200 */
.L_x_544:
[----:B------:R-:W-:Y:S01]  /*189f0*/  BSSY.RECONVERGENT B0, `(.L_x_546) ;  /* 0x0000006000007945 */ /* 0x000fe20003800200 */
[----:B------:R-:W-:-:S03]  /*18a00*/  LOP3.LUT P4, RZ, R22, 0x20, RZ, 0xc0, !PT ;  /* 0x0000002016ff7812 */ /* 0x000fc6000788c0ff */
[----:B------:R-:W-:Y:S10]  /*18a10*/  @!P5 BRA `(.L_x_547) ;  /* 0x00000000000cd947 */ /* 0x000ff40003800000 */
[----:B-1----:R-:W2:Y:S02]  /*18a20*/  LDL.U8 R52, [R1+0x1] ;  /* 0x0000010001347983 */ /* 0x002ea40000100000 */
[----:B--2---:R-:W-:-:S05]  /*18a30*/  LOP3.LUT R52, R52, 0x40, RZ, 0xfc, !PT ;  /* 0x0000004034347812 */ /* 0x004fca00078efcff */
[----:B------:R2:W-:Y:S02]  /*18a40*/  STL.U8 [R1+0x1], R52 ;  /* 0x0000013401007387 */ /* 0x0005e40000100000 */
.L_x_547:
[----:B------:R-:W-:Y:S05]  /*18a50*/  BSYNC.RECONVERGENT B0 ;  /* 0x0000000000007941 */ /* 0x000fea0003800200 */
.L_x_546:
[----:B------:R-:W-:Y:S01]  /*18a60*/  BSSY.RECONVERGENT B0, `(.L_x_548) ;  /* 0x0000006000007945 */ /* 0x000fe20003800200 */
[----:B------:R-:W-:-:S03]  /*18a70*/  LOP3.LUT P5, RZ, R22, 0x10, RZ, 0xc0, !PT ;  /* 0x0000001016ff7812 */ /* 0x000fc600078ac0ff */
[----:B------:R-:W-:Y:S10]  /*18a80*/  @P1 BRA `(.L_x_549) ;  /* 0x00000000000c1947 */ /* 0x000ff40003800000 */
[----:B-12---:R-:W2:Y:S02]  /*18a90*/  LDL.U8 R52, [R1+0x1] ;  /* 0x0000010001347983 */ /* 0x006ea40000100000 */
[----:B--2---:R-:W-:-:S05]  /*18aa0*/  LOP3.LUT R52, R52, 0x20, RZ, 0xfc, !PT ;  /* 0x0000002034347812 */ /* 0x004fca00078efcff */
[----:B------:R3:W-:Y:S02]  /*18ab0*/  STL.U8 [R1+0x1], R52 ;  /* 0x0000013401007387 */ /* 0x0007e40000100000 */
.L_x_549:
[----:B------:R-:W-:Y:S05]  /*18ac0*/  BSYNC.RECONVERGENT B0 ;  /* 0x0000000000007941 */ /* 0x000fea0003800200 */
.L_x_548:
[----:B------:R-:W-:Y:S01]  /*18ad0*/  BSSY.RECONVERGENT B0, `(.L_x_550) ;  /* 0x0000006000007945 */ /* 0x000fe20003800200 */
[----:B------:R-:W-:-:S03]  /*18ae0*/  LOP3.LUT P1, RZ, R22, 0x8, RZ, 0xc0, !PT ;  /* 0x0000000816ff7812 */ /* 0x000fc6000782c0ff */
[----:B------:R-:W-:Y:S10]  /*18af0*/  @!P0 BRA `(.L_x_551) ;  /* 0x00000000000c8947 */ /* 0x000ff40003800000 */
[----:B-123--:R-:W2:Y:S02]  /*18b00*/  LDL.U8 R52, [R1+0x1] ;  /* 0x0000010001347983 */ /* 0x00eea40000100000 */
[----:B--2---:R-:W-:-:S05]  /*18b10*/  LOP3.LUT R52, R52, 0x10, RZ, 0xfc, !PT ;  /* 0x0000001034347812 */ /* 0x004fca00078efcff */
[----:B------:R4:W-:Y:S02]  /*18b20*/  STL.U8 [R1+0x1], R52 ;  /* 0x0000013401007387 */ /* 0x0009e40000100000 */
.L_x_551:
[----:B------:R-:W-:Y:S05]  /*18b30*/  BSYNC.RECONVERGENT B0 ;  /* 0x0000000000007941 */ /* 0x000fea0003800200 */
.L_x_550:
[----:B------:R-:W-:Y:S01]  /*18b40*/  BSSY.RECONVERGENT B0, `(.L_x_552) ;  /* 0x0000006000007945 */ /* 0x000fe20003800200 */
[----:B------:R-:W-:-:S03]  /*18b50*/  LOP3.LUT P0, RZ, R22, 0x4, RZ, 0xc0, !PT ;  /* 0x0000000416ff7812 */ /* 0x000fc6000780c0ff */
[----:B------:R-:W-:Y:S10]  /*18b60*/  @!P2 BRA `(.L_x_553) ;  /* 0x00000000000ca947 */ /* 0x000ff40003800000 */
[----:B-1234-:R-:W2:Y:S02]  /*18b70*/  LDL.U8 R52, [R1+0x1] ;  /* 0x0000010001347983 */ /* 0x01eea40000100000 */
[----:B--2---:R-:W-:-:S05]  /*18b80*/  LOP3.LUT R52, R52, 0x8, RZ, 0xfc, !PT ;  /* 0x0000000834347812 */ /* 0x004fca00078efcff */
[----:B------:R1:W-:Y:S02]  /*18b90*/  STL.U8 [R1+0x1], R52 ;  /* 0x0000013401007387 */ /* 0x0003e40000100000 */
.L_x_553:
[----:B------:R-:W-:Y:S05]  /*18ba0*/  BSYNC.RECONVERGENT B0 ;  /* 0x0000000000007941 */ /* 0x000fea0003800200 */
.L_x_552:
        /* <DEDUP_REMOVED lines=9> */
[----:B------:R-:W5:Y:S02]  /*18c40*/  LDL.U8 R22, [R1+0x1] ;  /* 0x0000010001167983 */ /* 0x000f640000100000 */
[----:B-----5:R-:W-:-:S05]  /*18c50*/  LOP3.LUT R22, R22, 0x4, RZ, 0xfc, !PT ;  /* 0x0000000416167812 */ /* 0x020fca00078efcff */
[----:B------:R0:W-:Y:S02]  /*18c60*/  STL.U8 [R1+0x1], R22 ;  /* 0x0000011601007387 */ /* 0x0001e40000100000 */
.L_x_555:
[----:B------:R-:W-:Y:S05]  /*18c70*/  BSYNC.RECONVERGENT B0 ;  /* 0x0000000000007941 */ /* 0x000fea0003800200 */
.L_x_554:
[----:B------:R-:W-:Y:S01]  /*18c80*/  BSSY.RECONVERGENT B0, `(.L_x_556) ;  /* 0x0000006000007945 */ /* 0x000fe20003800200 */
[----:B------:R-:W-:-:S03]  /*18c90*/  ISETP.NE.U32.AND P2, PT, R51, 0x1, PT ;  /* 0x000000013300780c */ /* 0x000fc60003f45070 */
[----:B------:R-:W-:Y:S10]  /*18ca0*/  @!P6 BRA `(.L_x_557) ;  /* 0x00000000000ce947 */ /* 0x000ff40003800000 */
[----:B0-----:R-:W5:Y:S02]  /*18cb0*/  LDL.U8 R22, [R1+0x1] ;  /* 0x0000010001167983 */ /* 0x001f640000100000 */
[----:B-----5:R-:W-:-:S05]  /*18cc0*/  LOP3.LUT R22, R22, 0x2, RZ, 0xfc, !PT ;  /* 0x0000000216167812 */ /* 0x020fca00078efcff */
[----:B------:R0:W-:Y:S02]  /*18cd0*/  STL.U8 [R1+0x1], R22 ;  /* 0x0000011601007387 */ /* 0x0001e40000100000 */
.L_x_557:
[----:B------:R-:W-:Y:S05]  /*18ce0*/  BSYNC.RECONVERGENT B0 ;  /* 0x0000000000007941 */ /* 0x000fea0003800200 */
.L_x_556:
[----:B------:R-:W-:Y:S01]  /*18cf0*/  LOP3.LUT P6, RZ, R23, 0x400, RZ, 0xc0, !PT ;  /* 0x0000040017ff7812 */ /* 0x000fe200078cc0ff */
[----:B------:R-:W-:Y:S01]  /*18d00*/  BSSY.RECONVERGENT B0, `(.L_x_558) ;  /* 0x0000007000007945 */ /* 0x000fe20003800200 */
[----:B------:R-:W-:-:S11]  /*18d10*/  LOP3.LUT R42, R42, 0xffffffef, RZ, 0xc0, !PT ;  /* 0xffffffef2a2a7812 */ /* 0x000fd600078ec0ff */
[----:B------:R-:W-:Y:S01]  /*18d20*/  @P6 LOP3.LUT R42, R42, 0x10, RZ, 0xfc, !PT ;  /* 0x000000102a2a6812 */ /* 0x000fe200078efcff */
[----:B------:R-:W-:Y:S06]  /*18d30*/  @!P3 BRA `(.L_x_559) ;  /* 0x00000000000cb947 */ /* 0x000fec0003800000 */
[----:B0-----:R-:W5:Y:S02]  /*18d40*/  LDL.U8 R22, [R1+0x1] ;  /* 0x0000010001167983 */ /* 0x001f640000100000 */
[----:B-----5:R-:W-:-:S05]  /*18d50*/  LOP3.LUT R22, R22, 0x1, RZ, 0xfc, !PT ;  /* 0x0000000116167812 */ /* 0x020fca00078efcff */
[----:B------:R0:W-:Y:S02]  /*18d60*/  STL.U8 [R1+0x1], R22 ;  /* 0x0000011601007387 */ /* 0x0001e40000100000 */
.L_x_559:
[----:B------:R-:W-:Y:S05]  /*18d70*/  BSYNC.RECONVERGENT B0 ;  /* 0x0000000000007941 */ /* 0x000fea0003800200 */
.L_x_558:
        /* <DEDUP_REMOVED lines=8> */
.L_x_561:
[----:B------:R-:W-:Y:S05]  /*18e00*/  BSYNC.RECONVERGENT B0 ;  /* 0x0000000000007941 */ /* 0x000fea0003800200 */
.L_x_560:
        /* <DEDUP_REMOVED lines=8> */
.L_x_563:
[----:B------:R-:W-:Y:S05]  /*18e90*/  BSYNC.RECONVERGENT B0 ;  /* 0x0000000000007941 */ /* 0x000fea0003800200 */
.L_x_562:
[----:B------:R-:W-:Y:S01]  /*18ea0*/  BSSY.RECONVERGENT B0, `(.L_x_564) ;  /* 0x0000006000007945 */ /* 0x000fe20003800200 */
[----:B------:R-:W-:-:S03]  /*18eb0*/  LOP3.LUT P6, RZ, R23, 0x80, RZ, 0xc0, !PT ;  /* 0x0000008017ff7812 */ /* 0x000fc600078cc0ff */
[----:B------:R-:W-:Y:S10]  /*18ec0*/  @!P1 BRA `(.L_x_565) ;  /* 0x00000000000c9947 */ /* 0x000ff40003800000 */
[----:B0-----:R-:W5:Y:S02]  /*18ed0*/  LDL.U8 R22, [R1+0x2] ;  /* 0x0000020001167983 */ /* 0x001f640000100000 */
[----:B-----5:R-:W-:-:S05]  /*18ee0*/  LOP3.LUT R22, R22, 0x20, RZ, 0xfc, !PT ;  /* 0x0000002016167812 */ /* 0x020fca00078efcff */
[----:B------:R0:W-:Y:S02]  /*18ef0*/  STL.U8 [R1+0x2], R22 ;  /* 0x0000021601007387 */ /* 0x0001e40000100000 */
.L_x_565:
[----:B------:R-:W-:Y:S05]  /*18f00*/  BSYNC.RECONVERGENT B0 ;  /* 0x0000000000007941 */ /* 0x000fea0003800200 */
.L_x_564:
        /* <DEDUP_REMOVED lines=8> */
.L_x_567:
[----:B------:R-:W-:Y:S05]  /*18f90*/  BSYNC.RECONVERGENT B0 ;  /* 0x0000000000007941 */ /* 0x000fea0003800200 */
.L_x_566:
[----:B------:R-:W-:Y:S01]  /*18fa0*/  LOP3.LUT P1, RZ, R42, 0x2, RZ, 0xc0, !PT ;  /* 0x000000022aff7812 */ /* 0x000fe2000782c0ff */
[----:B------:R-:W-:Y:S01]  /*18fb0*/  BSSY.RECONVERGENT B0, `(.L_x_568) ;  /* 0x0000006000007945 */ /* 0x000fe20003800200 */
[----:B------:R-:W-:-:S11]  /*18fc0*/  LOP3.LUT P0, RZ, R23, 0x20, RZ, 0xc0, !PT ;  /* 0x0000002017ff7812 */ /* 0x000fd6000780c0ff */
[----:B------:R-:W-:Y:S05]  /*18fd0*/  @!P1 BRA `(.L_x_569) ;  /* 0x00000000000c9947 */ /* 0x000fea0003800000 */
[----:B0-----:R-:W5:Y:S02]  /*18fe0*/  LDL.U8 R22, [R1+0x2] ;  /* 0x0000020001167983 */ /* 0x001f640000100000 */
[----:B-----5:R-:W-:-:S05]  /*18ff0*/  LOP3.LUT R22, R22, 0x8, RZ, 0xfc, !PT ;  /* 0x0000000816167812 */ /* 0x020fca00078efcff */
[----:B------:R0:W-:Y:S02]  /*19000*/  STL.U8 [R1+0x2], R22 ;  /* 0x0000021601007387 */ /* 0x0001e40000100000 */
.L_x_569:
[----:B------:R-:W-:Y:S05]  /*19010*/  BSYNC.RECONVERGENT B0 ;  /* 0x0000000000007941 */ /* 0x000fea0003800200 */
.L_x_568:
[----:B------:R-:W-:Y:S01]  /*19020*/  BSSY.RECONVERGENT B0, `(.L_x_570) ;  /* 0x0000006000007945 */ /* 0x000fe20003800200 */
[----:B------:R-:W-:-:S03]  /*19030*/  LOP3.LUT P1, RZ, R23, 0x10, RZ, 0xc0, !PT ;  /* 0x0000001017ff7812 */ /* 0x000fc6000782c0ff */
[----:B------:R-:W-:Y:S10]  /*19040*/  @P2 BRA `(.L_x_571) ;  /* 0x00000000000c2947 */ /* 0x000ff40003800000 */
[----:B0-----:R-:W5:Y:S02]  /*19050*/  LDL.U8 R22, [R1+0x2] ;  /* 0x0000020001167983 */ /* 0x001f640000100000 */
[----:B-----5:R-:W-:-:S05]  /*19060*/  LOP3.LUT R22, R22, 0x4, RZ, 0xfc, !PT ;  /* 0x0000000416167812 */ /* 0x020fca00078efcff */
[----:B------:R0:W-:Y:S02]  /*19070*/  STL.U8 [R1+0x2], R22 ;  /* 0x0000021601007387 */ /* 0x0001e40000100000 */
.L_x_571:
[----:B------:R-:W-:Y:S05]  /*19080*/  BSYNC.RECONVERGENT B0 ;  /* 0x0000000000007941 */ /* 0x000fea0003800200 */
.L_x_570:
[C---:B------:R-:W-:Y:S01]  /*19090*/  LOP3.LUT P3, RZ, R23.reuse, 0x400, RZ, 0xc0, !PT ;  /* 0x0000040017ff7812 */ /* 0x040fe2000786c0ff */
[----:B------:R-:W-:Y:S01]  /*190a0*/  BSSY.RECONVERGENT B0, `(.L_x_572) ;  /* 0x0000006000007945 */ /* 0x000fe20003800200 */
[----:B------:R-:W-:-:S11]  /*190b0*/  LOP3.LUT P2, RZ, R23, 0x8, RZ, 0xc0, !PT ;  /* 0x0000000817ff7812 */ /* 0x000fd6000784c0ff */
[----:B------:R-:W-:Y:S05]  /*190c0*/  @!P3 BRA `(.L_x_573) ;  /* 0x00000000000cb947 */ /* 0x000fea0003800000 */
[----:B0-----:R-:W5:Y:S02]  /*190d0*/  LDL.U8 R22, [R1+0x2] ;  /* 0x0000020001167983 */ /* 0x001f640000100000 */
[----:B-----5:R-:W-:-:S05]  /*190e0*/  LOP3.LUT R22, R22, 0x2, RZ, 0xfc, !PT ;  /* 0x0000000216167812 */ /* 0x020fca00078efcff */
[----:B------:R0:W-:Y:S02]  /*190f0*/  STL.U8 [R1+0x2], R22 ;  /* 0x0000021601007387 */ /* 0x0001e40000100000 */
.L_x_573:
[----:B------:R-:W-:Y:S05]  /*19100*/  BSYNC.RECONVERGENT B0 ;  /* 0x0000000000007941 */ /* 0x000fea0003800200 */
.L_x_572:
[C---:B------:R-:W-:Y:S01]  /*19110*/  LOP3.LUT P4, RZ, R23.reuse, 0x200, RZ, 0xc0, !PT ;  /* 0x0000020017ff7812 */ /* 0x040fe2000788c0ff */
[----:B------:R-:W-:Y:S01]  /*19120*/  BSSY.RECONVERGENT B0, `(.L_x_574) ;  /* 0x0000006000007945 */ /* 0x000fe20003800200 */
[----:B------:R-:W-:-:S11]  /*19130*/  LOP3.LUT P3, RZ, R23, 0x4, RZ, 0xc0, !PT ;  /* 0x0000000417ff7812 */ /* 0x000fd6000786c0ff */
[----:B------:R-:W-:Y:S05]  /*19140*/  @!P4 BRA `(.L_x_575) ;  /* 0x00000000000cc947 */ /* 0x000fea0003800000 */
[----:B0-----:R-:W5:Y:S02]  /*19150*/  LDL.U8 R22, [R1+0x2] ;  /* 0x0000020001167983 */ /* 0x001f640000100000 */
[----:B-----5:R-:W-:-:S05]  /*19160*/  LOP3.LUT R22, R22, 0x1, RZ, 0xfc, !PT ;  /* 0x0000000116167812 */ /* 0x020fca00078efcff */
[----:B------:R0:W-:Y:S02]  /*19170*/  STL.U8 [R1+0x2], R22 ;  /* 0x0000021601007387 */ /* 0x0001e40000100000 */
.L_x_575:
[----:B------:R-:W-:Y:S05]  /*19180*/  BSYNC.RECONVERGENT B0 ;  /* 0x0000000000007941 */ /* 0x000fea0003800200 */
.L_x_574:
[C---:B------:R-:W-:Y:S01]  /*19190*/  LOP3.LUT P5, RZ, R23.reuse, 0x100, RZ, 0xc0, !PT ;  /* 0x0000010017ff7812 */ /* 0x040fe200078ac0ff */
[----:B------:R-:W-:Y:S01]  /*191a0*/  BSSY.RECONVERGENT B0, `(.L_x_576) ;  /* 0x0000007000007945 */ /* 0x000fe20003800200 */
[C---:B------:R-:W-:Y:S02]  /*191b0*/  LOP3.LUT R49, R23.reuse, 0x1, RZ, 0xc0, !PT ;  /* 0x0000000117317812 */ /* 0x040fe400078ec0ff */
[----:B------:R-:W-:-:S09]  /*191c0*/  LOP3.LUT P4, RZ, R23, 0x2, RZ, 0xc0, !PT ;  /* 0x0000000217ff7812 */ /* 0x000fd2000788c0ff */
[----:B------:R-:W-:Y:S05]  /*191d0*/  @!P5 BRA `(.L_x_577) ;  /* 0x00000000000cd947 */ /* 0x000fea0003800000 */
[----:B0-----:R-:W5:Y:S02]  /*191e0*/  LDL.U8 R22, [R1+0x3] ;  /* 0x0000030001167983 */ /* 0x001f640000100000 */
[----:B-----5:R-:W-:-:S05]  /*191f0*/  LOP3.LUT R22, R22, 0x80, RZ, 0xfc, !PT ;  /* 0x0000008016167812 */ /* 0x020fca00078efcff */
[----:B------:R0:W-:Y:S02]  /*19200*/  STL.U8 [R1+0x3], R22 ;  /* 0x0000031601007387 */ /* 0x0001e40000100000 */
.L_x_577:
[----:B------:R-:W-:Y:S05]  /*19210*/  BSYNC.RECONVERGENT B0 ;  /* 0x0000000000007941 */ /* 0x000fea0003800200 */
.L_x_576:
[----:B------:R-:W-:Y:S01]  /*19220*/  BSSY.RECONVERGENT B0, `(.L_x_578) ;  /* 0x0000006000007945 */ /* 0x000fe20003800200 */
[----:B------:R-:W-:-:S03]  /*19230*/  ISETP.NE.U32.AND P5, PT, R49, 0x1, PT ;  /* 0x000000013100780c */ /* 0x000fc60003fa5070 */
[----:B------:R-:W-:Y:S10]  /*19240*/  @!P6 BRA `(.L_x_579) ;  /* 0x00000000000ce947 */ /* 0x000ff40003800000 */
[----:B0-----:R-:W5:Y:S02]  /*19250*/  LDL.U8 R22, [R1+0x3] ;  /* 0x0000030001167983 */ /* 0x001f640000100000 */
[----:B-----5:R-:W-:-:S05]  /*19260*/  LOP3.LUT R22, R22, 0x40, RZ, 0xfc, !PT ;  /* 0x0000004016167812 */ /* 0x020fca00078efcff */
[----:B------:R0:W-:Y:S02]  /*19270*/  STL.U8 [R1+0x3], R22 ;  /* 0x0000031601007387 */ /* 0x0001e40000100000 */
.L_x_579:
[----:B------:R-:W-:Y:S05]  /*19280*/  BSYNC.RECONVERGENT B0 ;  /* 0x0000000000007941 */ /* 0x000fea0003800200 */
.L_x_578:
[----:B0-----:R-:W-:Y:S01]  /*19290*/  P2R R22, PR, RZ, 0x1 ;  /* 0x00000001ff167803 */ /* 0x001fe20000000000 */
[----:B------:R-:W-:Y:S01]  /*192a0*/  BSSY.RECONVERGENT B0, `(.L_x_580) ;  /* 0x000000a000007945 */ /* 0x000fe20003800200 */
[----:B------:R-:W-:Y:S02]  /*192b0*/  LOP3.LUT P6, RZ, R42, 0x1, RZ, 0xc0, !PT ;  /* 0x000000012aff7812 */ /* 0x000fe400078cc0ff */
[----:B------:R-:W-:Y:S02]  /*192c0*/  LOP3.LUT P0, RZ, R20, 0x400, RZ, 0xc0, !PT ;  /* 0x0000040014ff7812 */ /* 0x000fe4000780c0ff */
[----:B------:R-:W-:-:S11]  /*192d0*/  LOP3.LUT R42, R42, 0xfffffffd, RZ, 0xc0, !PT ;  /* 0xfffffffd2a2a7812 */ /* 0x000fd600078ec0ff */
[----:B------:R-:W-:Y:S02]  /*192e0*/  @P0 LOP3.LUT R42, R42, 0x2, RZ, 0xfc, !PT ;  /* 0x000000022a2a0812 */ /* 0x000fe400078efcff */
[----:B------:R-:W-:Y:S01]  /*192f0*/  ISETP.NE.AND P0, PT, R22, RZ, PT ;  /* 0x000000ff1600720c */ /* 0x000fe20003f05270 */
[----:B------:R-:W-:-:S12]  /*19300*/  @!P6 BRA `(.L_x_581) ;  /* 0x00000000000ce947 */ /* 0x000fd80003800000 */
[----:B------:R-:W5:Y:S02]  /*19310*/  LDL.U8 R22, [R1+0x3] ;  /* 0x0000030001167983 */ /* 0x000f640000100000 */
[----:B-----5:R-:W-:-:S05]  /*19320*/  LOP3.LUT R22, R22, 0x20, RZ, 0xfc, !PT ;  /* 0x0000002016167812 */ /* 0x020fca00078efcff */
[----:B------:R0:W-:Y:S02]  /*19330*/  STL.U8 [R1+0x3], R22 ;  /* 0x0000031601007387 */ /* 0x0001e40000100000 */
.L_x_581:
[----:B------:R-:W-:Y:S05]  /*19340*/  BSYNC.RECONVERGENT B0 ;  /* 0x0000000000007941 */ /* 0x000fea0003800200 */
.L_x_580:
[----:B------:R-:W-:Y:S01]  /*19350*/  BSSY.RECONVERGENT B0, `(.L_x_582) ;  /* 0x0000006000007945 */ /* 0x000fe20003800200 */
[----:B------:R-:W-:-:S03]  /*19360*/  LOP3.LUT P6, RZ, R20, 0x200, RZ, 0xc0, !PT ;  /* 0x0000020014ff7812 */ /* 0x000fc600078cc0ff */
[----:B------:R-:W-:Y:S10]  /*19370*/  @!P0 BRA `(.L_x_583) ;  /* 0x00000000000c8947 */ /* 0x000ff40003800000 */
[----:B0-----:R-:W5:Y:S02]  /*19380*/  LDL.U8 R22, [R1+0x3] ;  /* 0x0000030001167983 */ /* 0x001f640000100000 */
[----:B-----5:R-:W-:-:S05]  /*19390*/  LOP3.LUT R22, R22, 0x10, RZ, 0xfc, !PT ;  /* 0x0000001016167812 */ /* 0x020fca00078efcff */
[----:B------:R0:W-:Y:S02]  /*193a0*/  STL.U8 [R1+0x3], R22 ;  /* 0x0000031601007387 */ /* 0x0001e40000100000 */
.L_x_583:
[----:B------:R-:W-:Y:S05]  /*193b0*/  BSYNC.RECONVERGENT B0 ;  /* 0x0000000000007941 */ /* 0x000fea0003800200 */
.L_x_582:
[----:B------:R-:W-:Y:S01]  /*193c0*/  BSSY.RECONVERGENT B0, `(.L_x_584) ;  /* 0x0000006000007945 */ /* 0x000fe20003800200 */
[----:B------:R-:W-:-:S03]  /*193d0*/  LOP3.LUT P0, RZ, R20, 0x100, RZ, 0xc0, !PT ;  /* 0x0000010014ff7812 */ /* 0x000fc6000780c0ff */
[----:B------:R-:W-:Y:S10]  /*193e0*/  @!P1 BRA `(.L_x_585) ;  /* 0x00000000000c9947 */ /* 0x000ff40003800000 */
[----:B0-----:R-:W5:Y:S02]  /*193f0*/  LDL.U8 R22, [R1+0x3] ;  /* 0x0000030001167983 */ /* 0x001f640000100000 */
[----:B-----5:R-:W-:-:S05]  /*19400*/  LOP3.LUT R22, R22, 0x8, RZ, 0xfc, !PT ;  /* 0x0000000816167812 */ /* 0x020fca00078efcff */
[----:B------:R0:W-:Y:S02]  /*19410*/  STL.U8 [R1+0x3], R22 ;  /* 0x0000031601007387 */ /* 0x0001e40000100000 */
.L_x_585:
[----:B------:R-:W-:Y:S05]  /*19420*/  BSYNC.RECONVERGENT B0 ;  /* 0x0000000000007941 */ /* 0x000fea0003800200 */
.L_x_584:
[----:B------:R-:W-:Y:S04]  /*19430*/  BSSY.RECONVERGENT B0, `(.L_x_586) ;  /* 0x0000005000007945 */ /* 0x000fe80003800200 */
[----:B------:R-:W-:Y:S05]  /*19440*/  @!P2 BRA `(.L_x_587) ;  /* 0x00000000000ca947 */ /* 0x000fea0003800000 */
[----:B0-----:R-:W5:Y:S02]  /*19450*/  LDL.U8 R22, [R1+0x3] ;  /* 0x0000030001167983 */ /* 0x001f640000100000 */
[----:B-----5:R-:W-:-:S05]  /*19460*/  LOP3.LUT R22, R22, 0x4, RZ, 0xfc, !PT ;  /* 0x0000000416167812 */ /* 0x020fca00078efcff */
[----:B------:R0:W-:Y:S02]  /*19470*/  STL.U8 [R1+0x3], R22 ;  /* 0x0000031601007387 */ /* 0x0001e40000100000 */
.L_x_587:
[----:B------:R-:W-:Y:S05]  /*19480*/  BSYNC.RECONVERGENT B0 ;  /* 0x0000000000007941 */ /* 0x000fea0003800200 */
.L_x_586:
[----:B------:R-:W-:Y:S04]  /*19490*/  BSSY.RECONVERGENT B0, `(.L_x_588) ;  /* 0x0000005000007945 */ /* 0x000fe80003800200 */
[----:B------:R-:W-:Y:S05]  /*194a0*/  @!P3 BRA `(.L_x_589) ;  /* 0x00000000000cb947 */ /* 0x000fea0003800000 */
[----:B0-----:R-:W5:Y:S02]  /*194b0*/  LDL.U8 R22, [R1+0x3] ;  /* 0x0000030001167983 */ /* 0x001f640000100000 */
[----:B-----5:R-:W-:-:S05]  /*194c0*/  LOP3.LUT R22, R22, 0x2, RZ, 0xfc, !PT ;  /* 0x0000000216167812 */ /* 0x020fca00078efcff */
[----:B------:R0:W-:Y:S02]  /*194d0*/  STL.U8 [R1+0x3], R22 ;  /* 0x0000031601007387 */ /* 0x0001e40000100000 */
.L_x_589:
[----:B------:R-:W-:Y:S05]  /*194e0*/  BSYNC.RECONVERGENT B0 ;  /* 0x0000000000007941 */ /* 0x000fea0003800200 */
.L_x_588:
[----:B------:R-:W-:Y:S04]  /*194f0*/  BSSY.RECONVERGENT B0, `(.L_x_590) ;  /* 0x0000005000007945 */ /* 0x000fe80003800200 */
[----:B------:R-:W-:Y:S05]  /*19500*/  @!P4 BRA `(.L_x_591) ;  /* 0x00000000000cc947 */ /* 0x000fea0003800000 */
[----:B0-----:R-:W5:Y:S02]  /*19510*/  LDL.U8 R22, [R1+0x3] ;  /* 0x0000030001167983 */ /* 0x001f640000100000 */
[----:B-----5:R-:W-:-:S05]  /*19520*/  LOP3.LUT R22, R22, 0x1, RZ, 0xfc, !PT ;  /* 0x0000000116167812 */ /* 0x020fca00078efcff */
[----:B------:R0:W-:Y:S02]  /*19530*/  STL.U8 [R1+0x3], R22 ;  /* 0x0000031601007387 */ /* 0x0001e40000100000 */
.L_x_591:
[----:B------:R-:W-:Y:S05]  /*19540*/  BSYNC.RECONVERGENT B0 ;  /* 0x0000000000007941 */ /* 0x000fea0003800200 */
.L_x_590:
[----:B------:R-:W-:Y:S04]  /*19550*/  BSSY.RECONVERGENT B0, `(.L_x_592) ;  /* 0x0000005000007945 */ /* 0x000fe80003800200 */
[----:B------:R-:W-:Y:S05]  /*19560*/  @P5 BRA `(.L_x_593) ;  /* 0x00000000000c5947 */ /* 0x000fea0003800000 */
[----:B0-----:R-:W5:Y:S02]  /*19570*/  LDL.U8 R22, [R1+0x4] ;  /* 0x0000040001167983 */ /* 0x001f640000100000 */
[----:B-----5:R-:W-:-:S05]  /*19580*/  LOP3.LUT R22, R22, 0x80, RZ, 0xfc, !PT ;  /* 0x0000008016167812 */ /* 0x020fca00078efcff */
[----:B------:R0:W-:Y:S02]  /*19590*/  STL.U8 [R1+0x4], R22 ;  /* 0x0000041601007387 */ /* 0x0001e40000100000 */
.L_x_593:
[----:B------:R-:W-:Y:S05]  /*195a0*/  BSYNC.RECONVERGENT B0 ;  /* 0x0000000000007941 */ /* 0x000fea0003800200 */
.L_x_592:
[----:B------:R-:W-:Y:S01]  /*195b0*/  LOP3.LUT P1, RZ, R20, 0x400, RZ, 0xc0, !PT ;  /* 0x0000040014ff7812 */ /* 0x000fe2000782c0ff */
[----:B------:R-:W-:-:S12]  /*195c0*/  BSSY.RECONVERGENT B0, `(.L_x_594) ;  /* 0x0000005000007945 */ /* 0x000fd80003800200 */
[----:B------:R-:W-:Y:S05]  /*195d0*/  @!P1 BRA `(.L_x_595) ;  /* 0x00000000000c9947 */ /* 0x000fea0003800000 */
[----:B0-----:R-:W5:Y:S02]  /*195e0*/  LDL.U8 R22, [R1+0x4] ;  /* 0x0000040001167983 */ /* 0x001f640000100000 */
[----:B-----5:R-:W-:-:S05]  /*195f0*/  LOP3.LUT R22, R22, 0x40, RZ, 0xfc, !PT ;  /* 0x0000004016167812 */ /* 0x020fca00078efcff */
[----:B------:R0:W-:Y:S02]  /*19600*/  STL.U8 [R1+0x4], R22 ;  /* 0x0000041601007387 */ /* 0x0001e40000100000 */
.L_x_595:
[----:B------:R-:W-:Y:S05]  /*19610*/  BSYNC.RECONVERGENT B0 ;  /* 0x0000000000007941 */ /* 0x000fea0003800200 */
.L_x_594:
[----:B------:R-:W-:Y:S04]  /*19620*/  BSSY.RECONVERGENT B0, `(.L_x_596) ;  /* 0x0000005000007945 */ /* 0x000fe80003800200 */
[----:B------:R-:W-:Y:S05]  /*19630*/  @!P6 BRA `(.L_x_597) ;  /* 0x00000000000ce947 */ /* 0x000fea0003800000 */
[----:B0-----:R-:W5:Y:S02]  /*19640*/  LDL.U8 R22, [R1+0x4] ;  /* 0x0000040001167983 */ /* 0x001f640000100000 */
[----:B-----5:R-:W-:-:S05]  /*19650*/  LOP3.LUT R22, R22, 0x20, RZ, 0xfc, !PT ;  /* 0x0000002016167812 */ /* 0x020fca00078efcff */
[----:B------:R0:W-:Y:S02]  /*19660*/  STL.U8 [R1+0x4], R22 ;  /* 0x0000041601007387 */ /* 0x0001e40000100000 */
.L_x_597:
[----:B------:R-:W-:Y:S05]  /*19670*/  BSYNC.RECONVERGENT B0 ;  /* 0x0000000000007941 */ /* 0x000fea0003800200 */
.L_x_596:
[----:B------:R-:W-:Y:S04]  /*19680*/  BSSY.RECONVERGENT B0, `(.L_x_598) ;  /* 0x0000005000007945 */ /* 0x000fe80003800200 */
[----:B------:R-:W-:Y:S05]  /*19690*/  @!P0 BRA `(.L_x_599) ;  /* 0x00000000000c8947 */ /* 0x000fea0003800000 */
[----:B0-----:R-:W5:Y:S02]  /*196a0*/  LDL.U8 R22, [R1+0x4] ;  /* 0x0000040001167983 */ /* 0x001f640000100000 */
[----:B-----5:R-:W-:-:S05]  /*196b0*/  LOP3.LUT R22, R22, 0x10, RZ, 0xfc, !PT ;  /* 0x0000001016167812 */ /* 0x020fca00078efcff */
[----:B------:R0:W-:Y:S02]  /*196c0*/  STL.U8 [R1+0x4], R22 ;  /* 0x0000041601007387 */ /* 0x0001e40000100000 */
.L_x_599:
[----:B------:R-:W-:Y:S05]  /*196d0*/  BSYNC.RECONVERGENT B0 ;  /* 0x0000000000007941 */ /* 0x000fea0003800200 */
.L_x_598:
[----:B------:R0:W5:Y:S04]  /*196e0*/  LDL.U8 R49, [R1+0x1] ;  /* 0x0000010001317983 */ /* 0x0001680000100000 */
[----:B------:R1:W5:Y:S04]  /*196f0*/  LDL.U8 R23, [R1+0x2] ;  /* 0x0000020001177983 */ /* 0x0003680000100000 */
[----:B0-----:R0:W5:Y:S01]  /*19700*/  LDL.U8 R22, [R1+0x3] ;  /* 0x0000030001167983 */ /* 0x0011620000100000 */
[C---:B------:R-:W-:Y:S01]  /*19710*/  LOP3.LUT P6, RZ, R20.reuse, 0x80, RZ, 0xc0, !PT ;  /* 0x0000008014ff7812 */ /* 0x040fe200078cc0ff */
[----:B------:R-:W-:Y:S01]  /*19720*/  BSSY.RECONVERGENT B0, `(.L_x_600) ;  /* 0x0000015000007945 */ /* 0x000fe20003800200 */
[----:B------:R-:W-:Y:S01]  /*19730*/  LOP3.LUT R51, R20, 0x1, RZ, 0xc0, !PT ;  /* 0x0000000114337812 */ /* 0x000fe200078ec0ff */
[----:B------:R0:W-:Y:S01]  /*19740*/  STL.U8 [R1+0x5], RZ ;  /* 0x000005ff01007387 */ /* 0x0001e20000100000 */
[----:B-1234-:R-:W-:-:S02]  /*19750*/  P2R R52, PR, RZ, 0x40 ;  /* 0x00000040ff347803 */ /* 0x01efc40000000000 */
        /* <DEDUP_REMOVED lines=17> */
.L_x_601:
[----:B------:R-:W-:Y:S05]  /*19870*/  BSYNC.RECONVERGENT B0 ;  /* 0x0000000000007941 */ /* 0x000fea0003800200 */
.L_x_600:
        /* <DEDUP_REMOVED lines=8> */
.L_x_603:
[----:B------:R-:W-:Y:S05]  /*19900*/  BSYNC.RECONVERGENT B0 ;  /* 0x0000000000007941 */ /* 0x000fea0003800200 */
.L_x_602:
        /* <DEDUP_REMOVED lines=8> */
.L_x_605:
[----:B------:R-:W-:Y:S05]  /*19990*/  BSYNC.RECONVERGENT B0 ;  /* 0x0000000000007941 */ /* 0x000fea0003800200 */
.L_x_604:
        /* <DEDUP_REMOVED lines=8> */
.L_x_607:
[----:B------:R-:W-:Y:S05]  /*19a20*/  BSYNC.RECONVERGENT B0 ;  /* 0x0000000000007941 */ /* 0x000fea0003800200 */
.L_x_606:
[----:B------:R-:W-:Y:S01]  /*19a30*/  BSSY.RECONVERGENT B0, `(.L_x_608) ;  /* 0x0000006000007945 */ /* 0x000fe20003800200 */
[----:B------:R-:W-:-:S03]  /*19a40*/  LOP3.LUT P6, RZ, R21, 0x80, RZ, 0xc0, !PT ;  /* 0x0000008015ff7812 */ /* 0x000fc600078cc0ff */
[----:B------:R-:W-:Y:S10]  /*19a50*/  @!P2 BRA `(.L_x_609) ;  /* 0x00000000000ca947 */ /* 0x000ff40003800000 */
[----:B0123--:R-:W2:Y:S02]  /*19a60*/  LDL.U8 R20, [R1+0x5] ;  /* 0x0000050001147983 */ /* 0x00fea40000100000 */
[----:B--2---:R-:W-:-:S05]  /*19a70*/  LOP3.LUT R20, R20, 0x80, RZ, 0xfc, !PT ;  /* 0x0000008014147812 */ /* 0x004fca00078efcff */
[----:B------:R4:W-:Y:S02]  /*19a80*/  STL.U8 [R1+0x5], R20 ;  /* 0x0000051401007387 */ /* 0x0009e40000100000 */
.L_x_609:
[----:B------:R-:W-:Y:S05]  /*19a90*/  BSYNC.RECONVERGENT B0 ;  /* 0x0000000000007941 */ /* 0x000fea0003800200 */
.L_x_608:
[----:B------:R-:W-:Y:S01]  /*19aa0*/  BSSY.RECONVERGENT B0, `(.L_x_610) ;  /* 0x0000006000007945 */ /* 0x000fe20003800200 */
[----:B------:R-:W-:-:S03]  /*19ab0*/  LOP3.LUT P3, RZ, R21, 0x40, RZ, 0xc0, !PT ;  /* 0x0000004015ff7812 */ /* 0x000fc6000786c0ff */
[----:B------:R-:W-:Y:S10]  /*19ac0*/  @!P1 BRA `(.L_x_611) ;  /* 0x00000000000c9947 */ /* 0x000ff40003800000 */
[----:B01234-:R-:W2:Y:S02]  /*19ad0*/  LDL.U8 R20, [R1+0x5] ;  /* 0x0000050001147983 */ /* 0x01fea40000100000 */
[----:B--2---:R-:W-:-:S05]  /*19ae0*/  LOP3.LUT R20, R20, 0x40, RZ, 0xfc, !PT ;  /* 0x0000004014147812 */ /* 0x004fca00078efcff */
[----:B------:R0:W-:Y:S02]  /*19af0*/  STL.U8 [R1+0x5], R20 ;  /* 0x0000051401007387 */ /* 0x0001e40000100000 */
.L_x_611:
[----:B------:R-:W-:Y:S05]  /*19b00*/  BSYNC.RECONVERGENT B0 ;  /* 0x0000000000007941 */ /* 0x000fea0003800200 */
.L_x_610:
[----:B------:R-:W-:Y:S01]  /*19b10*/  BSSY.RECONVERGENT B0, `(.L_x_612) ;  /* 0x0000006000007945 */ /* 0x000fe20003800200 */
[----:B------:R-:W-:-:S03]  /*19b20*/  LOP3.LUT P4, RZ, R21, 0x20, RZ, 0xc0, !PT ;  /* 0x0000002015ff7812 */ /* 0x000fc6000788c0ff */
[----:B------:R-:W-:Y:S10]  /*19b30*/  @!P0 BRA `(.L_x_613) ;  /* 0x00000000000c8947 */ /* 0x000ff40003800000 */
[----:B01234-:R-:W2:Y:S02]  /*19b40*/  LDL.U8 R20, [R1+0x5] ;  /* 0x0000050001147983 */ /* 0x01fea40000100000 */
[----:B--2---:R-:W-:-:S05]  /*19b50*/  LOP3.LUT R20, R20, 0x20, RZ, 0xfc, !PT ;  /* 0x0000002014147812 */ /* 0x004fca00078efcff */
[----:B------:R0:W-:Y:S02]  /*19b60*/  STL.U8 [R1+0x5], R20 ;  /* 0x0000051401007387 */ /* 0x0001e40000100000 */
.L_x_613:
[----:B------:R-:W-:Y:S05]  /*19b70*/  BSYNC.RECONVERGENT B0 ;  /* 0x0000000000007941 */ /* 0x000fea0003800200 */
.L_x_612:
[----:B------:R-:W-:Y:S01]  /*19b80*/  ISETP.NE.U32.AND P0, PT, R51, 0x1, PT ;  /* 0x000000013300780c */ /* 0x000fe20003f05070 */
[----:B------:R-:W-:Y:S01]  /*19b90*/  BSSY.RECONVERGENT B0, `(.L_x_614) ;  /* 0x0000006000007945 */ /* 0x000fe20003800200 */
[----:B------:R-:W-:-:S11]  /*19ba0*/  LOP3.LUT P5, RZ, R21, 0x10, RZ, 0xc0, !PT ;  /* 0x0000001015ff7812 */ /* 0x000fd600078ac0ff */
[----:B------:R-:W-:Y:S05]  /*19bb0*/  @P0 BRA `(.L_x_615) ;  /* 0x00000000000c0947 */ /* 0x000fea0003800000 */
[----:B01234-:R-:W2:Y:S02]  /*19bc0*/  LDL.U8 R20, [R1+0x5] ;  /* 0x0000050001147983 */ /* 0x01fea40000100000 */
[----:B--2---:R-:W-:-:S05]  /*19bd0*/  LOP3.LUT R20, R20, 0x10, RZ, 0xfc, !PT ;  /* 0x0000001014147812 */ /* 0x004fca00078efcff */
[----:B------:R0:W-:Y:S02]  /*19be0*/  STL.U8 [R1+0x5], R20 ;  /* 0x0000051401007387 */ /* 0x0001e40000100000 */
.L_x_615:
[----:B------:R-:W-:Y:S05]  /*19bf0*/  BSYNC.RECONVERGENT B0 ;  /* 0x0000000000007941 */ /* 0x000fea0003800200 */
.L_x_614:
[C---:B------:R-:W-:Y:S01]  /*19c00*/  LOP3.LUT P0, RZ, R21.reuse, 0x400, RZ, 0xc0, !PT ;  /* 0x0000040015ff7812 */ /* 0x040fe2000780c0ff */
[----:B------:R-:W-:Y:S01]  /*19c10*/  BSSY.RECONVERGENT B0, `(.L_x_616) ;  /* 0x0000006000007945 */ /* 0x000fe20003800200 */
[----:B------:R-:W-:-:S11]  /*19c20*/  LOP3.LUT P1, RZ, R21, 0x8, RZ, 0xc0, !PT ;  /* 0x0000000815ff7812 */ /* 0x000fd6000782c0ff */
[----:B------:R-:W-:Y:S05]  /*19c30*/  @!P0 BRA `(.L_x_617) ;  /* 0x00000000000c8947 */ /* 0x000fea0003800000 */
[----:B01234-:R-:W2:Y:S02]  /*19c40*/  LDL.U8 R20, [R1+0x5] ;  /* 0x0000050001147983 */ /* 0x01fea40000100000 */
[----:B--2---:R-:W-:-:S05]  /*19c50*/  LOP3.LUT R20, R20, 0x8, RZ, 0xfc, !PT ;  /* 0x0000000814147812 */ /* 0x004fca00078efcff */
[----:B------:R0:W-:Y:S02]  /*19c60*/  STL.U8 [R1+0x5], R20 ;  /* 0x0000051401007387 */ /* 0x0001e40000100000 */
.L_x_617:
[----:B------:R-:W-:Y:S05]  /*19c70*/  BSYNC.RECONVERGENT B0 ;  /* 0x0000000000007941 */ /* 0x000fea0003800200 */
.L_x_616:
[C---:B------:R-:W-:Y:S01]  /*19c80*/  LOP3.LUT P2, RZ, R21.reuse, 0x200, RZ, 0xc0, !PT ;  /* 0x0000020015ff7812 */ /* 0x040fe2000784c0ff */
[----:B------:R-:W-:Y:S01]  /*19c90*/  BSSY.RECONVERGENT B0, `(.L_x_618) ;  /* 0x0000006000007945 */ /* 0x000fe20003800200 */
[----:B------:R-:W-:-:S11]  /*19ca0*/  LOP3.LUT P0, RZ, R21, 0x4, RZ, 0xc0, !PT ;  /* 0x0000000415ff7812 */ /* 0x000fd6000780c0ff */
[----:B------:R-:W-:Y:S05]  /*19cb0*/  @!P2 BRA `(.L_x_619) ;  /* 0x00000000000ca947 */ /* 0x000fea0003800000 */
[----:B01234-:R-:W2:Y:S02]  /*19cc0*/  LDL.U8 R20, [R1+0x5] ;  /* 0x0000050001147983 */ /* 0x01fea40000100000 */
[----:B--2---:R-:W-:-:S05]  /*19cd0*/  LOP3.LUT R20, R20, 0x4, RZ, 0xfc, !PT ;  /* 0x0000000414147812 */ /* 0x004fca00078efcff */
[----:B------:R0:W-:Y:S02]  /*19ce0*/  STL.U8 [R1+0x5], R20 ;  /* 0x0000051401007387 */ /* 0x0001e40000100000 */
.L_x_619:
[----:B------:R-:W-:Y:S05]  /*19cf0*/  BSYNC.RECONVERGENT B0 ;  /* 0x0000000000007941 */ /* 0x000fea0003800200 */
.L_x_618:
        /* <DEDUP_REMOVED lines=12> */
.L_x_621:
[----:B------:R-:W-:Y:S05]  /*19dc0*/  BSYNC.RECONVERGENT B0 ;  /* 0x0000000000007941 */ /* 0x000fea0003800200 */
.L_x_620:
[----:B------:R-:W-:Y:S01]  /*19dd0*/  BSSY.RECONVERGENT B0, `(.L_x_622) ;  /* 0x0000006000007945 */ /* 0x000fe20003800200 */
[----:B------:R-:W-:-:S03]  /*19de0*/  ISETP.NE.U32.AND P2, PT, R51, 0x1, PT ;  /* 0x000000013300780c */ /* 0x000fc60003f45070 */
[----:B------:R-:W-:Y:S10]  /*19df0*/  @!P6 BRA `(.L_x_623) ;  /* 0x00000000000ce947 */ /* 0x000ff40003800000 */
[----:B0-----:R-:W2:Y:S02]  /*19e00*/  LDL.U8 R20, [R1+0x5] ;  /* 0x0000050001147983 */ /* 0x001ea40000100000 */
[----:B--2---:R-:W-:-:S05]  /*19e10*/  LOP3.LUT R20, R20, 0x1, RZ, 0xfc, !PT ;  /* 0x0000000114147812 */ /* 0x004fca00078efcff */
[----:B------:R1:W-:Y:S02]  /*19e20*/  STL.U8 [R1+0x5], R20 ;  /* 0x0000051401007387 */ /* 0x0003e40000100000 */
.L_x_623:
[----:B------:R-:W-:Y:S05]  /*19e30*/  BSYNC.RECONVERGENT B0 ;  /* 0x0000000000007941 */ /* 0x000fea0003800200 */
.L_x_622:
        /* <DEDUP_REMOVED lines=8> */
.L_x_625:
[----:B------:R-:W-:Y:S05]  /*19ec0*/  BSYNC.RECONVERGENT B0 ;  /* 0x0000000000007941 */ /* 0x000fea0003800200 */
.L_x_624:
        /* <DEDUP_REMOVED lines=8> */
.L_x_627:
[----:B------:R-:W-:Y:S05]  /*19f50*/  BSYNC.RECONVERGENT B0 ;  /* 0x0000000000007941 */ /* 0x000fea0003800200 */
.L_x_626:
        /* <DEDUP_REMOVED lines=8> */
.L_x_629:
[----:B------:R-:W-:Y:S05]  /*19fe0*/  BSYNC.RECONVERGENT B0 ;  /* 0x0000000000007941 */ /* 0x000fea0003800200 */
.L_x_628:
[----:B------:R-:W-:Y:S01]  /*19ff0*/  BSSY.RECONVERGENT B0, `(.L_x_630) ;  /* 0x0000006000007945 */ /* 0x000fe20003800200 */
[----:B------:R-:W-:-:S03]  /*1a000*/  LOP3.LUT P6, RZ, R48, 0x80, RZ, 0xc0, !PT ;  /* 0x0000008030ff7812 */ /* 0x000fc600078cc0ff */
[----:B------:R-:W-:Y:S10]  /*1a010*/  @!P1 BRA `(.L_x_631) ;  /* 0x00000000000c9947 */ /* 0x000ff40003800000 */
[----:B01234-:R-:W2:Y:S02]  /*1a020*/  LDL.U8 R20, [R1+0x6] ;  /* 0x0000060001147983 */ /* 0x01fea40000100000 */
[----:B--2---:R-:W-:-:S05]  /*1a030*/  LOP3.LUT R20, R20, 0x10, RZ, 0xfc, !PT ;  /* 0x0000001014147812 */ /* 0x004fca00078efcff */
[----:B------:R0:W-:Y:S02]  /*1a040*/  STL.U8 [R1+0x6], R20 ;  /* 0x0000061401007387 */ /* 0x0001e40000100000 */
.L_x_631:
[----:B------:R-:W-:Y:S05]  /*1a050*/  BSYNC.RECONVERGENT B0 ;  /* 0x0000000000007941 */ /* 0x000fea0003800200 */
.L_x_630:
        /* <DEDUP_REMOVED lines=8> */
.L_x_633:
[----:B------:R-:W-:Y:S05]  /*1a0e0*/  BSYNC.RECONVERGENT B0 ;  /* 0x0000000000007941 */ /* 0x000fea0003800200 */
.L_x_632:
[----:B------:R-:W-:Y:S01]  /*1a0f0*/  LOP3.LUT P1, RZ, R42, 0x2, RZ, 0xc0, !PT ;  /* 0x000000022aff7812 */ /* 0x000fe2000782c0ff */
[----:B------:R-:W-:Y:S01]  /*1a100*/  BSSY.RECONVERGENT B0, `(.L_x_634) ;  /* 0x0000006000007945 */ /* 0x000fe20003800200 */
[----:B------:R-:W-:-:S11]  /*1a110*/  LOP3.LUT P0, RZ, R48, 0x20, RZ, 0xc0, !PT ;  /* 0x0000002030ff7812 */ /* 0x000fd6000780c0ff */
[----:B------:R-:W-:Y:S05]  /*1a120*/  @!P1 BRA `(.L_x_635) ;  /* 0x00000000000c9947 */ /* 0x000fea0003800000 */
[----:B01234-:R-:W2:Y:S02]  /*1a130*/  LDL.U8 R20, [R1+0x6] ;  /* 0x0000060001147983 */ /* 0x01fea40000100000 */
[----:B--2---:R-:W-:-:S05]  /*1a140*/  LOP3.LUT R20, R20, 0x4, RZ, 0xfc, !PT ;  /* 0x0000000414147812 */ /* 0x004fca00078efcff */
[----:B------:R0:W-:Y:S02]  /*1a150*/  STL.U8 [R1+0x6], R20 ;  /* 0x0000061401007387 */ /* 0x0001e40000100000 */
.L_x_635:
[----:B------:R-:W-:Y:S05]  /*1a160*/  BSYNC.RECONVERGENT B0 ;  /* 0x0000000000007941 */ /* 0x000fea0003800200 */
.L_x_634:
[----:B------:R-:W-:Y:S01]  /*1a170*/  BSSY.RECONVERGENT B0, `(.L_x_636) ;  /* 0x0000006000007945 */ /* 0x000fe20003800200 */
[----:B------:R-:W-:-:S03]  /*1a180*/  LOP3.LUT P1, RZ, R48, 0x10, RZ, 0xc0, !PT ;  /* 0x0000001030ff7812 */ /* 0x000fc6000782c0ff */
[----:B------:R-:W-:Y:S10]  /*1a190*/  @P2 BRA `(.L_x_637) ;  /* 0x00000000000c2947 */ /* 0x000ff40003800000 */
[----:B01234-:R-:W2:Y:S02]  /*1a1a0*/  LDL.U8 R20, [R1+0x6] ;  /* 0x0000060001147983 */ /* 0x01fea40000100000 */
[----:B--2---:R-:W-:-:S05]  /*1a1b0*/  LOP3.LUT R20, R20, 0x2, RZ, 0xfc, !PT ;  /* 0x0000000214147812 */ /* 0x004fca00078efcff */
[----:B------:R0:W-:Y:S02]  /*1a1c0*/  STL.U8 [R1+0x6], R20 ;  /* 0x0000061401007387 */ /* 0x0001e40000100000 */
.L_x_637:
[----:B------:R-:W-:Y:S05]  /*1a1d0*/  BSYNC.RECONVERGENT B0 ;  /* 0x0000000000007941 */ /* 0x000fea0003800200 */
.L_x_636:
[C---:B------:R-:W-:Y:S01]  /*1a1e0*/  LOP3.LUT P3, RZ, R48.reuse, 0x400, RZ, 0xc0, !PT ;  /* 0x0000040030ff7812 */ /* 0x040fe2000786c0ff */
[----:B------:R-:W-:Y:S01]  /*1a1f0*/  BSSY.RECONVERGENT B0, `(.L_x_638) ;  /* 0x0000006000007945 */ /* 0x000fe20003800200 */
[----:B------:R-:W-:-:S11]  /*1a200*/  LOP3.LUT P2, RZ, R48, 0x8, RZ, 0xc0, !PT ;  /* 0x0000000830ff7812 */ /* 0x000fd6000784c0ff */
[----:B------:R-:W-:Y:S05]  /*1a210*/  @!P3 BRA `(.L_x_639) ;  /* 0x00000000000cb947 */ /* 0x000fea0003800000 */
[----:B01234-:R-:W2:Y:S02]  /*1a220*/  LDL.U8 R20, [R1+0x6] ;  /* 0x0000060001147983 */ /* 0x01fea40000100000 */
[----:B--2---:R-:W-:-:S05]  /*1a230*/  LOP3.LUT R20, R20, 0x1, RZ, 0xfc, !PT ;  /* 0x0000000114147812 */ /* 0x004fca00078efcff */
[----:B------:R0:W-:Y:S02]  /*1a240*/  STL.U8 [R1+0x6], R20 ;  /* 0x0000061401007387 */ /* 0x0001e40000100000 */
.L_x_639:
[----:B------:R-:W-:Y:S05]  /*1a250*/  BSYNC.RECONVERGENT B0 ;  /* 0x0000000000007941 */ /* 0x000fea0003800200 */
.L_x_638:
[C---:B------:R-:W-:Y:S01]  /*1a260*/  LOP3.LUT P4, RZ, R48.reuse, 0x200, RZ, 0xc0, !PT ;  /* 0x0000020030ff7812 */ /* 0x040fe2000788c0ff */
[----:B------:R-:W-:Y:S01]  /*1a270*/  BSSY.RECONVERGENT B0, `(.L_x_640) ;  /* 0x0000006000007945 */ /* 0x000fe20003800200 */
[----:B------:R-:W-:-:S11]  /*1a280*/  LOP3.LUT P3, RZ, R48, 0x4, RZ, 0xc0, !PT ;  /* 0x0000000430ff7812 */ /* 0x000fd6000786c0ff */
[----:B------:R-:W-:Y:S05]  /*1a290*/  @!P4 BRA `(.L_x_641) ;  /* 0x00000000000cc947 */ /* 0x000fea0003800000 */
[----:B01234-:R-:W2:Y:S02]  /*1a2a0*/  LDL.U8 R20, [R1+0x7] ;  /* 0x0000070001147983 */ /* 0x01fea40000100000 */
[----:B--2---:R-:W-:-:S05]  /*1a2b0*/  LOP3.LUT R20, R20, 0x80, RZ, 0xfc, !PT ;  /* 0x0000008014147812 */ /* 0x004fca00078efcff */
[----:B------:R0:W-:Y:S02]  /*1a2c0*/  STL.U8 [R1+0x7], R20 ;  /* 0x0000071401007387 */ /* 0x0001e40000100000 */
.L_x_641:
[----:B------:R-:W-:Y:S05]  /*1a2d0*/  BSYNC.RECONVERGENT B0 ;  /* 0x0000000000007941 */ /* 0x000fea0003800200 */
.L_x_640:
        /* <DEDUP_REMOVED lines=8> */
.L_x_643:
[----:B------:R-:W-:Y:S05]  /*1a360*/  BSYNC.RECONVERGENT B0 ;  /* 0x0000000000007941 */ /* 0x000fea0003800200 */
.L_x_642:
[----:B------:R-:W-:Y:S01]  /*1a370*/  BSSY.RECONVERGENT B0, `(.L_x_644) ;  /* 0x0000006000007945 */ /* 0x000fe20003800200 */
[----:B------:R-:W-:-:S03]  /*1a380*/  ISETP.NE.U32.AND P5, PT, R21, 0x1, PT ;  /* 0x000000011500780c */ /* 0x000fc60003fa5070 */
[----:B------:R-:W-:Y:S10]  /*1a390*/  @!P6 BRA `(.L_x_645) ;  /* 0x00000000000ce947 */ /* 0x000ff40003800000 */
[----:B01234-:R-:W2:Y:S02]  /*1a3a0*/  LDL.U8 R20, [R1+0x7] ;  /* 0x0000070001147983 */ /* 0x01fea40000100000 */
[----:B--2---:R-:W-:-:S05]  /*1a3b0*/  LOP3.LUT R20, R20, 0x20, RZ, 0xfc, !PT ;  /* 0x0000002014147812 */ /* 0x004fca00078efcff */
[----:B------:R0:W-:Y:S02]  /*1a3c0*/  STL.U8 [R1+0x7], R20 ;  /* 0x0000071401007387 */ /* 0x0001e40000100000 */
.L_x_645:
[----:B------:R-:W-:Y:S05]  /*1a3d0*/  BSYNC.RECONVERGENT B0 ;  /* 0x0000000000007941 */ /* 0x000fea0003800200 */
.L_x_644:
        /* <DEDUP_REMOVED lines=11> */
.L_x_647:
[----:B------:R-:W-:Y:S05]  /*1a490*/  BSYNC.RECONVERGENT B0 ;  /* 0x0000000000007941 */ /* 0x000fea0003800200 */
.L_x_646:
[----:B------:R-:W-:Y:S01]  /*1a4a0*/  BSSY.RECONVERGENT B0, `(.L_x_648) ;  /* 0x0000006000007945 */ /* 0x000fe20003800200 */
[----:B------:R-:W-:-:S03]  /*1a4b0*/  LOP3.LUT P6, RZ, R18, 0x200, RZ, 0xc0, !PT ;  /* 0x0000020012ff7812 */ /* 0x000fc600078cc0ff */
[----:B------:R-:W-:Y:S10]  /*1a4c0*/  @!P0 BRA `(.L_x_649) ;  /* 0x00000000000c8947 */ /* 0x000ff40003800000 */
[----:B0-----:R-:W2:Y:S02]  /*1a4d0*/  LDL.U8 R20, [R1+0x7] ;  /* 0x0000070001147983 */ /* 0x001ea40000100000 */
[----:B--2---:R-:W-:-:S05]  /*1a4e0*/  LOP3.LUT R20, R20, 0x8, RZ, 0xfc, !PT ;  /* 0x0000000814147812 */ /* 0x004fca00078efcff */
[----:B------:R1:W-:Y:S02]  /*1a4f0*/  STL.U8 [R1+0x7], R20 ;  /* 0x0000071401007387 */ /* 0x0003e40000100000 */
.L_x_649:
[----:B------:R-:W-:Y:S05]  /*1a500*/  BSYNC.RECONVERGENT B0 ;  /* 0x0000000000007941 */ /* 0x000fea0003800200 */
.L_x_648:
[----:B------:R-:W-:Y:S01]  /*1a510*/  BSSY.RECONVERGENT B0, `(.L_x_650) ;  /* 0x0000006000007945 */ /* 0x000fe20003800200 */
[----:B------:R-:W-:-:S03]  /*1a520*/  LOP3.LUT P0, RZ, R18, 0x100, RZ, 0xc0, !PT ;  /* 0x0000010012ff7812 */ /* 0x000fc6000780c0ff */
[----:B------:R-:W-:Y:S10]  /*1a530*/  @!P1 BRA `(.L_x_651) ;  /* 0x00000000000c9947 */ /* 0x000ff40003800000 */
[----:B01----:R-:W2:Y:S02]  /*1a540*/  LDL.U8 R20, [R1+0x7] ;  /* 0x0000070001147983 */ /* 0x003ea40000100000 */
[----:B--2---:R-:W-:-:S05]  /*1a550*/  LOP3.LUT R20, R20, 0x4, RZ, 0xfc, !PT ;  /* 0x0000000414147812 */ /* 0x004fca00078efcff */
[----:B------:R2:W-:Y:S02]  /*1a560*/  STL.U8 [R1+0x7], R20 ;  /* 0x0000071401007387 */ /* 0x0005e40000100000 */
.L_x_651:
[----:B------:R-:W-:Y:S05]  /*1a570*/  BSYNC.RECONVERGENT B0 ;  /* 0x0000000000007941 */ /* 0x000fea0003800200 */
.L_x_650:
[----:B------:R-:W-:Y:S04]  /*1a580*/  BSSY.RECONVERGENT B0, `(.L_x_652) ;  /* 0x0000005000007945 */ /* 0x000fe80003800200 */
[----:B------:R-:W-:Y:S05]  /*1a590*/  @!P2 BRA `(.L_x_653) ;  /* 0x00000000000ca947 */ /* 0x000fea0003800000 */
[----:B012---:R-:W2:Y:S02]  /*1a5a0*/  LDL.U8 R20, [R1+0x7] ;  /* 0x0000070001147983 */ /* 0x007ea40000100000 */
[----:B--2---:R-:W-:-:S05]  /*1a5b0*/  LOP3.LUT R20, R20, 0x2, RZ, 0xfc, !PT ;  /* 0x0000000214147812 */ /* 0x004fca00078efcff */
[----:B------:R3:W-:Y:S02]  /*1a5c0*/  STL.U8 [R1+0x7], R20 ;  /* 0x0000071401007387 */ /* 0x0007e40000100000 */
.L_x_653:
[----:B------:R-:W-:Y:S05]  /*1a5d0*/  BSYNC.RECONVERGENT B0 ;  /* 0x0000000000007941 */ /* 0x000fea0003800200 */
.L_x_652:
[----:B------:R-:W-:Y:S04]  /*1a5e0*/  BSSY.RECONVERGENT B0, `(.L_x_654) ;  /* 0x0000005000007945 */ /* 0x000fe80003800200 */
[----:B------:R-:W-:Y:S05]  /*1a5f0*/  @!P3 BRA `(.L_x_655) ;  /* 0x00000000000cb947 */ /* 0x000fea0003800000 */
[----:B0123--:R-:W2:Y:S02]  /*1a600*/  LDL.U8 R20, [R1+0x7] ;  /* 0x0000070001147983 */ /* 0x00fea40000100000 */
[----:B--2---:R-:W-:-:S05]  /*1a610*/  LOP3.LUT R20, R20, 0x1, RZ, 0xfc, !PT ;  /* 0x0000000114147812 */ /* 0x004fca00078efcff */
[----:B------:R4:W-:Y:S02]  /*1a620*/  STL.U8 [R1+0x7], R20 ;  /* 0x0000071401007387 */ /* 0x0009e40000100000 */
.L_x_655:
[----:B------:R-:W-:Y:S05]  /*1a630*/  BSYNC.RECONVERGENT B0 ;  /* 0x0000000000007941 */ /* 0x000fea0003800200 */
.L_x_654:
[----:B------:R-:W-:Y:S04]  /*1a640*/  BSSY.RECONVERGENT B0, `(.L_x_656) ;  /* 0x0000005000007945 */ /* 0x000fe80003800200 */
[----:B------:R-:W-:Y:S05]  /*1a650*/  @!P4 BRA `(.L_x_657) ;  /* 0x00000000000cc947 */ /* 0x000fea0003800000 */
[----:B01234-:R-:W2:Y:S02]  /*1a660*/  LDL.U8 R20, [R1+0x8] ;  /* 0x0000080001147983 */ /* 0x01fea40000100000 */
[----:B--2---:R-:W-:-:S05]  /*1a670*/  LOP3.LUT R20, R20, 0x80, RZ, 0xfc, !PT ;  /* 0x0000008014147812 */ /* 0x004fca00078efcff */
[----:B------:R0:W-:Y:S02]  /*1a680*/  STL.U8 [R1+0x8], R20 ;  /* 0x0000081401007387 */ /* 0x0001e40000100000 */
.L_x_657:
[----:B------:R-:W-:Y:S05]  /*1a690*/  BSYNC.RECONVERGENT B0 ;  /* 0x0000000000007941 */ /* 0x000fea0003800200 */
.L_x_656:
[----:B------:R-:W-:Y:S04]  /*1a6a0*/  BSSY.RECONVERGENT B0, `(.L_x_658) ;  /* 0x0000005000007945 */ /* 0x000fe80003800200 */
[----:B------:R-:W-:Y:S05]  /*1a6b0*/  @P5 BRA `(.L_x_659) ;  /* 0x00000000000c5947 */ /* 0x000fea0003800000 */
[----:B01234-:R-:W2:Y:S02]  /*1a6c0*/  LDL.U8 R20, [R1+0x8] ;  /* 0x0000080001147983 */ /* 0x01fea40000100000 */
[----:B--2---:R-:W-:-:S05]  /*1a6d0*/  LOP3.LUT R20, R20, 0x40, RZ, 0xfc, !PT ;  /* 0x0000004014147812 */ /* 0x004fca00078efcff */
[----:B------:R0:W-:Y:S02]  /*1a6e0*/  STL.U8 [R1+0x8], R20 ;  /* 0x0000081401007387 */ /* 0x0001e40000100000 */
.L_x_659:
[----:B------:R-:W-:Y:S05]  /*1a6f0*/  BSYNC.RECONVERGENT B0 ;  /* 0x0000000000007941 */ /* 0x000fea0003800200 */
.L_x_658:
[----:B------:R-:W-:Y:S01]  /*1a700*/  LOP3.LUT P1, RZ, R18, 0x400, RZ, 0xc0, !PT ;  /* 0x0000040012ff7812 */ /* 0x000fe2000782c0ff */
[----:B------:R-:W-:-:S12]  /*1a710*/  BSSY.RECONVERGENT B0, `(.L_x_660) ;  /* 0x0000005000007945 */ /* 0x000fd80003800200 */
[----:B------:R-:W-:Y:S05]  /*1a720*/  @!P1 BRA `(.L_x_661) ;  /* 0x00000000000c9947 */ /* 0x000fea0003800000 */
[----:B01234-:R-:W2:Y:S02]  /*1a730*/  LDL.U8 R20, [R1+0x8] ;  /* 0x0000080001147983 */ /* 0x01fea40000100000 */
[----:B--2---:R-:W-:-:S05]  /*1a740*/  LOP3.LUT R20, R20, 0x20, RZ, 0xfc, !PT ;  /* 0x0000002014147812 */ /* 0x004fca00078efcff */
[----:B------:R0:W-:Y:S02]  /*1a750*/  STL.U8 [R1+0x8], R20 ;  /* 0x0000081401007387 */ /* 0x0001e40000100000 */
.L_x_661:
[----:B------:R-:W-:Y:S05]  /*1a760*/  BSYNC.RECONVERGENT B0 ;  /* 0x0000000000007941 */ /* 0x000fea0003800200 */
.L_x_660:
[----:B------:R-:W-:Y:S04]  /*1a770*/  BSSY.RECONVERGENT B0, `(.L_x_662) ;  /* 0x0000005000007945 */ /* 0x000fe80003800200 */
[----:B------:R-:W-:Y:S05]  /*1a780*/  @!P6 BRA `(.L_x_663) ;  /* 0x00000000000ce947 */ /* 0x000fea0003800000 */
[----:B01234-:R-:W2:Y:S02]  /*1a790*/  LDL.U8 R20, [R1+0x8] ;  /* 0x0000080001147983 */ /* 0x01fea40000100000 */
[----:B--2---:R-:W-:-:S05]  /*1a7a0*/  LOP3.LUT R20, R20, 0x10, RZ, 0xfc, !PT ;  /* 0x0000001014147812 */ /* 0x004fca00078efcff */
[----:B------:R0:W-:Y:S02]  /*1a7b0*/  STL.U8 [R1+0x8], R20 ;  /* 0x0000081401007387 */ /* 0x0001e40000100000 */
.L_x_663:
[----:B------:R-:W-:Y:S05]  /*1a7c0*/  BSYNC.RECONVERGENT B0 ;  /* 0x0000000000007941 */ /* 0x000fea0003800200 */
.L_x_662:
[----:B------:R-:W-:Y:S04]  /*1a7d0*/  BSSY.RECONVERGENT B0, `(.L_x_664) ;  /* 0x0000005000007945 */ /* 0x000fe80003800200 */
[----:B------:R-:W-:Y:S05]  /*1a7e0*/  @!P0 BRA `(.L_x_665) ;  /* 0x00000000000c8947 */ /* 0x000fea0003800000 */
[----:B01234-:R-:W2:Y:S02]  /*1a7f0*/  LDL.U8 R20, [R1+0x8] ;  /* 0x0000080001147983 */ /* 0x01fea40000100000 */
[----:B--2---:R-:W-:-:S05]  /*1a800*/  LOP3.LUT R20, R20, 0x8, RZ, 0xfc, !PT ;  /* 0x0000000814147812 */ /* 0x004fca00078efcff */
[----:B------:R0:W-:Y:S02]  /*1a810*/  STL.U8 [R1+0x8], R20 ;  /* 0x0000081401007387 */ /* 0x0001e40000100000 */
.L_x_665:
[----:B------:R-:W-:Y:S05]  /*1a820*/  BSYNC.RECONVERGENT B0 ;  /* 0x0000000000007941 */ /* 0x000fea0003800200 */
.L_x_664:
        /* <DEDUP_REMOVED lines=25> */
.L_x_667:
[----:B------:R-:W-:Y:S05]  /*1a9c0*/  BSYNC.RECONVERGENT B0 ;  /* 0x0000000000007941 */ /* 0x000fea0003800200 */
.L_x_666:
        /* <DEDUP_REMOVED lines=8> */
.L_x_669:
[----:B------:R-:W-:Y:S05]  /*1aa50*/  BSYNC.RECONVERGENT B0 ;  /* 0x0000000000007941 */ /* 0x000fea0003800200 */
.L_x_668:
        /* <DEDUP_REMOVED lines=8> */
.L_x_671:
[----:B------:R-:W-:Y:S05]  /*1aae0*/  BSYNC.RECONVERGENT B0 ;  /* 0x0000000000007941 */ /* 0x000fea0003800200 */
.L_x_670:
        /* <DEDUP_REMOVED lines=8> */
.L_x_673:
[----:B------:R-:W-:Y:S05]  /*1ab70*/  BSYNC.RECONVERGENT B0 ;  /* 0x0000000000007941 */ /* 0x000fea0003800200 */
.L_x_672:
[----:B------:R-:W-:Y:S01]  /*1ab80*/  BSSY.RECONVERGENT B0, `(.L_x_674) ;  /* 0x0000006000007945 */ /* 0x000fe20003800200 */
[----:B------:R-:W-:-:S03]  /*1ab90*/  LOP3.LUT P6, RZ, R19, 0x80, RZ, 0xc0, !PT ;  /* 0x0000008013ff7812 */ /* 0x000fc600078cc0ff */
[----:B------:R-:W-:Y:S10]  /*1aba0*/  @!P2 BRA `(.L_x_675) ;  /* 0x00000000000ca947 */ /* 0x000ff40003800000 */
[----:B0123--:R-:W2:Y:S02]  /*1abb0*/  LDL.U8 R18, [R1+0x9] ;  /* 0x0000090001127983 */ /* 0x00fea40000100000 */
[----:B--2---:R-:W-:-:S05]  /*1abc0*/  LOP3.LUT R18, R18, 0x40, RZ, 0xfc, !PT ;  /* 0x0000004012127812 */ /* 0x004fca00078efcff */
[----:B------:R4:W-:Y:S02]  /*1abd0*/  STL.U8 [R1+0x9], R18 ;  /* 0x0000091201007387 */ /* 0x0009e40000100000 */
.L_x_675:
[----:B------:R-:W-:Y:S05]  /*1abe0*/  BSYNC.RECONVERGENT B0 ;  /* 0x0000000000007941 */ /* 0x000fea0003800200 */
.L_x_674:
[----:B------:R-:W-:Y:S01]  /*1abf0*/  BSSY.RECONVERGENT B0, `(.L_x_676) ;  /* 0x0000006000007945 */ /* 0x000fe20003800200 */
[----:B------:R-:W-:-:S03]  /*1ac00*/  LOP3.LUT P3, RZ, R19, 0x40, RZ, 0xc0, !PT ;  /* 0x0000004013ff7812 */ /* 0x000fc6000786c0ff */
[----:B------:R-:W-:Y:S10]  /*1ac10*/  @!P1 BRA `(.L_x_677) ;  /* 0x00000000000c9947 */ /* 0x000ff40003800000 */
[----:B01234-:R-:W2:Y:S02]  /*1ac20*/  LDL.U8 R18, [R1+0x9] ;  /* 0x0000090001127983 */ /* 0x01fea40000100000 */
[----:B--2---:R-:W-:-:S05]  /*1ac30*/  LOP3.LUT R18, R18, 0x20, RZ, 0xfc, !PT ;  /* 0x0000002012127812 */ /* 0x004fca00078efcff */
[----:B------:R0:W-:Y:S02]  /*1ac40*/  STL.U8 [R1+0x9], R18 ;  /* 0x0000091201007387 */ /* 0x0001e40000100000 */
.L_x_677:
[----:B------:R-:W-:Y:S05]  /*1ac50*/  BSYNC.RECONVERGENT B0 ;  /* 0x0000000000007941 */ /* 0x000fea0003800200 */
.L_x_676:
[----:B------:R-:W-:Y:S01]  /*1ac60*/  BSSY.RECONVERGENT B0, `(.L_x_678) ;  /* 0x0000006000007945 */ /* 0x000fe20003800200 */
[----:B------:R-:W-:-:S03]  /*1ac70*/  LOP3.LUT P4, RZ, R19, 0x20, RZ, 0xc0, !PT ;  /* 0x0000002013ff7812 */ /* 0x000fc6000788c0ff */
[----:B------:R-:W-:Y:S10]  /*1ac80*/  @!P0 BRA `(.L_x_679) ;  /* 0x00000000000c8947 */ /* 0x000ff40003800000 */
[----:B01234-:R-:W2:Y:S02]  /*1ac90*/  LDL.U8 R18, [R1+0x9] ;  /* 0x0000090001127983 */ /* 0x01fea40000100000 */
[----:B--2---:R-:W-:-:S05]  /*1aca0*/  LOP3.LUT R18, R18, 0x10, RZ, 0xfc, !PT ;  /* 0x0000001012127812 */ /* 0x004fca00078efcff */
[----:B------:R0:W-:Y:S02]  /*1acb0*/  STL.U8 [R1+0x9], R18 ;  /* 0x0000091201007387 */ /* 0x0001e40000100000 */
.L_x_679:
[----:B------:R-:W-:Y:S05]  /*1acc0*/  BSYNC.RECONVERGENT B0 ;  /* 0x0000000000007941 */ /* 0x000fea0003800200 */
.L_x_678:
[----:B------:R-:W-:Y:S01]  /*1acd0*/  ISETP.NE.U32.AND P0, PT, R51, 0x1, PT ;  /* 0x000000013300780c */ /* 0x000fe20003f05070 */
[----:B------:R-:W-:Y:S01]  /*1ace0*/  BSSY.RECONVERGENT B0, `(.L_x_680) ;  /* 0x0000006000007945 */ /* 0x000fe20003800200 */
[----:B------:R-:W-:-:S11]  /*1acf0*/  LOP3.LUT P5, RZ, R19, 0x10, RZ, 0xc0, !PT ;  /* 0x0000001013ff7812 */ /* 0x000fd600078ac0ff */
[----:B------:R-:W-:Y:S05]  /*1ad00*/  @P0 BRA `(.L_x_681) ;  /* 0x00000000000c0947 */ /* 0x000fea0003800000 */
[----:B01234-:R-:W2:Y:S02]  /*1ad10*/  LDL.U8 R18, [R1+0x9] ;  /* 0x0000090001127983 */ /* 0x01fea40000100000 */
[----:B--2---:R-:W-:-:S05]  /*1ad20*/  LOP3.LUT R18, R18, 0x8, RZ, 0xfc, !PT ;  /* 0x0000000812127812 */ /* 0x004fca00078efcff */
[----:B------:R0:W-:Y:S02]  /*1ad30*/  STL.U8 [R1+0x9], R18 ;  /* 0x0000091201007387 */ /* 0x0001e40000100000 */
.L_x_681:
[----:B------:R-:W-:Y:S05]  /*1ad40*/  BSYNC.RECONVERGENT B0 ;  /* 0x0000000000007941 */ /* 0x000fea0003800200 */
.L_x_680:
[C---:B------:R-:W-:Y:S01]  /*1ad50*/  LOP3.LUT P0, RZ, R19.reuse, 0x400, RZ, 0xc0, !PT ;  /* 0x0000040013ff7812 */ /* 0x040fe2000780c0ff */
[----:B------:R-:W-:Y:S01]  /*1ad60*/  BSSY.RECONVERGENT B0, `(.L_x_682) ;  /* 0x0000006000007945 */ /* 0x000fe20003800200 */
[----:B------:R-:W-:-:S11]  /*1ad70*/  LOP3.LUT P1, RZ, R19, 0x8, RZ, 0xc0, !PT ;  /* 0x0000000813ff7812 */ /* 0x000fd6000782c0ff */
[----:B------:R-:W-:Y:S05]  /*1ad80*/  @!P0 BRA `(.L_x_683) ;  /* 0x00000000000c8947 */ /* 0x000fea0003800000 */
[----:B01234-:R-:W2:Y:S02]  /*1ad90*/  LDL.U8 R18, [R1+0x9] ;  /* 0x0000090001127983 */ /* 0x01fea40000100000 */
[----:B--2---:R-:W-:-:S05]  /*1ada0*/  LOP3.LUT R18, R18, 0x4, RZ, 0xfc, !PT ;  /* 0x0000000412127812 */ /* 0x004fca00078efcff */
[----:B------:R0:W-:Y:S02]  /*1adb0*/  STL.U8 [R1+0x9], R18 ;  /* 0x0000091201007387 */ /* 0x0001e40000100000 */
.L_x_683:
[----:B------:R-:W-:Y:S05]  /*1adc0*/  BSYNC.RECONVERGENT B0 ;  /* 0x0000000000007941 */ /* 0x000fea0003800200 */
.L_x_682:
[C---:B------:R-:W-:Y:S01]  /*1add0*/  LOP3.LUT P2, RZ, R19.reuse, 0x200, RZ, 0xc0, !PT ;  /* 0x0000020013ff7812 */ /* 0x040fe2000784c0ff */
[----:B------:R-:W-:Y:S01]  /*1ade0*/  BSSY.RECONVERGENT B0, `(.L_x_684) ;  /* 0x0000006000007945 */ /* 0x000fe20003800200 */
[----:B------:R-:W-:-:S11]  /*1adf0*/  LOP3.LUT P0, RZ, R19, 0x4, RZ, 0xc0, !PT ;  /* 0x0000000413ff7812 */ /* 0x000fd6000780c0ff */
[----:B------:R-:W-:Y:S05]  /*1ae00*/  @!P2 BRA `(.L_x_685) ;  /* 0x00000000000ca947 */ /* 0x000fea0003800000 */
[----:B01234-:R-:W2:Y:S02]  /*1ae10*/  LDL.U8 R18, [R1+0x9] ;  /* 0x0000090001127983 */ /* 0x01fea40000100000 */
[----:B--2---:R-:W-:-:S05]  /*1ae20*/  LOP3.LUT R18, R18, 0x2, RZ, 0xfc, !PT ;  /* 0x0000000212127812 */ /* 0x004fca00078efcff */
[----:B------:R0:W-:Y:S02]  /*1ae30*/  STL.U8 [R1+0x9], R18 ;  /* 0x0000091201007387 */ /* 0x0001e40000100000 */
.L_x_685:
[----:B------:R-:W-:Y:S05]  /*1ae40*/  BSYNC.RECONVERGENT B0 ;  /* 0x0000000000007941 */ /* 0x000fea0003800200 */
.L_x_684:
        /* <DEDUP_REMOVED lines=12> */
.L_x_687:
[----:B------:R-:W-:Y:S05]  /*1af10*/  BSYNC.RECONVERGENT B0 ;  /* 0x0000000000007941 */ /* 0x000fea0003800200 */
.L_x_686:
[----:B------:R-:W-:Y:S01]  /*1af20*/  BSSY.RECONVERGENT B0, `(.L_x_688) ;  /* 0x0000006000007945 */ /* 0x000fe20003800200 */
[----:B------:R-:W-:-:S03]  /*1af30*/  ISETP.NE.U32.AND P2, PT, R51, 0x1, PT ;  /* 0x000000013300780c */ /* 0x000fc60003f45070 */
[----:B------:R-:W-:Y:S10]  /*1af40*/  @!P6 BRA `(.L_x_689) ;  /* 0x00000000000ce947 */ /* 0x000ff40003800000 */
[----:B0-----:R-:W2:Y:S02]  /*1af50*/  LDL.U8 R18, [R1+0xa] ;  /* 0x00000a0001127983 */ /* 0x001ea40000100000 */
[----:B--2---:R-:W-:-:S05]  /*1af60*/  LOP3.LUT R18, R18, 0x80, RZ, 0xfc, !PT ;  /* 0x0000008012127812 */ /* 0x004fca00078efcff */
[----:B------:R1:W-:Y:S02]  /*1af70*/  STL.U8 [R1+0xa], R18 ;  /* 0x00000a1201007387 */ /* 0x0003e40000100000 */
.L_x_689:
[----:B------:R-:W-:Y:S05]  /*1af80*/  BSYNC.RECONVERGENT B0 ;  /* 0x0000000000007941 */ /* 0x000fea0003800200 */
.L_x_688:
        /* <DEDUP_REMOVED lines=8> */
.L_x_691:
[----:B------:R-:W-:Y:S05]  /*1b010*/  BSYNC.RECONVERGENT B0 ;  /* 0x0000000000007941 */ /* 0x000fea0003800200 */
.L_x_690:
        /* <DEDUP_REMOVED lines=8> */
.L_x_693:
[----:B------:R-:W-:Y:S05]  /*1b0a0*/  BSYNC.RECONVERGENT B0 ;  /* 0x0000000000007941 */ /* 0x000fea0003800200 */
.L_x_692:
        /* <DEDUP_REMOVED lines=8> */
.L_x_695:
[----:B------:R-:W-:Y:S05]  /*1b130*/  BSYNC.RECONVERGENT B0 ;  /* 0x0000000000007941 */ /* 0x000fea0003800200 */
.L_x_694:
[----:B------:R-:W-:Y:S01]  /*1b140*/  BSSY.RECONVERGENT B0, `(.L_x_696) ;  /* 0x0000006000007945 */ /* 0x000fe20003800200 */
[----:B------:R-:W-:-:S03]  /*1b150*/  LOP3.LUT P6, RZ, R47, 0x80, RZ, 0xc0, !PT ;  /* 0x000000802fff7812 */ /* 0x000fc600078cc0ff */
[----:B------:R-:W-:Y:S10]  /*1b160*/  @!P1 BRA `(.L_x_697) ;  /* 0x00000000000c9947 */ /* 0x000ff40003800000 */
[----:B01234-:R-:W2:Y:S02]  /*1b170*/  LDL.U8 R18, [R1+0xa] ;  /* 0x00000a0001127983 */ /* 0x01fea40000100000 */
[----:B--2---:R-:W-:-:S05]  /*1b180*/  LOP3.LUT R18, R18, 0x8, RZ, 0xfc, !PT ;  /* 0x0000000812127812 */ /* 0x004fca00078efcff */
[----:B------:R0:W-:Y:S02]  /*1b190*/  STL.U8 [R1+0xa], R18 ;  /* 0x00000a1201007387 */ /* 0x0001e40000100000 */
.L_x_697:
[----:B------:R-:W-:Y:S05]  /*1b1a0*/  BSYNC.RECONVERGENT B0 ;  /* 0x0000000000007941 */ /* 0x000fea0003800200 */
.L_x_696:
        /* <DEDUP_REMOVED lines=8> */
.L_x_699:
[----:B------:R-:W-:Y:S05]  /*1b230*/  BSYNC.RECONVERGENT B0 ;  /* 0x0000000000007941 */ /* 0x000fea0003800200 */
.L_x_698:
[----:B------:R-:W-:Y:S01]  /*1b240*/  LOP3.LUT P1, RZ, R42, 0x2, RZ, 0xc0, !PT ;  /* 0x000000022aff7812 */ /* 0x000fe2000782c0ff */
[----:B------:R-:W-:Y:S01]  /*1b250*/  BSSY.RECONVERGENT B0, `(.L_x_700) ;  /* 0x0000006000007945 */ /* 0x000fe20003800200 */
[----:B------:R-:W-:-:S11]  /*1b260*/  LOP3.LUT P0, RZ, R47, 0x20, RZ, 0xc0, !PT ;  /* 0x000000202fff7812 */ /* 0x000fd6000780c0ff */
[----:B------:R-:W-:Y:S05]  /*1b270*/  @!P1 BRA `(.L_x_701) ;  /* 0x00000000000c9947 */ /* 0x000fea0003800000 */
[----:B01234-:R-:W2:Y:S02]  /*1b280*/  LDL.U8 R18, [R1+0xa] ;  /* 0x00000a0001127983 */ /* 0x01fea40000100000 */
[----:B--2---:R-:W-:-:S05]  /*1b290*/  LOP3.LUT R18, R18, 0x2, RZ, 0xfc, !PT ;  /* 0x0000000212127812 */ /* 0x004fca00078efcff */
[----:B------:R0:W-:Y:S02]  /*1b2a0*/  STL.U8 [R1+0xa], R18 ;  /* 0x00000a1201007387 */ /* 0x0001e40000100000 */
.L_x_701:
[----:B------:R-:W-:Y:S05]  /*1b2b0*/  BSYNC.RECONVERGENT B0 ;  /* 0x0000000000007941 */ /* 0x000fea0003800200 */
.L_x_700:
[----:B------:R-:W-:Y:S01]  /*1b2c0*/  BSSY.RECONVERGENT B0, `(.L_x_702) ;  /* 0x0000006000007945 */ /* 0x000fe20003800200 */
[----:B------:R-:W-:-:S03]  /*1b2d0*/  LOP3.LUT P1, RZ, R47, 0x10, RZ, 0xc0, !PT ;  /* 0x000000102fff7812 */ /* 0x000fc6000782c0ff */
[----:B------:R-:W-:Y:S10]  /*1b2e0*/  @P2 BRA `(.L_x_703) ;  /* 0x00000000000c2947 */ /* 0x000ff40003800000 */
[----:B01234-:R-:W2:Y:S02]  /*1b2f0*/  LDL.U8 R18, [R1+0xa] ;  /* 0x00000a0001127983 */ /* 0x01fea40000100000 */
[----:B--2---:R-:W-:-:S05]  /*1b300*/  LOP3.LUT R18, R18, 0x1, RZ, 0xfc, !PT ;  /* 0x0000000112127812 */ /* 0x004fca00078efcff */
[----:B------:R0:W-:Y:S02]  /*1b310*/  STL.U8 [R1+0xa], R18 ;  /* 0x00000a1201007387 */ /* 0x0001e40000100000 */
.L_x_703:
[----:B------:R-:W-:Y:S05]  /*1b320*/  BSYNC.RECONVERGENT B0 ;  /* 0x0000000000007941 */ /* 0x000fea0003800200 */
.L_x_702:
[C---:B------:R-:W-:Y:S01]  /*1b330*/  LOP3.LUT P3, RZ, R47.reuse, 0x400, RZ, 0xc0, !PT ;  /* 0x000004002fff7812 */ /* 0x040fe2000786c0ff */
[----:B------:R-:W-:Y:S01]  /*1b340*/  BSSY.RECONVERGENT B0, `(.L_x_704) ;  /* 0x0000006000007945 */ /* 0x000fe20003800200 */
[----:B------:R-:W-:-:S11]  /*1b350*/  LOP3.LUT P2, RZ, R47, 0x8, RZ, 0xc0, !PT ;  /* 0x000000082fff7812 */ /* 0x000fd6000784c0ff */
[----:B------:R-:W-:Y:S05]  /*1b360*/  @!P3 BRA `(.L_x_705) ;  /* 0x00000000000cb947 */ /* 0x000fea0003800000 */
[----:B01234-:R-:W2:Y:S02]  /*1b370*/  LDL.U8 R18, [R1+0xb] ;  /* 0x00000b0001127983 */ /* 0x01fea40000100000 */
[----:B--2---:R-:W-:-:S05]  /*1b380*/  LOP3.LUT R18, R18, 0x80, RZ, 0xfc, !PT ;  /* 0x0000008012127812 */ /* 0x004fca00078efcff */
[----:B------:R0:W-:Y:S02]  /*1b390*/  STL.U8 [R1+0xb], R18 ;  /* 0x00000b1201007387 */ /* 0x0001e40000100000 */
.L_x_705:
[----:B------:R-:W-:Y:S05]  /*1b3a0*/  BSYNC.RECONVERGENT B0 ;  /* 0x0000000000007941 */ /* 0x000fea0003800200 */
.L_x_704:
[C---:B------:R-:W-:Y:S01]  /*1b3b0*/  LOP3.LUT P4, RZ, R47.reuse, 0x200, RZ, 0xc0, !PT ;  /* 0x000002002fff7812 */ /* 0x040fe2000788c0ff */
[----:B------:R-:W-:Y:S01]  /*1b3c0*/  BSSY.RECONVERGENT B0, `(.L_x_706) ;  /* 0x0000006000007945 */ /* 0x000fe20003800200 */
[----:B------:R-:W-:-:S11]  /*1b3d0*/  LOP3.LUT P3, RZ, R47, 0x4, RZ, 0xc0, !PT ;  /* 0x000000042fff7812 */ /* 0x000fd6000786c0ff */
[----:B------:R-:W-:Y:S05]  /*1b3e0*/  @!P4 BRA `(.L_x_707) ;  /* 0x00000000000cc947 */ /* 0x000fea0003800000 */
[----:B01234-:R-:W2:Y:S02]  /*1b3f0*/  LDL.U8 R18, [R1+0xb] ;  /* 0x00000b0001127983 */ /* 0x01fea40000100000 */
[----:B--2---:R-:W-:-:S05]  /*1b400*/  LOP3.LUT R18, R18, 0x40, RZ, 0xfc, !PT ;  /* 0x0000004012127812 */ /* 0x004fca00078efcff */
[----:B------:R0:W-:Y:S02]  /*1b410*/  STL.U8 [R1+0xb], R18 ;  /* 0x00000b1201007387 */ /* 0x0001e40000100000 */
.L_x_707:
[----:B------:R-:W-:Y:S05]  /*1b420*/  BSYNC.RECONVERGENT B0 ;  /* 0x0000000000007941 */ /* 0x000fea0003800200 */
.L_x_706:
        /* <DEDUP_REMOVED lines=8> */
.L_x_709:
[----:B------:R-:W-:Y:S05]  /*1b4b0*/  BSYNC.RECONVERGENT B0 ;  /* 0x0000000000007941 */ /* 0x000fea0003800200 */
.L_x_708:
[----:B------:R-:W-:Y:S01]  /*1b4c0*/  BSSY.RECONVERGENT B0, `(.L_x_710) ;  /* 0x0000006000007945 */ /* 0x000fe20003800200 */
[----:B------:R-:W-:-:S03]  /*1b4d0*/  ISETP.NE.U32.AND P5, PT, R19, 0x1, PT ;  /* 0x000000011300780c */ /* 0x000fc60003fa5070 */
[----:B------:R-:W-:Y:S10]  /*1b4e0*/  @!P6 BRA `(.L_x_711) ;  /* 0x00000000000ce947 */ /* 0x000ff40003800000 */
[----:B01234-:R-:W2:Y:S02]  /*1b4f0*/  LDL.U8 R18, [R1+0xb] ;  /* 0x00000b0001127983 */ /* 0x01fea40000100000 */
[----:B--2---:R-:W-:-:S05]  /*1b500*/  LOP3.LUT R18, R18, 0x10, RZ, 0xfc, !PT ;  /* 0x0000001012127812 */ /* 0x004fca00078efcff */
[----:B------:R0:W-:Y:S02]  /*1b510*/  STL.U8 [R1+0xb], R18 ;  /* 0x00000b1201007387 */ /* 0x0001e40000100000 */
.L_x_711:
[----:B------:R-:W-:Y:S05]  /*1b520*/  BSYNC.RECONVERGENT B0 ;  /* 0x0000000000007941 */ /* 0x000fea0003800200 */
.L_x_710:
        /* <DEDUP_REMOVED lines=11> */
.L_x_713:
[----:B------:R-:W-:Y:S05]  /*1b5e0*/  BSYNC.RECONVERGENT B0 ;  /* 0x0000000000007941 */ /* 0x000fea0003800200 */
.L_x_712:
[----:B------:R-:W-:Y:S01]  /*1b5f0*/  BSSY.RECONVERGENT B0, `(.L_x_714) ;  /* 0x0000006000007945 */ /* 0x000fe20003800200 */
[----:B------:R-:W-:-:S03]  /*1b600*/  LOP3.LUT P6, RZ, R6, 0x200, RZ, 0xc0, !PT ;  /* 0x0000020006ff7812 */ /* 0x000fc600078cc0ff */
[----:B------:R-:W-:Y:S10]  /*1b610*/  @!P0 BRA `(.L_x_715) ;  /* 0x00000000000c8947 */ /* 0x000ff40003800000 */
[----:B0-----:R-:W2:Y:S02]  /*1b620*/  LDL.U8 R18, [R1+0xb] ;  /* 0x00000b0001127983 */ /* 0x001ea40000100000 */
[----:B--2---:R-:W-:-:S05]  /*1b630*/  LOP3.LUT R18, R18, 0x4, RZ, 0xfc, !PT ;  /* 0x0000000412127812 */ /* 0x004fca00078efcff */
[----:B------:R1:W-:Y:S02]  /*1b640*/  STL.U8 [R1+0xb], R18 ;  /* 0x00000b1201007387 */ /* 0x0003e40000100000 */
.L_x_715:
[----:B------:R-:W-:Y:S05]  /*1b650*/  BSYNC.RECONVERGENT B0 ;  /* 0x0000000000007941 */ /* 0x000fea0003800200 */
.L_x_714:
[----:B------:R-:W-:Y:S01]  /*1b660*/  BSSY.RECONVERGENT B0, `(.L_x_716) ;  /* 0x0000006000007945 */ /* 0x000fe20003800200 */
[----:B------:R-:W-:-:S03]  /*1b670*/  LOP3.LUT P0, RZ, R6, 0x100, RZ, 0xc0, !PT ;  /* 0x0000010006ff7812 */ /* 0x000fc6000780c0ff */
[----:B------:R-:W-:Y:S10]  /*1b680*/  @!P1 BRA `(.L_x_717) ;  /* 0x00000000000c9947 */ /* 0x000ff40003800000 */
[----:B01----:R-:W2:Y:S02]  /*1b690*/  LDL.U8 R18, [R1+0xb] ;  /* 0x00000b0001127983 */ /* 0x003ea40000100000 */
[----:B--2---:R-:W-:-:S05]  /*1b6a0*/  LOP3.LUT R18, R18, 0x2, RZ, 0xfc, !PT ;  /* 0x0000000212127812 */ /* 0x004fca00078efcff */
[----:B------:R2:W-:Y:S02]  /*1b6b0*/  STL.U8 [R1+0xb], R18 ;  /* 0x00000b1201007387 */ /* 0x0005e40000100000 */
.L_x_717:
[----:B------:R-:W-:Y:S05]  /*1b6c0*/  BSYNC.RECONVERGENT B0 ;  /* 0x0000000000007941 */ /* 0x000fea0003800200 */
.L_x_716:
[----:B------:R-:W-:Y:S04]  /*1b6d0*/  BSSY.RECONVERGENT B0, `(.L_x_718) ;  /* 0x0000005000007945 */ /* 0x000fe80003800200 */
[----:B------:R-:W-:Y:S05]  /*1b6e0*/  @!P2 BRA `(.L_x_719) ;  /* 0x00000000000ca947 */ /* 0x000fea0003800000 */
[----:B012---:R-:W2:Y:S02]  /*1b6f0*/  LDL.U8 R18, [R1+0xb] ;  /* 0x00000b0001127983 */ /* 0x007ea40000100000 */
[----:B--2---:R-:W-:-:S05]  /*1b700*/  LOP3.LUT R18, R18, 0x1, RZ, 0xfc, !PT ;  /* 0x0000000112127812 */ /* 0x004fca00078efcff */
[----:B------:R3:W-:Y:S02]  /*1b710*/  STL.U8 [R1+0xb], R18 ;  /* 0x00000b1201007387 */ /* 0x0007e40000100000 */
.L_x_719:
[----:B------:R-:W-:Y:S05]  /*1b720*/  BSYNC.RECONVERGENT B0 ;  /* 0x0000000000007941 */ /* 0x000fea0003800200 */
.L_x_718:
[----:B------:R-:W-:Y:S04]  /*1b730*/  BSSY.RECONVERGENT B0, `(.L_x_720) ;  /* 0x0000005000007945 */ /* 0x000fe80003800200 */
[----:B------:R-:W-:Y:S05]  /*1b740*/  @!P3 BRA `(.L_x_721) ;  /* 0x00000000000cb947 */ /* 0x000fea0003800000 */
[----:B0123--:R-:W2:Y:S02]  /*1b750*/  LDL.U8 R18, [R1+0xc] ;  /* 0x00000c0001127983 */ /* 0x00fea40000100000 */
[----:B--2---:R-:W-:-:S05]  /*1b760*/  LOP3.LUT R18, R18, 0x80, RZ, 0xfc, !PT ;  /* 0x0000008012127812 */ /* 0x004fca00078efcff */
[----:B------:R4:W-:Y:S02]  /*1b770*/  STL.U8 [R1+0xc], R18 ;  /* 0x00000c1201007387 */ /* 0x0009e40000100000 */
.L_x_721:
[----:B------:R-:W-:Y:S05]  /*1b780*/  BSYNC.RECONVERGENT B0 ;  /* 0x0000000000007941 */ /* 0x000fea0003800200 */
.L_x_720:
[----:B------:R-:W-:Y:S04]  /*1b790*/  BSSY.RECONVERGENT B0, `(.L_x_722) ;  /* 0x0000005000007945 */ /* 0x000fe80003800200 */
[----:B------:R-:W-:Y:S05]  /*1b7a0*/  @!P4 BRA `(.L_x_723) ;  /* 0x00000000000cc947 */ /* 0x000fea0003800000 */
[----:B01234-:R-:W2:Y:S02]  /*1b7b0*/  LDL.U8 R18, [R1+0xc] ;  /* 0x00000c0001127983 */ /* 0x01fea40000100000 */
[----:B--2---:R-:W-:-:S05]  /*1b7c0*/  LOP3.LUT R18, R18, 0x40, RZ, 0xfc, !PT ;  /* 0x0000004012127812 */ /* 0x004fca00078efcff */
[----:B------:R0:W-:Y:S02]  /*1b7d0*/  STL.U8 [R1+0xc], R18 ;  /* 0x00000c1201007387 */ /* 0x0001e40000100000 */
.L_x_723:
[----:B------:R-:W-:Y:S05]  /*1b7e0*/  BSYNC.RECONVERGENT B0 ;  /* 0x0000000000007941 */ /* 0x000fea0003800200 */
.L_x_722:
[----:B------:R-:W-:Y:S04]  /*1b7f0*/  BSSY.RECONVERGENT B0, `(.L_x_724) ;  /* 0x0000005000007945 */ /* 0x000fe80003800200 */
[----:B------:R-:W-:Y:S05]  /*1b800*/  @P5 BRA `(.L_x_725) ;  /* 0x00000000000c5947 */ /* 0x000fea0003800000 */
[----:B01234-:R-:W2:Y:S02]  /*1b810*/  LDL.U8 R18, [R1+0xc] ;  /* 0x00000c0001127983 */ /* 0x01fea40000100000 */
[----:B--2---:R-:W-:-:S05]  /*1b820*/  LOP3.LUT R18, R18, 0x20, RZ, 0xfc, !PT ;  /* 0x0000002012127812 */ /* 0x004fca00078efcff */
[----:B------:R0:W-:Y:S02]  /*1b830*/  STL.U8 [R1+0xc], R18 ;  /* 0x00000c1201007387 */ /* 0x0001e40000100000 */
.L_x_725:
[----:B------:R-:W-:Y:S05]  /*1b840*/  BSYNC.RECONVERGENT B0 ;  /* 0x0000000000007941 */ /* 0x000fea0003800200 */
.L_x_724:
[----:B------:R-:W-:Y:S01]  /*1b850*/  LOP3.LUT P1, RZ, R6, 0x400, RZ, 0xc0, !PT ;  /* 0x0000040006ff7812 */ /* 0x000fe2000782c0ff */
[----:B------:R-:W-:-:S12]  /*1b860*/  BSSY.RECONVERGENT B0, `(.L_x_726) ;  /* 0x0000005000007945 */ /* 0x000fd80003800200 */
[----:B------:R-:W-:Y:S05]  /*1b870*/  @!P1 BRA `(.L_x_727) ;  /* 0x00000000000c9947 */ /* 0x000fea0003800000 */
[----:B01234-:R-:W2:Y:S02]  /*1b880*/  LDL.U8 R18, [R1+0xc] ;  /* 0x00000c0001127983 */ /* 0x01fea40000100000 */
[----:B--2---:R-:W-:-:S05]  /*1b890*/  LOP3.LUT R18, R18, 0x10, RZ, 0xfc, !PT ;  /* 0x0000001012127812 */ /* 0x004fca00078efcff */
[----:B------:R0:W-:Y:S02]  /*1b8a0*/  STL.U8 [R1+0xc], R18 ;  /* 0x00000c1201007387 */ /* 0x0001e40000100000 */
.L_x_727:
[----:B------:R-:W-:Y:S05]  /*1b8b0*/  BSYNC.RECONVERGENT B0 ;  /* 0x0000000000007941 */ /* 0x000fea0003800200 */
.L_x_726:
[----:B------:R-:W-:Y:S04]  /*1b8c0*/  BSSY.RECONVERGENT B0, `(.L_x_728) ;  /* 0x0000005000007945 */ /* 0x000fe80003800200 */
[----:B------:R-:W-:Y:S05]  /*1b8d0*/  @!P6 BRA `(.L_x_729) ;  /* 0x00000000000ce947 */ /* 0x000fea0003800000 */
[----:B01234-:R-:W2:Y:S02]  /*1b8e0*/  LDL.U8 R18, [R1+0xc] ;  /* 0x00000c0001127983 */ /* 0x01fea40000100000 */
[----:B--2---:R-:W-:-:S05]  /*1b8f0*/  LOP3.LUT R18, R18, 0x8, RZ, 0xfc, !PT ;  /* 0x0000000812127812 */ /* 0x004fca00078efcff */
[----:B------:R0:W-:Y:S02]  /*1b900*/  STL.U8 [R1+0xc], R18 ;  /* 0x00000c1201007387 */ /* 0x0001e40000100000 */
.L_x_729:
[----:B------:R-:W-:Y:S05]  /*1b910*/  BSYNC.RECONVERGENT B0 ;  /* 0x0000000000007941 */ /* 0x000fea0003800200 */
.L_x_728:
[----:B------:R-:W-:Y:S04]  /*1b920*/  BSSY.RECONVERGENT B0, `(.L_x_730) ;  /* 0x0000005000007945 */ /* 0x000fe80003800200 */
[----:B------:R-:W-:Y:S05]  /*1b930*/  @!P0 BRA `(.L_x_731) ;  /* 0x00000000000c8947 */ /* 0x000fea0003800000 */
[----:B01234-:R-:W2:Y:S02]  /*1b940*/  LDL.U8 R18, [R1+0xc] ;  /* 0x00000c0001127983 */ /* 0x01fea40000100000 */
[----:B--2---:R-:W-:-:S05]  /*1b950*/  LOP3.LUT R18, R18, 0x4, RZ, 0xfc, !PT ;  /* 0x0000000412127812 */ /* 0x004fca00078efcff */
[----:B------:R0:W-:Y:S02]  /*1b960*/  STL.U8 [R1+0xc], R18 ;  /* 0x00000c1201007387 */ /* 0x0001e40000100000 */
.L_x_731:
[----:B------:R-:W-:Y:S05]  /*1b970*/  BSYNC.RECONVERGENT B0 ;  /* 0x0000000000007941 */ /* 0x000fea0003800200 */
.L_x_730:
        /* <DEDUP_REMOVED lines=25> */
.L_x_733:
[----:B------:R-:W-:Y:S05]  /*1bb10*/  BSYNC.RECONVERGENT B0 ;  /* 0x0000000000007941 */ /* 0x000fea0003800200 */
.L_x_732:
        /* <DEDUP_REMOVED lines=8> */
.L_x_735:
[----:B------:R-:W-:Y:S05]  /*1bba0*/  BSYNC.RECONVERGENT B0 ;  /* 0x0000000000007941 */ /* 0x000fea0003800200 */
.L_x_734:
        /* <DEDUP_REMOVED lines=8> */
.L_x_737:
[----:B------:R-:W-:Y:S05]  /*1bc30*/  BSYNC.RECONVERGENT B0 ;  /* 0x0000000000007941 */ /* 0x000fea0003800200 */
.L_x_736:
        /* <DEDUP_REMOVED lines=8> */
.L_x_739:
[----:B------:R-:W-:Y:S05]  /*1bcc0*/  BSYNC.RECONVERGENT B0 ;  /* 0x0000000000007941 */ /* 0x000fea0003800200 */
.L_x_738:
[----:B------:R-:W-:Y:S01]  /*1bcd0*/  BSSY.RECONVERGENT B0, `(.L_x_740) ;  /* 0x0000006000007945 */ /* 0x000fe20003800200 */
[----:B------:R-:W-:-:S03]  /*1bce0*/  LOP3.LUT P6, RZ, R7, 0x80, RZ, 0xc0, !PT ;  /* 0x0000008007ff7812 */ /* 0x000fc600078cc0ff */
[----:B------:R-:W-:Y:S10]  /*1bcf0*/  @!P2 BRA `(.L_x_741) ;  /* 0x00000000000ca947 */ /* 0x000ff40003800000 */
[----:B0123--:R-:W2:Y:S02]  /*1bd00*/  LDL.U8 R6, [R1+0xd] ;  /* 0x00000d0001067983 */ /* 0x00fea40000100000 */
[----:B--2---:R-:W-:-:S05]  /*1bd10*/  LOP3.LUT R6, R6, 0x20, RZ, 0xfc, !PT ;  /* 0x0000002006067812 */ /* 0x004fca00078efcff */
[----:B------:R4:W-:Y:S02]  /*1bd20*/  STL.U8 [R1+0xd], R6 ;  /* 0x00000d0601007387 */ /* 0x0009e40000100000 */
.L_x_741:
[----:B------:R-:W-:Y:S05]  /*1bd30*/  BSYNC.RECONVERGENT B0 ;  /* 0x0000000000007941 */ /* 0x000fea0003800200 */
.L_x_740:
[----:B------:R-:W-:Y:S01]  /*1bd40*/  BSSY.RECONVERGENT B0, `(.L_x_742) ;  /* 0x0000006000007945 */ /* 0x000fe20003800200 */
[----:B------:R-:W-:-:S03]  /*1bd50*/  LOP3.LUT P3, RZ, R7, 0x40, RZ, 0xc0, !PT ;  /* 0x0000004007ff7812 */ /* 0x000fc6000786c0ff */
[----:B------:R-:W-:Y:S10]  /*1bd60*/  @!P1 BRA `(.L_x_743) ;  /* 0x00000000000c9947 */ /* 0x000ff40003800000 */
[----:B01234-:R-:W2:Y:S02]  /*1bd70*/  LDL.U8 R6, [R1+0xd] ;  /* 0x00000d0001067983 */ /* 0x01fea40000100000 */
[----:B--2---:R-:W-:-:S05]  /*1bd80*/  LOP3.LUT R6, R6, 0x10, RZ, 0xfc, !PT ;  /* 0x0000001006067812 */ /* 0x004fca00078efcff */
[----:B------:R0:W-:Y:S02]  /*1bd90*/  STL.U8 [R1+0xd], R6 ;  /* 0x00000d0601007387 */ /* 0x0001e40000100000 */
.L_x_743:
[----:B------:R-:W-:Y:S05]  /*1bda0*/  BSYNC.RECONVERGENT B0 ;  /* 0x0000000000007941 */ /* 0x000fea0003800200 */
.L_x_742:
[----:B------:R-:W-:Y:S01]  /*1bdb0*/  BSSY.RECONVERGENT B0, `(.L_x_744) ;  /* 0x0000006000007945 */ /* 0x000fe20003800200 */
[----:B------:R-:W-:-:S03]  /*1bdc0*/  LOP3.LUT P4, RZ, R7, 0x20, RZ, 0xc0, !PT ;  /* 0x0000002007ff7812 */ /* 0x000fc6000788c0ff */
[----:B------:R-:W-:Y:S10]  /*1bdd0*/  @!P0 BRA `(.L_x_745) ;  /* 0x00000000000c8947 */ /* 0x000ff40003800000 */
[----:B01234-:R-:W2:Y:S02]  /*1bde0*/  LDL.U8 R6, [R1+0xd] ;  /* 0x00000d0001067983 */ /* 0x01fea40000100000 */
[----:B--2---:R-:W-:-:S05]  /*1bdf0*/  LOP3.LUT R6, R6, 0x8, RZ, 0xfc, !PT ;  /* 0x0000000806067812 */ /* 0x004fca00078efcff */
[----:B------:R0:W-:Y:S02]  /*1be00*/  STL.U8 [R1+0xd], R6 ;  /* 0x00000d0601007387 */ /* 0x0001e40000100000 */
.L_x_745:
[----:B------:R-:W-:Y:S05]  /*1be10*/  BSYNC.RECONVERGENT B0 ;  /* 0x0000000000007941 */ /* 0x000fea0003800200 */
.L_x_744:
[----:B------:R-:W-:Y:S01]  /*1be20*/  ISETP.NE.U32.AND P0, PT, R51, 0x1, PT ;  /* 0x000000013300780c */ /* 0x000fe20003f05070 */
[----:B------:R-:W-:Y:S01]  /*1be30*/  BSSY.RECONVERGENT B0, `(.L_x_746) ;  /* 0x0000006000007945 */ /* 0x000fe20003800200 */
[----:B------:R-:W-:-:S11]  /*1be40*/  LOP3.LUT P5, RZ, R7, 0x10, RZ, 0xc0, !PT ;  /* 0x0000001007ff7812 */ /* 0x000fd600078ac0ff */
[----:B------:R-:W-:Y:S05]  /*1be50*/  @P0 BRA `(.L_x_747) ;  /* 0x00000000000c0947 */ /* 0x000fea0003800000 */
[----:B01234-:R-:W2:Y:S02]  /*1be60*/  LDL.U8 R6, [R1+0xd] ;  /* 0x00000d0001067983 */ /* 0x01fea40000100000 */
[----:B--2---:R-:W-:-:S05]  /*1be70*/  LOP3.LUT R6, R6, 0x4, RZ, 0xfc, !PT ;  /* 0x0000000406067812 */ /* 0x004fca00078efcff */
[----:B------:R0:W-:Y:S02]  /*1be80*/  STL.U8 [R1+0xd], R6 ;  /* 0x00000d0601007387 */ /* 0x0001e40000100000 */
.L_x_747:
[----:B------:R-:W-:Y:S05]  /*1be90*/  BSYNC.RECONVERGENT B0 ;  /* 0x0000000000007941 */ /* 0x000fea0003800200 */
.L_x_746:
[C---:B------:R-:W-:Y:S01]  /*1bea0*/  LOP3.LUT P0, RZ, R7.reuse, 0x400, RZ, 0xc0, !PT ;  /* 0x0000040007ff7812 */ /* 0x040fe2000780c0ff */
[----:B------:R-:W-:Y:S01]  /*1beb0*/  BSSY.RECONVERGENT B0, `(.L_x_748) ;  /* 0x0000006000007945 */ /* 0x000fe20003800200 */
[----:B------:R-:W-:-:S11]  /*1bec0*/  LOP3.LUT P1, RZ, R7, 0x8, RZ, 0xc0, !PT ;  /* 0x0000000807ff7812 */ /* 0x000fd6000782c0ff */
[----:B------:R-:W-:Y:S05]  /*1bed0*/  @!P0 BRA `(.L_x_749) ;  /* 0x00000000000c8947 */ /* 0x000fea0003800000 */
[----:B01234-:R-:W2:Y:S02]  /*1bee0*/  LDL.U8 R6, [R1+0xd] ;  /* 0x00000d0001067983 */ /* 0x01fea40000100000 */
[----:B--2---:R-:W-:-:S05]  /*1bef0*/  LOP3.LUT R6, R6, 0x2, RZ, 0xfc, !PT ;  /* 0x0000000206067812 */ /* 0x004fca00078efcff */
[----:B------:R0:W-:Y:S02]  /*1bf00*/  STL.U8 [R1+0xd], R6 ;  /* 0x00000d0601007387 */ /* 0x0001e40000100000 */
.L_x_749:
[----:B------:R-:W-:Y:S05]  /*1bf10*/  BSYNC.RECONVERGENT B0 ;  /* 0x0000000000007941 */ /* 0x000fea0003800200 */
.L_x_748:
[C---:B------:R-:W-:Y:S01]  /*1bf20*/  LOP3.LUT P2, RZ, R7.reuse, 0x200, RZ, 0xc0, !PT ;  /* 0x0000020007ff7812 */ /* 0x040fe2000784c0ff */
[----:B------:R-:W-:Y:S01]  /*1bf30*/  BSSY.RECONVERGENT B0, `(.L_x_750) ;  /* 0x0000006000007945 */ /* 0x000fe20003800200 */
[----:B------:R-:W-:-:S11]  /*1bf40*/  LOP3.LUT P0, RZ, R7, 0x4, RZ, 0xc0, !PT ;  /* 0x0000000407ff7812 */ /* 0x000fd6000780c0ff */
[----:B------:R-:W-:Y:S05]  /*1bf50*/  @!P2 BRA `(.L_x_751) ;  /* 0x00000000000ca947 */ /* 0x000fea0003800000 */
[----:B01234-:R-:W2:Y:S02]  /*1bf60*/  LDL.U8 R6, [R1+0xd] ;  /* 0x00000d0001067983 */ /* 0x01fea40000100000 */
[----:B--2---:R-:W-:-:S05]  /*1bf70*/  LOP3.LUT R6, R6, 0x1, RZ, 0xfc, !PT ;  /* 0x0000000106067812 */ /* 0x004fca00078efcff */
[----:B------:R0:W-:Y:S02]  /*1bf80*/  STL.U8 [R1+0xd], R6 ;  /* 0x00000d0601007387 */ /* 0x0001e40000100000 */
.L_x_751:
[----:B------:R-:W-:Y:S05]  /*1bf90*/  BSYNC.RECONVERGENT B0 ;  /* 0x0000000000007941 */ /* 0x000fea0003800200 */
.L_x_750:
        /* <DEDUP_REMOVED lines=12> */
.L_x_753:
[----:B------:R-:W-:Y:S05]  /*1c060*/  BSYNC.RECONVERGENT B0 ;  /* 0x0000000000007941 */ /* 0x000fea0003800200 */
.L_x_752:
[----:B------:R-:W-:Y:S01]  /*1c070*/  BSSY.RECONVERGENT B0, `(.L_x_754) ;  /* 0x0000006000007945 */ /* 0x000fe20003800200 */
[----:B------:R-:W-:-:S03]  /*1c080*/  ISETP.NE.U32.AND P2, PT, R51, 0x1, PT ;  /* 0x000000013300780c */ /* 0x000fc60003f45070 */
[----:B------:R-:W-:Y:S10]  /*1c090*/  @!P6 BRA `(.L_x_755) ;  /* 0x00000000000ce947 */ /* 0x000ff40003800000 */
[----:B0-----:R-:W2:Y:S02]  /*1c0a0*/  LDL.U8 R6, [R1+0xe] ;  /* 0x00000e0001067983 */ /* 0x001ea40000100000 */
[----:B--2---:R-:W-:-:S05]  /*1c0b0*/  LOP3.LUT R6, R6, 0x40, RZ, 0xfc, !PT ;  /* 0x0000004006067812 */ /* 0x004fca00078efcff */
[----:B------:R1:W-:Y:S02]  /*1c0c0*/  STL.U8 [R1+0xe], R6 ;  /* 0x00000e0601007387 */ /* 0x0003e40000100000 */
.L_x_755:
[----:B------:R-:W-:Y:S05]  /*1c0d0*/  BSYNC.RECONVERGENT B0 ;  /* 0x0000000000007941 */ /* 0x000fea0003800200 */
.L_x_754:
        /* <DEDUP_REMOVED lines=8> */
.L_x_757:
[----:B------:R-:W-:Y:S05]  /*1c160*/  BSYNC.RECONVERGENT B0 ;  /* 0x0000000000007941 */ /* 0x000fea0003800200 */
.L_x_756:
        /* <DEDUP_REMOVED lines=8> */
.L_x_759:
[----:B------:R-:W-:Y:S05]  /*1c1f0*/  BSYNC.RECONVERGENT B0 ;  /* 0x0000000000007941 */ /* 0x000fea0003800200 */
.L_x_758:
        /* <DEDUP_REMOVED lines=8> */
.L_x_761:
[----:B------:R-:W-:Y:S05]  /*1c280*/  BSYNC.RECONVERGENT B0 ;  /* 0x0000000000007941 */ /* 0x000fea0003800200 */
.L_x_760:
[----:B------:R-:W-:Y:S01]  /*1c290*/  BSSY.RECONVERGENT B0, `(.L_x_762) ;  /* 0x0000006000007945 */ /* 0x000fe20003800200 */
[----:B------:R-:W-:-:S03]  /*1c2a0*/  LOP3.LUT P6, RZ, R46, 0x80, RZ, 0xc0, !PT ;  /* 0x000000802eff7812 */ /* 0x000fc600078cc0ff */
[----:B------:R-:W-:Y:S10]  /*1c2b0*/  @!P1 BRA `(.L_x_763) ;  /* 0x00000000000c9947 */ /* 0x000ff40003800000 */
[----:B01234-:R-:W2:Y:S02]  /*1c2c0*/  LDL.U8 R6, [R1+0xe] ;  /* 0x00000e0001067983 */ /* 0x01fea40000100000 */
[----:B--2---:R-:W-:-:S05]  /*1c2d0*/  LOP3.LUT R6, R6, 0x4, RZ, 0xfc, !PT ;  /* 0x0000000406067812 */ /* 0x004fca00078efcff */
[----:B------:R0:W-:Y:S02]  /*1c2e0*/  STL.U8 [R1+0xe], R6 ;  /* 0x00000e0601007387 */ /* 0x0001e40000100000 */
.L_x_763:
[----:B------:R-:W-:Y:S05]  /*1c2f0*/  BSYNC.RECONVERGENT B0 ;  /* 0x0000000000007941 */ /* 0x000fea0003800200 */
.L_x_762:
        /* <DEDUP_REMOVED lines=8> */
.L_x_765:
[----:B------:R-:W-:Y:S05]  /*1c380*/  BSYNC.RECONVERGENT B0 ;  /* 0x0000000000007941 */ /* 0x000fea0003800200 */
.L_x_764:
[----:B------:R-:W-:Y:S01]  /*1c390*/  LOP3.LUT P1, RZ, R42, 0x2, RZ, 0xc0, !PT ;  /* 0x000000022aff7812 */ /* 0x000fe2000782c0ff */
[----:B------:R-:W-:Y:S01]  /*1c3a0*/  BSSY.RECONVERGENT B0, `(.L_x_766) ;  /* 0x0000006000007945 */ /* 0x000fe20003800200 */
[----:B------:R-:W-:-:S11]  /*1c3b0*/  LOP3.LUT P0, RZ, R46, 0x20, RZ, 0xc0, !PT ;  /* 0x000000202eff7812 */ /* 0x000fd6000780c0ff */
[----:B------:R-:W-:Y:S05]  /*1c3c0*/  @!P1 BRA `(.L_x_767) ;  /* 0x00000000000c9947 */ /* 0x000fea0003800000 */
[----:B01234-:R-:W2:Y:S02]  /*1c3d0*/  LDL.U8 R6, [R1+0xe] ;  /* 0x00000e0001067983 */ /* 0x01fea40000100000 */
[----:B--2---:R-:W-:-:S05]  /*1c3e0*/  LOP3.LUT R6, R6, 0x1, RZ, 0xfc, !PT ;  /* 0x0000000106067812 */ /* 0x004fca00078efcff */
[----:B------:R0:W-:Y:S02]  /*1c3f0*/  STL.U8 [R1+0xe], R6 ;  /* 0x00000e0601007387 */ /* 0x0001e40000100000 */
.L_x_767:
[----:B------:R-:W-:Y:S05]  /*1c400*/  BSYNC.RECONVERGENT B0 ;  /* 0x0000000000007941 */ /* 0x000fea0003800200 */
.L_x_766:
[----:B------:R-:W-:Y:S01]  /*1c410*/  BSSY.RECONVERGENT B0, `(.L_x_768) ;  /* 0x0000006000007945 */ /* 0x000fe20003800200 */
[----:B------:R-:W-:-:S03]  /*1c420*/  LOP3.LUT P1, RZ, R46, 0x10, RZ, 0xc0, !PT ;  /* 0x000000102eff7812 */ /* 0x000fc6000782c0ff */
[----:B------:R-:W-:Y:S10]  /*1c430*/  @P2 BRA `(.L_x_769) ;  /* 0x00000000000c2947 */ /* 0x000ff40003800000 */
[----:B01234-:R-:W2:Y:S02]  /*1c440*/  LDL.U8 R6, [R1+0xf] ;  /* 0x00000f0001067983 */ /* 0x01fea40000100000 */
[----:B--2---:R-:W-:-:S05]  /*1c450*/  LOP3.LUT R6, R6, 0x80, RZ, 0xfc, !PT ;  /* 0x0000008006067812 */ /* 0x004fca00078efcff */
[----:B------:R0:W-:Y:S02]  /*1c460*/  STL.U8 [R1+0xf], R6 ;  /* 0x00000f0601007387 */ /* 0x0001e40000100000 */
.L_x_769:
[----:B------:R-:W-:Y:S05]  /*1c470*/  BSYNC.RECONVERGENT B0 ;  /* 0x0000000000007941 */ /* 0x000fea0003800200 */
.L_x_768:
[C---:B------:R-:W-:Y:S01]  /*1c480*/  LOP3.LUT P3, RZ, R46.reuse, 0x400, RZ, 0xc0, !PT ;  /* 0x000004002eff7812 */ /* 0x040fe2000786c0ff */
[----:B------:R-:W-:Y:S01]  /*1c490*/  BSSY.RECONVERGENT B0, `(.L_x_770) ;  /* 0x0000006000007945 */ /* 0x000fe20003800200 */
[----:B------:R-:W-:-:S11]  /*1c4a0*/  LOP3.LUT P2, RZ, R46, 0x8, RZ, 0xc0, !PT ;  /* 0x000000082eff7812 */ /* 0x000fd6000784c0ff */
[----:B------:R-:W-:Y:S05]  /*1c4b0*/  @!P3 BRA `(.L_x_771) ;  /* 0x00000000000cb947 */ /* 0x000fea0003800000 */
[----:B01234-:R-:W2:Y:S02]  /*1c4c0*/  LDL.U8 R6, [R1+0xf] ;  /* 0x00000f0001067983 */ /* 0x01fea40000100000 */
[----:B--2---:R-:W-:-:S05]  /*1c4d0*/  LOP3.LUT R6, R6, 0x40, RZ, 0xfc, !PT ;  /* 0x0000004006067812 */ /* 0x004fca00078efcff */
[----:B------:R0:W-:Y:S02]  /*1c4e0*/  STL.U8 [R1+0xf], R6 ;  /* 0x00000f0601007387 */ /* 0x0001e40000100000 */
.L_x_771:
[----:B------:R-:W-:Y:S05]  /*1c4f0*/  BSYNC.RECONVERGENT B0 ;  /* 0x0000000000007941 */ /* 0x000fea0003800200 */
.L_x_770:
[C---:B------:R-:W-:Y:S01]  /*1c500*/  LOP3.LUT P4, RZ, R46.reuse, 0x200, RZ, 0xc0, !PT ;  /* 0x000002002eff7812 */ /* 0x040fe2000788c0ff */
[----:B------:R-:W-:Y:S01]  /*1c510*/  BSSY.RECONVERGENT B0, `(.L_x_772) ;  /* 0x0000006000007945 */ /* 0x000fe20003800200 */
[----:B------:R-:W-:-:S11]  /*1c520*/  LOP3.LUT P3, RZ, R46, 0x4, RZ, 0xc0, !PT ;  /* 0x000000042eff7812 */ /* 0x000fd6000786c0ff */
[----:B------:R-:W-:Y:S05]  /*1c530*/  @!P4 BRA `(.L_x_773) ;  /* 0x00000000000cc947 */ /* 0x000fea0003800000 */
[----:B01234-:R-:W2:Y:S02]  /*1c540*/  LDL.U8 R6, [R1+0xf] ;  /* 0x00000f0001067983 */ /* 0x01fea40000100000 */
[----:B--2---:R-:W-:-:S05]  /*1c550*/  LOP3.LUT R6, R6, 0x20, RZ, 0xfc, !PT ;  /* 0x0000002006067812 */ /* 0x004fca00078efcff */
[----:B------:R0:W-:Y:S02]  /*1c560*/  STL.U8 [R1+0xf], R6 ;  /* 0x00000f0601007387 */ /* 0x0001e40000100000 */
.L_x_773:
[----:B------:R-:W-:Y:S05]  /*1c570*/  BSYNC.RECONVERGENT B0 ;  /* 0x0000000000007941 */ /* 0x000fea0003800200 */
.L_x_772:
        /* <DEDUP_REMOVED lines=8> */
.L_x_775:
[----:B------:R-:W-:Y:S05]  /*1c600*/  BSYNC.RECONVERGENT B0 ;  /* 0x0000000000007941 */ /* 0x000fea0003800200 */
.L_x_774:
[----:B------:R-:W-:Y:S01]  /*1c610*/  BSSY.RECONVERGENT B0, `(.L_x_776) ;  /* 0x0000006000007945 */ /* 0x000fe20003800200 */
[----:B------:R-:W-:-:S03]  /*1c620*/  ISETP.NE.U32.AND P5, PT, R7, 0x1, PT ;  /* 0x000000010700780c */ /* 0x000fc60003fa5070 */
[----:B------:R-:W-:Y:S10]  /*1c630*/  @!P6 BRA `(.L_x_777) ;  /* 0x00000000000ce947 */ /* 0x000ff40003800000 */
[----:B01234-:R-:W2:Y:S02]  /*1c640*/  LDL.U8 R6, [R1+0xf] ;  /* 0x00000f0001067983 */ /* 0x01fea40000100000 */
[----:B--2---:R-:W-:-:S05]  /*1c650*/  LOP3.LUT R6, R6, 0x8, RZ, 0xfc, !PT ;  /* 0x0000000806067812 */ /* 0x004fca00078efcff */
[----:B------:R0:W-:Y:S02]  /*1c660*/  STL.U8 [R1+0xf], R6 ;  /* 0x00000f0601007387 */ /* 0x0001e40000100000 */
.L_x_777:
[----:B------:R-:W-:Y:S05]  /*1c670*/  BSYNC.RECONVERGENT B0 ;  /* 0x0000000000007941 */ /* 0x000fea0003800200 */
.L_x_776:
        /* <DEDUP_REMOVED lines=11> */
.L_x_779:
[----:B------:R-:W-:Y:S05]  /*1c730*/  BSYNC.RECONVERGENT B0 ;  /* 0x0000000000007941 */ /* 0x000fea0003800200 */
.L_x_778:
[----:B------:R-:W-:Y:S01]  /*1c740*/  BSSY.RECONVERGENT B0, `(.L_x_780) ;  /* 0x0000006000007945 */ /* 0x000fe20003800200 */
[----:B------:R-:W-:-:S03]  /*1c750*/  LOP3.LUT P6, RZ, R29, 0x200, RZ, 0xc0, !PT ;  /* 0x000002001dff7812 */ /* 0x000fc600078cc0ff */
[----:B------:R-:W-:Y:S10]  /*1c760*/  @!P0 BRA `(.L_x_781) ;  /* 0x00000000000c8947 */ /* 0x000ff40003800000 */
[----:B0-----:R-:W2:Y:S02]  /*1c770*/  LDL.U8 R6, [R1+0xf] ;  /* 0x00000f0001067983 */ /* 0x001ea40000100000 */
[----:B--2---:R-:W-:-:S05]  /*1c780*/  LOP3.LUT R6, R6, 0x2, RZ, 0xfc, !PT ;  /* 0x0000000206067812 */ /* 0x004fca00078efcff */
[----:B------:R1:W-:Y:S02]  /*1c790*/  STL.U8 [R1+0xf], R6 ;  /* 0x00000f0601007387 */ /* 0x0003e40000100000 */
.L_x_781:
[----:B------:R-:W-:Y:S05]  /*1c7a0*/  BSYNC.RECONVERGENT B0 ;  /* 0x0000000000007941 */ /* 0x000fea0003800200 */
.L_x_780:
[----:B------:R-:W-:Y:S01]  /*1c7b0*/  BSSY.RECONVERGENT B0, `(.L_x_782) ;  /* 0x0000006000007945 */ /* 0x000fe20003800200 */
[----:B------:R-:W-:-:S03]  /*1c7c0*/  LOP3.LUT P0, RZ, R29, 0x100, RZ, 0xc0, !PT ;  /* 0x000001001dff7812 */ /* 0x000fc6000780c0ff */
[----:B------:R-:W-:Y:S10]  /*1c7d0*/  @!P1 BRA `(.L_x_783) ;  /* 0x00000000000c9947 */ /* 0x000ff40003800000 */
[----:B01----:R-:W2:Y:S02]  /*1c7e0*/  LDL.U8 R6, [R1+0xf] ;  /* 0x00000f0001067983 */ /* 0x003ea40000100000 */
[----:B--2---:R-:W-:-:S05]  /*1c7f0*/  LOP3.LUT R6, R6, 0x1, RZ, 0xfc, !PT ;  /* 0x0000000106067812 */ /* 0x004fca00078efcff */
[----:B------:R2:W-:Y:S02]  /*1c800*/  STL.U8 [R1+0xf], R6 ;  /* 0x00000f0601007387 */ /* 0x0005e40000100000 */
.L_x_783:
[----:B------:R-:W-:Y:S05]  /*1c810*/  BSYNC.RECONVERGENT B0 ;  /* 0x0000000000007941 */ /* 0x000fea0003800200 */
.L_x_782:
[----:B------:R-:W-:Y:S04]  /*1c820*/  BSSY.RECONVERGENT B0, `(.L_x_784) ;  /* 0x0000005000007945 */ /* 0x000fe80003800200 */
[----:B------:R-:W-:Y:S05]  /*1c830*/  @!P2 BRA `(.L_x_785) ;  /* 0x00000000000ca947 */ /* 0x000fea0003800000 */
[----:B012---:R-:W2:Y:S02]  /*1c840*/  LDL.U8 R6, [R1+0x10] ;  /* 0x0000100001067983 */ /* 0x007ea40000100000 */
[----:B--2---:R-:W-:-:S05]  /*1c850*/  LOP3.LUT R6, R6, 0x80, RZ, 0xfc, !PT ;  /* 0x0000008006067812 */ /* 0x004fca00078efcff */
[----:B------:R3:W-:Y:S02]  /*1c860*/  STL.U8 [R1+0x10], R6 ;  /* 0x0000100601007387 */ /* 0x0007e40000100000 */
.L_x_785:
[----:B------:R-:W-:Y:S05]  /*1c870*/  BSYNC.RECONVERGENT B0 ;  /* 0x0000000000007941 */ /* 0x000fea0003800200 */
.L_x_784:
[----:B------:R-:W-:Y:S04]  /*1c880*/  BSSY.RECONVERGENT B0, `(.L_x_786) ;  /* 0x0000005000007945 */ /* 0x000fe80003800200 */
[----:B------:R-:W-:Y:S05]  /*1c890*/  @!P3 BRA `(.L_x_787) ;  /* 0x00000000000cb947 */ /* 0x000fea0003800000 */
[----:B0123--:R-:W2:Y:S02]  /*1c8a0*/  LDL.U8 R6, [R1+0x10] ;  /* 0x0000100001067983 */ /* 0x00fea40000100000 */
[----:B--2---:R-:W-:-:S05]  /*1c8b0*/  LOP3.LUT R6, R6, 0x40, RZ, 0xfc, !PT ;  /* 0x0000004006067812 */ /* 0x004fca00078efcff */
[----:B------:R4:W-:Y:S02]  /*1c8c0*/  STL.U8 [R1+0x10], R6 ;  /* 0x0000100601007387 */ /* 0x0009e40000100000 */
.L_x_787:
[----:B------:R-:W-:Y:S05]  /*1c8d0*/  BSYNC.RECONVERGENT B0 ;  /* 0x0000000000007941 */ /* 0x000fea0003800200 */
.L_x_786:
[----:B------:R-:W-:Y:S04]  /*1c8e0*/  BSSY.RECONVERGENT B0, `(.L_x_788) ;  /* 0x0000005000007945 */ /* 0x000fe80003800200 */
[----:B------:R-:W-:Y:S05]  /*1c8f0*/  @!P4 BRA `(.L_x_789) ;  /* 0x00000000000cc947 */ /* 0x000fea0003800000 */
[----:B01234-:R-:W2:Y:S02]  /*1c900*/  LDL.U8 R6, [R1+0x10] ;  /* 0x0000100001067983 */ /* 0x01fea40000100000 */
[----:B--2---:R-:W-:-:S05]  /*1c910*/  LOP3.LUT R6, R6, 0x20, RZ, 0xfc, !PT ;  /* 0x0000002006067812 */ /* 0x004fca00078efcff */
[----:B------:R0:W-:Y:S02]  /*1c920*/  STL.U8 [R1+0x10], R6 ;  /* 0x0000100601007387 */ /* 0x0001e40000100000 */
.L_x_789:
[----:B------:R-:W-:Y:S05]  /*1c930*/  BSYNC.RECONVERGENT B0 ;  /* 0x0000000000007941 */ /* 0x000fea0003800200 */
.L_x_788:
[----:B------:R-:W-:Y:S04]  /*1c940*/  BSSY.RECONVERGENT B0, `(.L_x_790) ;  /* 0x0000005000007945 */ /* 0x000fe80003800200 */
[----:B------:R-:W-:Y:S05]  /*1c950*/  @P5 BRA `(.L_x_791) ;  /* 0x00000000000c5947 */ /* 0x000fea0003800000 */
[----:B01234-:R-:W2:Y:S02]  /*1c960*/  LDL.U8 R6, [R1+0x10] ;  /* 0x0000100001067983 */ /* 0x01fea40000100000 */
[----:B--2---:R-:W-:-:S05]  /*1c970*/  LOP3.LUT R6, R6, 0x10, RZ, 0xfc, !PT ;  /* 0x0000001006067812 */ /* 0x004fca00078efcff */
[----:B------:R0:W-:Y:S02]  /*1c980*/  STL.U8 [R1+0x10], R6 ;  /* 0x0000100601007387 */ /* 0x0001e40000100000 */
.L_x_791:
[----:B------:R-:W-:Y:S05]  /*1c990*/  BSYNC.RECONVERGENT B0 ;  /* 0x0000000000007941 */ /* 0x000fea0003800200 */
.L_x_790:
[----:B------:R-:W-:Y:S01]  /*1c9a0*/  LOP3.LUT P1, RZ, R29, 0x400, RZ, 0xc0, !PT ;  /* 0x000004001dff7812 */ /* 0x000fe2000782c0ff */
[----:B------:R-:W-:-:S12]  /*1c9b0*/  BSSY.RECONVERGENT B0, `(.L_x_792) ;  /* 0x0000005000007945 */ /* 0x000fd80003800200 */
[----:B------:R-:W-:Y:S05]  /*1c9c0*/  @!P1 BRA `(.L_x_793) ;  /* 0x00000000000c9947 */ /* 0x000fea0003800000 */
[----:B01234-:R-:W2:Y:S02]  /*1c9d0*/  LDL.U8 R6, [R1+0x10] ;  /* 0x0000100001067983 */ /* 0x01fea40000100000 */
[----:B--2---:R-:W-:-:S05]  /*1c9e0*/  LOP3.LUT R6, R6, 0x8, RZ, 0xfc, !PT ;  /* 0x0000000806067812 */ /* 0x004fca00078efcff */
[----:B------:R0:W-:Y:S02]  /*1c9f0*/  STL.U8 [R1+0x10], R6 ;  /* 0x0000100601007387 */ /* 0x0001e40000100000 */
.L_x_793:
[----:B------:R-:W-:Y:S05]  /*1ca00*/  BSYNC.RECONVERGENT B0 ;  /* 0x0000000000007941 */ /* 0x000fea0003800200 */
.L_x_792:
[----:B------:R-:W-:Y:S04]  /*1ca10*/  BSSY.RECONVERGENT B0, `(.L_x_794) ;  /* 0x0000005000007945 */ /* 0x000fe80003800200 */
[----:B------:R-:W-:Y:S05]  /*1ca20*/  @!P6 BRA `(.L_x_795) ;  /* 0x00000000000ce947 */ /* 0x000fea0003800000 */
[----:B01234-:R-:W2:Y:S02]  /*1ca30*/  LDL.U8 R6, [R1+0x10] ;  /* 0x0000100001067983 */ /* 0x01fea40000100000 */
[----:B--2---:R-:W-:-:S05]  /*1ca40*/  LOP3.LUT R6, R6, 0x4, RZ, 0xfc, !PT ;  /* 0x0000000406067812 */ /* 0x004fca00078efcff */
[----:B------:R0:W-:Y:S02]  /*1ca50*/  STL.U8 [R1+0x10], R6 ;  /* 0x0000100601007387 */ /* 0x0001e40000100000 */
.L_x_795:
[----:B------:R-:W-:Y:S05]  /*1ca60*/  BSYNC.RECONVERGENT B0 ;  /* 0x0000000000007941 */ /* 0x000fea0003800200 */
.L_x_794:
[----:B------:R-:W-:Y:S04]  /*1ca70*/  BSSY.RECONVERGENT B0, `(.L_x_796) ;  /* 0x0000005000007945 */ /* 0x000fe80003800200 */
[----:B------:R-:W-:Y:S05]  /*1ca80*/  @!P0 BRA `(.L_x_797) ;  /* 0x00000000000c8947 */ /* 0x000fea0003800000 */
[----:B01234-:R-:W2:Y:S02]  /*1ca90*/  LDL.U8 R6, [R1+0x10] ;  /* 0x0000100001067983 */ /* 0x01fea40000100000 */
[----:B--2---:R-:W-:-:S05]  /*1caa0*/  LOP3.LUT R6, R6, 0x2, RZ, 0xfc, !PT ;  /* 0x0000000206067812 */ /* 0x004fca00078efcff */
[----:B------:R0:W-:Y:S02]  /*1cab0*/  STL.U8 [R1+0x10], R6 ;  /* 0x0000100601007387 */ /* 0x0001e40000100000 */
.L_x_797:
[----:B------:R-:W-:Y:S05]  /*1cac0*/  BSYNC.RECONVERGENT B0 ;  /* 0x0000000000007941 */ /* 0x000fea0003800200 */
.L_x_796:
        /* <DEDUP_REMOVED lines=25> */
.L_x_799:
[----:B------:R-:W-:Y:S05]  /*1cc60*/  BSYNC.RECONVERGENT B0 ;  /* 0x0000000000007941 */ /* 0x000fea0003800200 */
.L_x_798:
        /* <DEDUP_REMOVED lines=8> */
.L_x_801:
[----:B------:R-:W-:Y:S05]  /*1ccf0*/  BSYNC.RECONVERGENT B0 ;  /* 0x0000000000007941 */ /* 0x000fea0003800200 */
.L_x_800:
        /* <DEDUP_REMOVED lines=8> */
.L_x_803:
[----:B------:R-:W-:Y:S05]  /*1cd80*/  BSYNC.RECONVERGENT B0 ;  /* 0x0000000000007941 */ /* 0x000fea0003800200 */
.L_x_802:
        /* <DEDUP_REMOVED lines=8> */
.L_x_805:
[----:B------:R-:W-:Y:S05]  /*1ce10*/  BSYNC.RECONVERGENT B0 ;  /* 0x0000000000007941 */ /* 0x000fea0003800200 */
.L_x_804:
[----:B------:R-:W-:Y:S01]  /*1ce20*/  BSSY.RECONVERGENT B0, `(.L_x_806) ;  /* 0x0000006000007945 */ /* 0x000fe20003800200 */
[----:B------:R-:W-:-:S03]  /*1ce30*/  LOP3.LUT P6, RZ, R30, 0x80, RZ, 0xc0, !PT ;  /* 0x000000801eff7812 */ /* 0x000fc600078cc0ff */
[----:B------:R-:W-:Y:S10]  /*1ce40*/  @!P2 BRA `(.L_x_807) ;  /* 0x00000000000ca947 */ /* 0x000ff40003800000 */
[----:B0123--:R-:W2:Y:S02]  /*1ce50*/  LDL.U8 R52, [R1+0x11] ;  /* 0x0000110001347983 */ /* 0x00fea40000100000 */
[----:B--2---:R-:W-:-:S05]  /*1ce60*/  LOP3.LUT R52, R52, 0x10, RZ, 0xfc, !PT ;  /* 0x0000001034347812 */ /* 0x004fca00078efcff */
[----:B------:R4:W-:Y:S02]  /*1ce70*/  STL.U8 [R1+0x11], R52 ;  /* 0x0000113401007387 */ /* 0x0009e40000100000 */
.L_x_807:
[----:B------:R-:W-:Y:S05]  /*1ce80*/  BSYNC.RECONVERGENT B0 ;  /* 0x0000000000007941 */ /* 0x000fea0003800200 */
.L_x_806:
[----:B------:R-:W-:Y:S01]  /*1ce90*/  BSSY.RECONVERGENT B0, `(.L_x_808) ;  /* 0x0000006000007945 */ /* 0x000fe20003800200 */
[----:B------:R-:W-:-:S03]  /*1cea0*/  LOP3.LUT P3, RZ, R30, 0x40, RZ, 0xc0, !PT ;  /* 0x000000401eff7812 */ /* 0x000fc6000786c0ff */
[----:B------:R-:W-:Y:S10]  /*1ceb0*/  @!P1 BRA `(.L_x_809) ;  /* 0x00000000000c9947 */ /* 0x000ff40003800000 */
[----:B01234-:R-:W2:Y:S02]  /*1cec0*/  LDL.U8 R52, [R1+0x11] ;  /* 0x0000110001347983 */ /* 0x01fea40000100000 */
[----:B--2---:R-:W-:-:S05]  /*1ced0*/  LOP3.LUT R52, R52, 0x8, RZ, 0xfc, !PT ;  /* 0x0000000834347812 */ /* 0x004fca00078efcff */
[----:B------:R0:W-:Y:S02]  /*1cee0*/  STL.U8 [R1+0x11], R52 ;  /* 0x0000113401007387 */ /* 0x0001e40000100000 */
.L_x_809:
[----:B------:R-:W-:Y:S05]  /*1cef0*/  BSYNC.RECONVERGENT B0 ;  /* 0x0000000000007941 */ /* 0x000fea0003800200 */
.L_x_808:
[----:B------:R-:W-:Y:S01]  /*1cf00*/  BSSY.RECONVERGENT B0, `(.L_x_810) ;  /* 0x0000006000007945 */ /* 0x000fe20003800200 */
[----:B------:R-:W-:-:S03]  /*1cf10*/  LOP3.LUT P4, RZ, R30, 0x20, RZ, 0xc0, !PT ;  /* 0x000000201eff7812 */ /* 0x000fc6000788c0ff */
[----:B------:R-:W-:Y:S10]  /*1cf20*/  @!P0 BRA `(.L_x_811) ;  /* 0x00000000000c8947 */ /* 0x000ff40003800000 */
[----:B01234-:R-:W2:Y:S02]  /*1cf30*/  LDL.U8 R52, [R1+0x11] ;  /* 0x0000110001347983 */ /* 0x01fea40000100000 */
[----:B--2---:R-:W-:-:S05]  /*1cf40*/  LOP3.LUT R52, R52, 0x4, RZ, 0xfc, !PT ;  /* 0x0000000434347812 */ /* 0x004fca00078efcff */
[----:B------:R0:W-:Y:S02]  /*1cf50*/  STL.U8 [R1+0x11], R52 ;  /* 0x0000113401007387 */ /* 0x0001e40000100000 */
.L_x_811:
[----:B------:R-:W-:Y:S05]  /*1cf60*/  BSYNC.RECONVERGENT B0 ;  /* 0x0000000000007941 */ /* 0x000fea0003800200 */
.L_x_810:
[----:B------:R-:W-:Y:S01]  /*1cf70*/  ISETP.NE.U32.AND P0, PT, R51, 0x1, PT ;  /* 0x000000013300780c */ /* 0x000fe20003f05070 */
[----:B------:R-:W-:Y:S01]  /*1cf80*/  BSSY.RECONVERGENT B0, `(.L_x_812) ;  /* 0x0000006000007945 */ /* 0x000fe20003800200 */
[----:B------:R-:W-:-:S11]  /*1cf90*/  LOP3.LUT P5, RZ, R30, 0x10, RZ, 0xc0, !PT ;  /* 0x000000101eff7812 */ /* 0x000fd600078ac0ff */
[----:B------:R-:W-:Y:S05]  /*1cfa0*/  @P0 BRA `(.L_x_813) ;  /* 0x00000000000c0947 */ /* 0x000fea0003800000 */
[----:B01234-:R-:W2:Y:S02]  /*1cfb0*/  LDL.U8 R52, [R1+0x11] ;  /* 0x0000110001347983 */ /* 0x01fea40000100000 */
[----:B--2---:R-:W-:-:S05]  /*1cfc0*/  LOP3.LUT R52, R52, 0x2, RZ, 0xfc, !PT ;  /* 0x0000000234347812 */ /* 0x004fca00078efcff */
[----:B------:R0:W-:Y:S02]  /*1cfd0*/  STL.U8 [R1+0x11], R52 ;  /* 0x0000113401007387 */ /* 0x0001e40000100000 */
.L_x_813:
[----:B------:R-:W-:Y:S05]  /*1cfe0*/  BSYNC.RECONVERGENT B0 ;  /* 0x0000000000007941 */ /* 0x000fea0003800200 */
.L_x_812:
[C---:B------:R-:W-:Y:S01]  /*1cff0*/  LOP3.LUT P0, RZ, R30.reuse, 0x400, RZ, 0xc0, !PT ;  /* 0x000004001eff7812 */ /* 0x040fe2000780c0ff */
[----:B------:R-:W-:Y:S01]  /*1d000*/  BSSY.RECONVERGENT B0, `(.L_x_814) ;  /* 0x0000006000007945 */ /* 0x000fe20003800200 */
[----:B------:R-:W-:-:S11]  /*1d010*/  LOP3.LUT P1, RZ, R30, 0x8, RZ, 0xc0, !PT ;  /* 0x000000081eff7812 */ /* 0x000fd6000782c0ff */
[----:B------:R-:W-:Y:S05]  /*1d020*/  @!P0 BRA `(.L_x_815) ;  /* 0x00000000000c8947 */ /* 0x000fea0003800000 */
[----:B01234-:R-:W2:Y:S02]  /*1d030*/  LDL.U8 R52, [R1+0x11] ;  /* 0x0000110001347983 */ /* 0x01fea40000100000 */
[----:B--2---:R-:W-:-:S05]  /*1d040*/  LOP3.LUT R52, R52, 0x1, RZ, 0xfc, !PT ;  /* 0x0000000134347812 */ /* 0x004fca00078efcff */
[----:B------:R0:W-:Y:S02]  /*1d050*/  STL.U8 [R1+0x11], R52 ;  /* 0x0000113401007387 */ /* 0x0001e40000100000 */
.L_x_815:
[----:B------:R-:W-:Y:S05]  /*1d060*/  BSYNC.RECONVERGENT B0 ;  /* 0x0000000000007941 */ /* 0x000fea0003800200 */
.L_x_814:
[C---:B------:R-:W-:Y:S01]  /*1d070*/  LOP3.LUT P2, RZ, R30.reuse, 0x200, RZ, 0xc0, !PT ;  /* 0x000002001eff7812 */ /* 0x040fe2000784c0ff */
[----:B------:R-:W-:Y:S01]  /*1d080*/  BSSY.RECONVERGENT B0, `(.L_x_816) ;  /* 0x0000006000007945 */ /* 0x000fe20003800200 */
[----:B------:R-:W-:-:S11]  /*1d090*/  LOP3.LUT P0, RZ, R30, 0x4, RZ, 0xc0, !PT ;  /* 0x000000041eff7812 */ /* 0x000fd6000780c0ff */
[----:B------:R-:W-:Y:S05]  /*1d0a0*/  @!P2 BRA `(.L_x_817) ;  /* 0x00000000000ca947 */ /* 0x000fea0003800000 */
[----:B01234-:R-:W2:Y:S02]  /*1d0b0*/  LDL.U8 R52, [R1+0x12] ;  /* 0x0000120001347983 */ /* 0x01fea40000100000 */
[----:B--2---:R-:W-:-:S05]  /*1d0c0*/  LOP3.LUT R52, R52, 0x80, RZ, 0xfc, !PT ;  /* 0x0000008034347812 */ /* 0x004fca00078efcff */
[----:B------:R0:W-:Y:S02]  /*1d0d0*/  STL.U8 [R1+0x12], R52 ;  /* 0x0000123401007387 */ /* 0x0001e40000100000 */
.L_x_817:
[----:B------:R-:W-:Y:S05]  /*1d0e0*/  BSYNC.RECONVERGENT B0 ;  /* 0x0000000000007941 */ /* 0x000fea0003800200 */
.L_x_816:
        /* <DEDUP_REMOVED lines=12> */
.L_x_819:
[----:B------:R-:W-:Y:S05]  /*1d1b0*/  BSYNC.RECONVERGENT B0 ;  /* 0x0000000000007941 */ /* 0x000fea0003800200 */
.L_x_818:
[----:B------:R-:W-:Y:S01]  /*1d1c0*/  BSSY.RECONVERGENT B0, `(.L_x_820) ;  /* 0x0000006000007945 */ /* 0x000fe20003800200 */
[----:B------:R-:W-:-:S03]  /*1d1d0*/  ISETP.NE.U32.AND P2, PT, R51, 0x1, PT ;  /* 0x000000013300780c */ /* 0x000fc60003f45070 */
[----:B------:R-:W-:Y:S10]  /*1d1e0*/  @!P6 BRA `(.L_x_821) ;  /* 0x00000000000ce947 */ /* 0x000ff40003800000 */
[----:B--2---:R-:W2:Y:S02]  /*1d1f0*/  LDL.U8 R30, [R1+0x12] ;  /* 0x00001200011e7983 */ /* 0x004ea40000100000 */
[----:B--2---:R-:W-:-:S05]  /*1d200*/  LOP3.LUT R30, R30, 0x20, RZ, 0xfc, !PT ;  /* 0x000000201e1e7812 */ /* 0x004fca00078efcff */
[----:B------:R2:W-:Y:S02]  /*1d210*/  STL.U8 [R1+0x12], R30 ;  /* 0x0000121e01007387 */ /* 0x0005e40000100000 */
.L_x_821:
[----:B------:R-:W-:Y:S05]  /*1d220*/  BSYNC.RECONVERGENT B0 ;  /* 0x0000000000007941 */ /* 0x000fea0003800200 */
.L_x_820:
        /* <DEDUP_REMOVED lines=8> */
.L_x_823:
[----:B------:R-:W-:Y:S05]  /*1d2b0*/  BSYNC.RECONVERGENT B0 ;  /* 0x0000000000007941 */ /* 0x000fea0003800200 */
.L_x_822:
        /* <DEDUP_REMOVED lines=8> */
.L_x_825:
[----:B------:R-:W-:Y:S05]  /*1d340*/  BSYNC.RECONVERGENT B0 ;  /* 0x0000000000007941 */ /* 0x000fea0003800200 */
.L_x_824:
        /* <DEDUP_REMOVED lines=8> */
.L_x_827:
[----:B------:R-:W-:Y:S05]  /*1d3d0*/  BSYNC.RECONVERGENT B0 ;  /* 0x0000000000007941 */ /* 0x000fea0003800200 */
.L_x_826:
[----:B------:R-:W-:Y:S01]  /*1d3e0*/  BSSY.RECONVERGENT B0, `(.L_x_828) ;  /* 0x0000006000007945 */ /* 0x000fe20003800200 */
[----:B------:R-:W-:-:S03]  /*1d3f0*/  LOP3.LUT P6, RZ, R45, 0x80, RZ, 0xc0, !PT ;  /* 0x000000802dff7812 */ /* 0x000fc600078cc0ff */
[----:B------:R-:W-:Y:S10]  /*1d400*/  @!P1 BRA `(.L_x_829) ;  /* 0x00000000000c9947 */ /* 0x000ff40003800000 */
[----:B--2---:R-:W2:Y:S02]  /*1d410*/  LDL.U8 R30, [R1+0x12] ;  /* 0x00001200011e7983 */ /* 0x004ea40000100000 */
[----:B--2---:R-:W-:-:S05]  /*1d420*/  LOP3.LUT R30, R30, 0x2, RZ, 0xfc, !PT ;  /* 0x000000021e1e7812 */ /* 0x004fca00078efcff */
[----:B------:R2:W-:Y:S02]  /*1d430*/  STL.U8 [R1+0x12], R30 ;  /* 0x0000121e01007387 */ /* 0x0005e40000100000 */
.L_x_829:
[----:B------:R-:W-:Y:S05]  /*1d440*/  BSYNC.RECONVERGENT B0 ;  /* 0x0000000000007941 */ /* 0x000fea0003800200 */
.L_x_828:
        /* <DEDUP_REMOVED lines=8> */
.L_x_831:
[----:B------:R-:W-:Y:S05]  /*1d4d0*/  BSYNC.RECONVERGENT B0 ;  /* 0x0000000000007941 */ /* 0x000fea0003800200 */
.L_x_830:
[----:B------:R-:W-:Y:S01]  /*1d4e0*/  LOP3.LUT P1, RZ, R42, 0x2, RZ, 0xc0, !PT ;  /* 0x000000022aff7812 */ /* 0x000fe2000782c0ff */
[----:B------:R-:W-:Y:S01]  /*1d4f0*/  BSSY.RECONVERGENT B0, `(.L_x_832) ;  /* 0x0000006000007945 */ /* 0x000fe20003800200 */
[----:B------:R-:W-:-:S11]  /*1d500*/  LOP3.LUT P0, RZ, R45, 0x20, RZ, 0xc0, !PT ;  /* 0x000000202dff7812 */ /* 0x000fd6000780c0ff */
[----:B------:R-:W-:Y:S05]  /*1d510*/  @!P1 BRA `(.L_x_833) ;  /* 0x00000000000c9947 */ /* 0x000fea0003800000 */
[----:B--2---:R-:W2:Y:S02]  /*1d520*/  LDL.U8 R30, [R1+0x13] ;  /* 0x00001300011e7983 */ /* 0x004ea40000100000 */
[----:B--2---:R-:W-:-:S05]  /*1d530*/  LOP3.LUT R30, R30, 0x80, RZ, 0xfc, !PT ;  /* 0x000000801e1e7812 */ /* 0x004fca00078efcff */
[----:B------:R2:W-:Y:S02]  /*1d540*/  STL.U8 [R1+0x13], R30 ;  /* 0x0000131e01007387 */ /* 0x0005e40000100000 */
.L_x_833:
[----:B------:R-:W-:Y:S05]  /*1d550*/  BSYNC.RECONVERGENT B0 ;  /* 0x0000000000007941 */ /* 0x000fea0003800200 */
.L_x_832:
[----:B------:R-:W-:Y:S01]  /*1d560*/  BSSY.RECONVERGENT B0, `(.L_x_834) ;  /* 0x0000006000007945 */ /* 0x000fe20003800200 */
[----:B------:R-:W-:-:S03]  /*1d570*/  LOP3.LUT P1, RZ, R45, 0x10, RZ, 0xc0, !PT ;  /* 0x000000102dff7812 */ /* 0x000fc6000782c0ff */
[----:B------:R-:W-:Y:S10]  /*1d580*/  @P2 BRA `(.L_x_835) ;  /* 0x00000000000c2947 */ /* 0x000ff40003800000 */
[----:B--2---:R-:W2:Y:S02]  /*1d590*/  LDL.U8 R30, [R1+0x13] ;  /* 0x00001300011e7983 */ /* 0x004ea40000100000 */
[----:B--2---:R-:W-:-:S05]  /*1d5a0*/  LOP3.LUT R30, R30, 0x40, RZ, 0xfc, !PT ;  /* 0x000000401e1e7812 */ /* 0x004fca00078efcff */
[----:B------:R2:W-:Y:S02]  /*1d5b0*/  STL.U8 [R1+0x13], R30 ;  /* 0x0000131e01007387 */ /* 0x0005e40000100000 */
.L_x_835:
[----:B------:R-:W-:Y:S05]  /*1d5c0*/  BSYNC.RECONVERGENT B0 ;  /* 0x0000000000007941 */ /* 0x000fea0003800200 */
.L_x_834:
[C---:B------:R-:W-:Y:S01]  /*1d5d0*/  LOP3.LUT P3, RZ, R45.reuse, 0x400, RZ, 0xc0, !PT ;  /* 0x000004002dff7812 */ /* 0x040fe2000786c0ff */
[----:B------:R-:W-:Y:S01]  /*1d5e0*/  BSSY.RECONVERGENT B0, `(.L_x_836) ;  /* 0x0000006000007945 */ /* 0x000fe20003800200 */
[----:B------:R-:W-:-:S11]  /*1d5f0*/  LOP3.LUT P2, RZ, R45, 0x8, RZ, 0xc0, !PT ;  /* 0x000000082dff7812 */ /* 0x000fd6000784c0ff */
[----:B------:R-:W-:Y:S05]  /*1d600*/  @!P3 BRA `(.L_x_837) ;  /* 0x00000000000cb947 */ /* 0x000fea0003800000 */
[----:B--2---:R-:W2:Y:S02]  /*1d610*/  LDL.U8 R30, [R1+0x13] ;  /* 0x00001300011e7983 */ /* 0x004ea40000100000 */
[----:B--2---:R-:W-:-:S05]  /*1d620*/  LOP3.LUT R30, R30, 0x20, RZ, 0xfc, !PT ;  /* 0x000000201e1e7812 */ /* 0x004fca00078efcff */
[----:B------:R2:W-:Y:S02]  /*1d630*/  STL.U8 [R1+0x13], R30 ;  /* 0x0000131e01007387 */ /* 0x0005e40000100000 */
.L_x_837:
[----:B------:R-:W-:Y:S05]  /*1d640*/  BSYNC.RECONVERGENT B0 ;  /* 0x0000000000007941 */ /* 0x000fea0003800200 */
.L_x_836:
[C---:B------:R-:W-:Y:S01]  /*1d650*/  LOP3.LUT P4, RZ, R45.reuse, 0x200, RZ, 0xc0, !PT ;  /* 0x000002002dff7812 */ /* 0x040fe2000788c0ff */
[----:B------:R-:W-:Y:S01]  /*1d660*/  BSSY.RECONVERGENT B0, `(.L_x_838) ;  /* 0x0000006000007945 */ /* 0x000fe20003800200 */
[----:B------:R-:W-:-:S11]  /*1d670*/  LOP3.LUT P3, RZ, R45, 0x4, RZ, 0xc0, !PT ;  /* 0x000000042dff7812 */ /* 0x000fd6000786c0ff */
[----:B------:R-:W-:Y:S05]  /*1d680*/  @!P4 BRA `(.L_x_839) ;  /* 0x00000000000cc947 */ /* 0x000fea0003800000 */
[----:B--2---:R-:W2:Y:S02]  /*1d690*/  LDL.U8 R30, [R1+0x13] ;  /* 0x00001300011e7983 */ /* 0x004ea40000100000 */
[----:B--2---:R-:W-:-:S05]  /*1d6a0*/  LOP3.LUT R30, R30, 0x10, RZ, 0xfc, !PT ;  /* 0x000000101e1e7812 */ /* 0x004fca00078efcff */
[----:B------:R2:W-:Y:S02]  /*1d6b0*/  STL.U8 [R1+0x13], R30 ;  /* 0x0000131e01007387 */ /* 0x0005e40000100000 */
.L_x_839:
[----:B------:R-:W-:Y:S05]  /*1d6c0*/  BSYNC.RECONVERGENT B0 ;  /* 0x0000000000007941 */ /* 0x000fea0003800200 */
.L_x_838:
        /* <DEDUP_REMOVED lines=8> */
.L_x_841:
[----:B------:R-:W-:Y:S05]  /*1d750*/  BSYNC.RECONVERGENT B0 ;  /* 0x0000000000007941 */ /* 0x000fea0003800200 */
.L_x_840:
[----:B------:R-:W-:Y:S01]  /*1d760*/  BSSY.RECONVERGENT B0, `(.L_x_842) ;  /* 0x0000006000007945 */ /* 0x000fe20003800200 */
[----:B------:R-:W-:-:S03]  /*1d770*/  ISETP.NE.U32.AND P5, PT, R29, 0x1, PT ;  /* 0x000000011d00780c */ /* 0x000fc60003fa5070 */
[----:B------:R-:W-:Y:S10]  /*1d780*/  @!P6 BRA `(.L_x_843) ;  /* 0x00000000000ce947 */ /* 0x000ff40003800000 */
[----:B--2---:R-:W2:Y:S02]  /*1d790*/  LDL.U8 R30, [R1+0x13] ;  /* 0x00001300011e7983 */ /* 0x004ea40000100000 */
[----:B--2---:R-:W-:-:S05]  /*1d7a0*/  LOP3.LUT R30, R30, 0x4, RZ, 0xfc, !PT ;  /* 0x000000041e1e7812 */ /* 0x004fca00078efcff */
[----:B------:R2:W-:Y:S02]  /*1d7b0*/  STL.U8 [R1+0x13], R30 ;  /* 0x0000131e01007387 */ /* 0x0005e40000100000 */
.L_x_843:
[----:B------:R-:W-:Y:S05]  /*1d7c0*/  BSYNC.RECONVERGENT B0 ;  /* 0x0000000000007941 */ /* 0x000fea0003800200 */
.L_x_842:
        /* <DEDUP_REMOVED lines=11> */
.L_x_845:
[----:B------:R-:W-:Y:S05]  /*1d880*/  BSYNC.RECONVERGENT B0 ;  /* 0x0000000000007941 */ /* 0x000fea0003800200 */
.L_x_844:
[----:B------:R-:W-:Y:S01]  /*1d890*/  BSSY.RECONVERGENT B0, `(.L_x_846) ;  /* 0x0000006000007945 */ /* 0x000fe20003800200 */
[----:B------:R-:W-:-:S03]  /*1d8a0*/  LOP3.LUT P6, RZ, R31, 0x200, RZ, 0xc0, !PT ;  /* 0x000002001fff7812 */ /* 0x000fc600078cc0ff */
[----:B------:R-:W-:Y:S10]  /*1d8b0*/  @!P0 BRA `(.L_x_847) ;  /* 0x00000000000c8947 */ /* 0x000ff40003800000 */
[----:B--2---:R-:W2:Y:S02]  /*1d8c0*/  LDL.U8 R30, [R1+0x13] ;  /* 0x00001300011e7983 */ /* 0x004ea40000100000 */
[----:B--2---:R-:W-:-:S05]  /*1d8d0*/  LOP3.LUT R30, R30, 0x1, RZ, 0xfc, !PT ;  /* 0x000000011e1e7812 */ /* 0x004fca00078efcff */
[----:B------:R2:W-:Y:S02]  /*1d8e0*/  STL.U8 [R1+0x13], R30 ;  /* 0x0000131e01007387 */ /* 0x0005e40000100000 */
.L_x_847:
[----:B------:R-:W-:Y:S05]  /*1d8f0*/  BSYNC.RECONVERGENT B0 ;  /* 0x0000000000007941 */ /* 0x000fea0003800200 */
.L_x_846:
[----:B------:R-:W-:Y:S01]  /*1d900*/  BSSY.RECONVERGENT B0, `(.L_x_848) ;  /* 0x0000006000007945 */ /* 0x000fe20003800200 */
[----:B------:R-:W-:-:S03]  /*1d910*/  LOP3.LUT P0, RZ, R31, 0x100, RZ, 0xc0, !PT ;  /* 0x000001001fff7812 */ /* 0x000fc6000780c0ff */
[----:B------:R-:W-:Y:S10]  /*1d920*/  @!P1 BRA `(.L_x_849) ;  /* 0x00000000000c9947 */ /* 0x000ff40003800000 */
[----:B--2---:R-:W2:Y:S02]  /*1d930*/  LDL.U8 R30, [R1+0x14] ;  /* 0x00001400011e7983 */ /* 0x004ea40000100000 */
[----:B--2---:R-:W-:-:S05]  /*1d940*/  LOP3.LUT R30, R30, 0x80, RZ, 0xfc, !PT ;  /* 0x000000801e1e7812 */ /* 0x004fca00078efcff */
[----:B------:R2:W-:Y:S02]  /*1d950*/  STL.U8 [R1+0x14], R30 ;  /* 0x0000141e01007387 */ /* 0x0005e40000100000 */
.L_x_849:
[----:B------:R-:W-:Y:S05]  /*1d960*/  BSYNC.RECONVERGENT B0 ;  /* 0x0000000000007941 */ /* 0x000fea0003800200 */
.L_x_848:
[----:B------:R-:W-:Y:S04]  /*1d970*/  BSSY.RECONVERGENT B0, `(.L_x_850) ;  /* 0x0000005000007945 */ /* 0x000fe80003800200 */
[----:B------:R-:W-:Y:S05]  /*1d980*/  @!P2 BRA `(.L_x_851) ;  /* 0x00000000000ca947 */ /* 0x000fea0003800000 */
[----:B--2---:R-:W2:Y:S02]  /*1d990*/  LDL.U8 R30, [R1+0x14] ;  /* 0x00001400011e7983 */ /* 0x004ea40000100000 */
[----:B--2---:R-:W-:-:S05]  /*1d9a0*/  LOP3.LUT R30, R30, 0x40, RZ, 0xfc, !PT ;  /* 0x000000401e1e7812 */ /* 0x004fca00078efcff */
[----:B------:R2:W-:Y:S02]  /*1d9b0*/  STL.U8 [R1+0x14], R30 ;  /* 0x0000141e01007387 */ /* 0x0005e40000100000 */
.L_x_851:
[----:B------:R-:W-:Y:S05]  /*1d9c0*/  BSYNC.RECONVERGENT B0 ;  /* 0x0000000000007941 */ /* 0x000fea0003800200 */
.L_x_850:
[----:B------:R-:W-:Y:S04]  /*1d9d0*/  BSSY.RECONVERGENT B0, `(.L_x_852) ;  /* 0x0000005000007945 */ /* 0x000fe80003800200 */
[----:B------:R-:W-:Y:S05]  /*1d9e0*/  @!P3 BRA `(.L_x_853) ;  /* 0x00000000000cb947 */ /* 0x000fea0003800000 */
[----:B--2---:R-:W2:Y:S02]  /*1d9f0*/  LDL.U8 R30, [R1+0x14] ;  /* 0x00001400011e7983 */ /* 0x004ea40000100000 */
[----:B--2---:R-:W-:-:S05]  /*1da00*/  LOP3.LUT R30, R30, 0x20, RZ, 0xfc, !PT ;  /* 0x000000201e1e7812 */ /* 0x004fca00078efcff */
[----:B------:R2:W-:Y:S02]  /*1da10*/  STL.U8 [R1+0x14], R30 ;  /* 0x0000141e01007387 */ /* 0x0005e40000100000 */
.L_x_853:
[----:B------:R-:W-:Y:S05]  /*1da20*/  BSYNC.RECONVERGENT B0 ;  /* 0x0000000000007941 */ /* 0x000fea0003800200 */
.L_x_852:
[----:B------:R-:W-:Y:S04]  /*1da30*/  BSSY.RECONVERGENT B0, `(.L_x_854) ;  /* 0x0000005000007945 */ /* 0x000fe80003800200 */
[----:B------:R-:W-:Y:S05]  /*1da40*/  @!P4 BRA `(.L_x_855) ;  /* 0x00000000000cc947 */ /* 0x000fea0003800000 */
[----:B--2---:R-:W2:Y:S02]  /*1da50*/  LDL.U8 R30, [R1+0x14] ;  /* 0x00001400011e7983 */ /* 0x004ea40000100000 */
[----:B--2---:R-:W-:-:S05]  /*1da60*/  LOP3.LUT R30, R30, 0x10, RZ, 0xfc, !PT ;  /* 0x000000101e1e7812 */ /* 0x004fca00078efcff */
[----:B------:R2:W-:Y:S02]  /*1da70*/  STL.U8 [R1+0x14], R30 ;  /* 0x0000141e01007387 */ /* 0x0005e40000100000 */
.L_x_855:
[----:B------:R-:W-:Y:S05]  /*1da80*/  BSYNC.RECONVERGENT B0 ;  /* 0x0000000000007941 */ /* 0x000fea0003800200 */
.L_x_854:
[----:B------:R-:W-:Y:S04]  /*1da90*/  BSSY.RECONVERGENT B0, `(.L_x_856) ;  /* 0x0000005000007945 */ /* 0x000fe80003800200 */
[----:B------:R-:W-:Y:S05]  /*1daa0*/  @P5 BRA `(.L_x_857) ;  /* 0x00000000000c5947 */ /* 0x000fea0003800000 */
[----:B--2---:R-:W2:Y:S02]  /*1dab0*/  LDL.U8 R30, [R1+0x14] ;  /* 0x00001400011e7983 */ /* 0x004ea40000100000 */
[----:B--2---:R-:W-:-:S05]  /*1dac0*/  LOP3.LUT R30, R30, 0x8, RZ, 0xfc, !PT ;  /* 0x000000081e1e7812 */ /* 0x004fca00078efcff */
[----:B------:R2:W-:Y:S02]  /*1dad0*/  STL.U8 [R1+0x14], R30 ;  /* 0x0000141e01007387 */ /* 0x0005e40000100000 */
.L_x_857:
[----:B------:R-:W-:Y:S05]  /*1dae0*/  BSYNC.RECONVERGENT B0 ;  /* 0x0000000000007941 */ /* 0x000fea0003800200 */
.L_x_856:
[----:B------:R-:W-:Y:S01]  /*1daf0*/  LOP3.LUT P1, RZ, R31, 0x400, RZ, 0xc0, !PT ;  /* 0x000004001fff7812 */ /* 0x000fe2000782c0ff */
[----:B------:R-:W-:-:S12]  /*1db00*/  BSSY.RECONVERGENT B0, `(.L_x_858) ;  /* 0x0000005000007945 */ /* 0x000fd80003800200 */
[----:B------:R-:W-:Y:S05]  /*1db10*/  @!P1 BRA `(.L_x_859) ;  /* 0x00000000000c9947 */ /* 0x000fea0003800000 */
[----:B--2---:R-:W2:Y:S02]  /*1db20*/  LDL.U8 R30, [R1+0x14] ;  /* 0x00001400011e7983 */ /* 0x004ea40000100000 */
[----:B--2---:R-:W-:-:S05]  /*1db30*/  LOP3.LUT R30, R30, 0x4, RZ, 0xfc, !PT ;  /* 0x000000041e1e7812 */ /* 0x004fca00078efcff */
[----:B------:R2:W-:Y:S02]  /*1db40*/  STL.U8 [R1+0x14], R30 ;  /* 0x0000141e01007387 */ /* 0x0005e40000100000 */
.L_x_859:
[----:B------:R-:W-:Y:S05]  /*1db50*/  BSYNC.RECONVERGENT B0 ;  /* 0x0000000000007941 */ /* 0x000fea0003800200 */
.L_x_858:
[----:B------:R-:W-:Y:S04]  /*1db60*/  BSSY.RECONVERGENT B0, `(.L_x_860) ;  /* 0x0000005000007945 */ /* 0x000fe80003800200 */
[----:B------:R-:W-:Y:S05]  /*1db70*/  @!P6 BRA `(.L_x_861) ;  /* 0x00000000000ce947 */ /* 0x000fea0003800000 */
[----:B--2---:R-:W2:Y:S02]  /*1db80*/  LDL.U8 R30, [R1+0x14] ;  /* 0x00001400011e7983 */ /* 0x004ea40000100000 */
[----:B--2---:R-:W-:-:S05]  /*1db90*/  LOP3.LUT R30, R30, 0x2, RZ, 0xfc, !PT ;  /* 0x000000021e1e7812 */ /* 0x004fca00078efcff */
[----:B------:R2:W-:Y:S02]  /*1dba0*/  STL.U8 [R1+0x14], R30 ;  /* 0x0000141e01007387 */ /* 0x0005e40000100000 */
.L_x_861:
[----:B------:R-:W-:Y:S05]  /*1dbb0*/  BSYNC.RECONVERGENT B0 ;  /* 0x0000000000007941 */ /* 0x000fea0003800200 */
.L_x_860:
[----:B------:R-:W-:Y:S04]  /*1dbc0*/  BSSY.RECONVERGENT B0, `(.L_x_862) ;  /* 0x0000005000007945 */ /* 0x000fe80003800200 */
[----:B------:R-:W-:Y:S05]  /*1dbd0*/  @!P0 BRA `(.L_x_863) ;  /* 0x00000000000c8947 */ /* 0x000fea0003800000 */
[----:B--2---:R-:W2:Y:S02]  /*1dbe0*/  LDL.U8 R30, [R1+0x14] ;  /* 0x00001400011e7983 */ /* 0x004ea40000100000 */
[----:B--2---:R-:W-:-:S05]  /*1dbf0*/  LOP3.LUT R30, R30, 0x1, RZ, 0xfc, !PT ;  /* 0x000000011e1e7812 */ /* 0x004fca00078efcff */
[----:B------:R2:W-:Y:S02]  /*1dc00*/  STL.U8 [R1+0x14], R30 ;  /* 0x0000141e01007387 */ /* 0x0005e40000100000 */
.L_x_863:
[----:B------:R-:W-:Y:S05]  /*1dc10*/  BSYNC.RECONVERGENT B0 ;  /* 0x0000000000007941 */ /* 0x000fea0003800200 */
.L_x_862:
[----:B------:R0:W5:Y:S04]  /*1dc20*/  LDL.U8 R45, [R1+0xd] ;  /* 0x00000d00012d7983 */ /* 0x0001680000100000 */
[----:B------:R0:W5:Y:S04]  /*1dc30*/  LDL.U8 R29, [R1+0xe] ;  /* 0x00000e00011d7983 */ /* 0x0001680000100000 */
[----:B--2---:R2:W5:Y:S01]  /*1dc40*/  LDL.U8 R30, [R1+0xf] ;  /* 0x00000f00011e7983 */ /* 0x0045620000100000 */
[C---:B------:R-:W-:Y:S01]  /*1dc50*/  LOP3.LUT P6, RZ, R31.reuse, 0x80, RZ, 0xc0, !PT ;  /* 0x000000801fff7812 */ /* 0x040fe200078cc0ff */
[----:B------:R-:W-:Y:S01]  /*1dc60*/  BSSY.RECONVERGENT B0, `(.L_x_864) ;  /* 0x0000016000007945 */ /* 0x000fe20003800200 */
[----:B------:R-:W-:Y:S01]  /*1dc70*/  LOP3.LUT R51, R31, 0x1, RZ, 0xc0, !PT ;  /* 0x000000011f337812 */ /* 0x000fe200078ec0ff */
[----:B------:R2:W-:Y:S01]  /*1dc80*/  STL.U8 [R1+0x16], RZ ;  /* 0x000016ff01007387 */ /* 0x0005e20000100000 */
[----:B01-34-:R-:W-:-:S02]  /*1dc90*/  P2R R52, PR, RZ, 0x40 ;  /* 0x00000040ff347803 */ /* 0x01bfc40000000000 */
        /* <DEDUP_REMOVED lines=9> */
[C---:B------:R-:W-:Y:S01]  /*1dd30*/  LOP3.LUT P1, RZ, R31.reuse, 0x4, RZ, 0xc0, !PT ;  /* 0x000000041fff7812 */ /* 0x040fe2000782c0ff */
[----:B------:R2:W-:Y:S01]  /*1dd40*/  STL.U8 [R1+0x15], RZ ;  /* 0x000015ff01007387 */ /* 0x0005e20000100000 */
[----:B------:R-:W-:Y:S02]  /*1dd50*/  @P6 LOP3.LUT R42, R42, 0x1, RZ, 0xfc, !PT ;  /* 0x000000012a2a6812 */ /* 0x000fe400078efcff */
[----:B------:R-:W-:Y:S02]  /*1dd60*/  ISETP.NE.AND P6, PT, R52, RZ, PT ;  /* 0x000000ff3400720c */ /* 0x000fe40003fc5270 */
[----:B------:R-:W-:-:S11]  /*1dd70*/  LOP3.LUT P0, RZ, R31, 0x2, RZ, 0xc0, !PT ;  /* 0x000000021fff7812 */ /* 0x000fd6000780c0ff */
[----:B--2---:R-:W-:Y:S05]  /*1dd80*/  @!P6 BRA `(.L_x_865) ;  /* 0x00000000000ce947 */ /* 0x004fea0003800000 */
[----:B------:R-:W2:Y:S02]  /*1dd90*/  LDL.U8 R52, [R1+0x15] ;  /* 0x0000150001347983 */ /* 0x000ea40000100000 */
[----:B--2---:R-:W-:-:S05]  /*1dda0*/  LOP3.LUT R52, R52, 0x80, RZ, 0xfc, !PT ;  /* 0x0000008034347812 */ /* 0x004fca00078efcff */
[----:B------:R0:W-:Y:S02]  /*1ddb0*/  STL.U8 [R1+0x15], R52 ;  /* 0x0000153401007387 */ /* 0x0001e40000100000 */
.L_x_865:
[----:B------:R-:W-:Y:S05]  /*1ddc0*/  BSYNC.RECONVERGENT B0 ;  /* 0x0000000000007941 */ /* 0x000fea0003800200 */
.L_x_864:
        /* <DEDUP_REMOVED lines=8> */
.L_x_867:
[----:B------:R-:W-:Y:S05]  /*1de50*/  BSYNC.RECONVERGENT B0 ;  /* 0x0000000000007941 */ /* 0x000fea0003800200 */
.L_x_866:
        /* <DEDUP_REMOVED lines=8> */
.L_x_869:
[----:B------:R-:W-:Y:S05]  /*1dee0*/  BSYNC.RECONVERGENT B0 ;  /* 0x0000000000007941 */ /* 0x000fea0003800200 */
.L_x_868:
        /* <DEDUP_REMOVED lines=8> */
.L_x_871:
[----:B------:R-:W-:Y:S05]  /*1df70*/  BSYNC.RECONVERGENT B0 ;  /* 0x0000000000007941 */ /* 0x000fea0003800200 */
.L_x_870:
[----:B------:R-:W-:Y:S01]  /*1df80*/  BSSY.RECONVERGENT B0, `(.L_x_872) ;  /* 0x0000006000007945 */ /* 0x000fe20003800200 */
[----:B------:R-:W-:-:S03]  /*1df90*/  LOP3.LUT P6, RZ, R43, 0x80, RZ, 0xc0, !PT ;  /* 0x000000802bff7812 */ /* 0x000fc600078cc0ff */
[----:B------:R-:W-:Y:S10]  /*1dfa0*/  @!P2 BRA `(.L_x_873) ;  /* 0x00000000000ca947 */ /* 0x000ff40003800000 */
[----:B0123--:R-:W2:Y:S02]  /*1dfb0*/  LDL.U8 R52, [R1+0x15] ;  /* 0x0000150001347983 */ /* 0x00fea40000100000 */
[----:B--2---:R-:W-:-:S05]  /*1dfc0*/  LOP3.LUT R52, R52, 0x8, RZ, 0xfc, !PT ;  /* 0x0000000834347812 */ /* 0x004fca00078efcff */
[----:B------:R4:W-:Y:S02]  /*1dfd0*/  STL.U8 [R1+0x15], R52 ;  /* 0x0000153401007387 */ /* 0x0009e40000100000 */
.L_x_873:
[----:B------:R-:W-:Y:S05]  /*1dfe0*/  BSYNC.RECONVERGENT B0 ;  /* 0x0000000000007941 */ /* 0x000fea0003800200 */
.L_x_872:
[----:B------:R-:W-:Y:S01]  /*1dff0*/  BSSY.RECONVERGENT B0, `(.L_x_874) ;  /* 0x0000006000007945 */ /* 0x000fe20003800200 */
[----:B------:R-:W-:-:S03]  /*1e000*/  LOP3.LUT P3, RZ, R43, 0x40, RZ, 0xc0, !PT ;  /* 0x000000402bff7812 */ /* 0x000fc6000786c0ff */
[----:B------:R-:W-:Y:S10]  /*1e010*/  @!P1 BRA `(.L_x_875) ;  /* 0x00000000000c9947 */ /* 0x000ff40003800000 */
[----:B01234-:R-:W2:Y:S02]  /*1e020*/  LDL.U8 R52, [R1+0x15] ;  /* 0x0000150001347983 */ /* 0x01fea40000100000 */
[----:B--2---:R-:W-:-:S05]  /*1e030*/  LOP3.LUT R52, R52, 0x4, RZ, 0xfc, !PT ;  /* 0x0000000434347812 */ /* 0x004fca00078efcff */
[----:B------:R0:W-:Y:S02]  /*1e040*/  STL.U8 [R1+0x15], R52 ;  /* 0x0000153401007387 */ /* 0x0001e40000100000 */
.L_x_875:
[----:B------:R-:W-:Y:S05]  /*1e050*/  BSYNC.RECONVERGENT B0 ;  /* 0x0000000000007941 */ /* 0x000fea0003800200 */
.L_x_874:
[----:B------:R-:W-:Y:S01]  /*1e060*/  BSSY.RECONVERGENT B0, `(.L_x_876) ;  /* 0x0000006000007945 */ /* 0x000fe20003800200 */
[----:B------:R-:W-:-:S03]  /*1e070*/  LOP3.LUT P4, RZ, R43, 0x20, RZ, 0xc0, !PT ;  /* 0x000000202bff7812 */ /* 0x000fc6000788c0ff */
[----:B------:R-:W-:Y:S10]  /*1e080*/  @!P0 BRA `(.L_x_877) ;  /* 0x00000000000c8947 */ /* 0x000ff40003800000 */
[----:B01234-:R-:W2:Y:S02]  /*1e090*/  LDL.U8 R52, [R1+0x15] ;  /* 0x0000150001347983 */ /* 0x01fea40000100000 */
[----:B--2---:R-:W-:-:S05]  /*1e0a0*/  LOP3.LUT R52, R52, 0x2, RZ, 0xfc, !PT ;  /* 0x0000000234347812 */ /* 0x004fca00078efcff */
[----:B------:R0:W-:Y:S02]  /*1e0b0*/  STL.U8 [R1+0x15], R52 ;  /* 0x0000153401007387 */ /* 0x0001e40000100000 */
.L_x_877:
[----:B------:R-:W-:Y:S05]  /*1e0c0*/  BSYNC.RECONVERGENT B0 ;  /* 0x0000000000007941 */ /* 0x000fea0003800200 */
.L_x_876:
[----:B------:R-:W-:Y:S01]  /*1e0d0*/  ISETP.NE.U32.AND P0, PT, R51, 0x1, PT ;  /* 0x000000013300780c */ /* 0x000fe20003f05070 */
[----:B------:R-:W-:Y:S01]  /*1e0e0*/  BSSY.RECONVERGENT B0, `(.L_x_878) ;  /* 0x0000006000007945 */ /* 0x000fe20003800200 */
[----:B------:R-:W-:-:S11]  /*1e0f0*/  LOP3.LUT P5, RZ, R43, 0x10, RZ, 0xc0, !PT ;  /* 0x000000102bff7812 */ /* 0x000fd600078ac0ff */
[----:B------:R-:W-:Y:S05]  /*1e100*/  @P0 BRA `(.L_x_879) ;  /* 0x00000000000c0947 */ /* 0x000fea0003800000 */
[----:B01234-:R-:W2:Y:S02]  /*1e110*/  LDL.U8 R52, [R1+0x15] ;  /* 0x0000150001347983 */ /* 0x01fea40000100000 */
[----:B--2---:R-:W-:-:S05]  /*1e120*/  LOP3.LUT R52, R52, 0x1, RZ, 0xfc, !PT ;  /* 0x0000000134347812 */ /* 0x004fca00078efcff */
[----:B------:R0:W-:Y:S02]  /*1e130*/  STL.U8 [R1+0x15], R52 ;  /* 0x0000153401007387 */ /* 0x0001e40000100000 */
.L_x_879:
[----:B------:R-:W-:Y:S05]  /*1e140*/  BSYNC.RECONVERGENT B0 ;  /* 0x0000000000007941 */ /* 0x000fea0003800200 */
.L_x_878:
[C---:B------:R-:W-:Y:S01]  /*1e150*/  LOP3.LUT P0, RZ, R43.reuse, 0x400, RZ, 0xc0, !PT ;  /* 0x000004002bff7812 */ /* 0x040fe2000780c0ff */
[----:B------:R-:W-:Y:S01]  /*1e160*/  BSSY.RECONVERGENT B0, `(.L_x_880) ;  /* 0x0000006000007945 */ /* 0x000fe20003800200 */
[----:B------:R-:W-:-:S11]  /*1e170*/  LOP3.LUT P1, RZ, R43, 0x8, RZ, 0xc0, !PT ;  /* 0x000000082bff7812 */ /* 0x000fd6000782c0ff */
[----:B------:R-:W-:Y:S05]  /*1e180*/  @!P0 BRA `(.L_x_881) ;  /* 0x00000000000c8947 */ /* 0x000fea0003800000 */
[----:B01234-:R-:W2:Y:S02]  /*1e190*/  LDL.U8 R52, [R1+0x16] ;  /* 0x0000160001347983 */ /* 0x01fea40000100000 */
[----:B--2---:R-:W-:-:S05]  /*1e1a0*/  LOP3.LUT R52, R52, 0x80, RZ, 0xfc, !PT ;  /* 0x0000008034347812 */ /* 0x004fca00078efcff */
[----:B------:R0:W-:Y:S02]  /*1e1b0*/  STL.U8 [R1+0x16], R52 ;  /* 0x0000163401007387 */ /* 0x0001e40000100000 */
.L_x_881:
[----:B------:R-:W-:Y:S05]  /*1e1c0*/  BSYNC.RECONVERGENT B0 ;  /* 0x0000000000007941 */ /* 0x000fea0003800200 */
.L_x_880:
[C---:B------:R-:W-:Y:S01]  /*1e1d0*/  LOP3.LUT P2, RZ, R43.reuse, 0x200, RZ, 0xc0, !PT ;  /* 0x000002002bff7812 */ /* 0x040fe2000784c0ff */
[----:B------:R-:W-:Y:S01]  /*1e1e0*/  BSSY.RECONVERGENT B0, `(.L_x_882) ;  /* 0x0000006000007945 */ /* 0x000fe20003800200 */
[----:B------:R-:W-:-:S11]  /*1e1f0*/  LOP3.LUT P0, RZ, R43, 0x4, RZ, 0xc0, !PT ;  /* 0x000000042bff7812 */ /* 0x000fd6000780c0ff */
[----:B------:R-:W-:Y:S05]  /*1e200*/  @!P2 BRA `(.L_x_883) ;  /* 0x00000000000ca947 */ /* 0x000fea0003800000 */
[----:B01234-:R-:W2:Y:S02]  /*1e210*/  LDL.U8 R52, [R1+0x16] ;  /* 0x0000160001347983 */ /* 0x01fea40000100000 */
[----:B--2---:R-:W-:-:S05]  /*1e220*/  LOP3.LUT R52, R52, 0x40, RZ, 0xfc, !PT ;  /* 0x0000004034347812 */ /* 0x004fca00078efcff */
[----:B------:R0:W-:Y:S02]  /*1e230*/  STL.U8 [R1+0x16], R52 ;  /* 0x0000163401007387 */ /* 0x0001e40000100000 */
.L_x_883:
[----:B------:R-:W-:Y:S05]  /*1e240*/  BSYNC.RECONVERGENT B0 ;  /* 0x0000000000007941 */ /* 0x000fea0003800200 */
.L_x_882:
[----:B------:R-:W-:Y:S01]  /*1e250*/  P2R R31, PR, RZ, 0x1 ;  /* 0x00000001ff1f7803 */ /* 0x000fe20000000000 */
        /* <DEDUP_REMOVED lines=8> */
[----:B01234-:R-:W2:Y:S02]  /*1e2e0*/  LDL.U8 R52, [R1+0x16] ;  /* 0x0000160001347983 */ /* 0x01fea40000100000 */
[----:B--2---:R-:W-:-:S05]  /*1e2f0*/  LOP3.LUT R52, R52, 0x20, RZ, 0xfc, !PT ;  /* 0x0000002034347812 */ /* 0x004fca00078efcff */
[----:B------:R0:W-:Y:S02]  /*1e300*/  STL.U8 [R1+0x16], R52 ;  /* 0x0000163401007387 */ /* 0x0001e40000100000 */
.L_x_885:
[----:B------:R-:W-:Y:S05]  /*1e310*/  BSYNC.RECONVERGENT B0 ;  /* 0x0000000000007941 */ /* 0x000fea0003800200 */
.L_x_884:
[----:B------:R-:W-:Y:S01]  /*1e320*/  BSSY.RECONVERGENT B0, `(.L_x_886) ;  /* 0x0000006000007945 */ /* 0x000fe20003800200 */
[----:B------:R-:W-:-:S03]  /*1e330*/  ISETP.NE.U32.AND P2, PT, R51, 0x1, PT ;  /* 0x000000013300780c */ /* 0x000fc60003f45070 */
[----:B------:R-:W-:Y:S10]  /*1e340*/  @!P6 BRA `(.L_x_887) ;  /* 0x00000000000ce947 */ /* 0x000ff40003800000 */
[----:B01234-:R-:W2:Y:S02]  /*1e350*/  LDL.U8 R52, [R1+0x16] ;  /* 0x0000160001347983 */ /* 0x01fea40000100000 */
[----:B--2---:R-:W-:-:S05]  /*1e360*/  LOP3.LUT R52, R52, 0x10, RZ, 0xfc, !PT ;  /* 0x0000001034347812 */ /* 0x004fca00078efcff */
[----:B------:R0:W-:Y:S02]  /*1e370*/  STL.U8 [R1+0x16], R52 ;  /* 0x0000163401007387 */ /* 0x0001e40000100000 */
.L_x_887:
[----:B------:R-:W-:Y:S05]  /*1e380*/  BSYNC.RECONVERGENT B0 ;  /* 0x0000000000007941 */ /* 0x000fea0003800200 */
.L_x_886:
        /* <DEDUP_REMOVED lines=8> */
.L_x_889:
[----:B------:R-:W-:Y:S05]  /*1e410*/  BSYNC.RECONVERGENT B0 ;  /* 0x0000000000007941 */ /* 0x000fea0003800200 */
.L_x_888:
        /* <DEDUP_REMOVED lines=8> */
.L_x_891:
[----:B------:R-:W-:Y:S05]  /*1e4a0*/  BSYNC.RECONVERGENT B0 ;  /* 0x0000000000007941 */ /* 0x000fea0003800200 */
.L_x_890:
        /* <DEDUP_REMOVED lines=8> */
.L_x_893:
[----:B------:R-:W-:Y:S05]  /*1e530*/  BSYNC.RECONVERGENT B0 ;  /* 0x0000000000007941 */ /* 0x000fea0003800200 */
.L_x_892:
[----:B------:R-:W-:Y:S01]  /*1e540*/  BSSY.RECONVERGENT B0, `(.L_x_894) ;  /* 0x0000006000007945 */ /* 0x000fe20003800200 */
[----:B------:R-:W-:-:S03]  /*1e550*/  LOP3.LUT P6, RZ, R44, 0x80, RZ, 0xc0, !PT ;  /* 0x000000802cff7812 */ /* 0x000fc600078cc0ff */
[----:B------:R-:W-:Y:S10]  /*1e560*/  @!P1 BRA `(.L_x_895) ;  /* 0x00000000000c9947 */ /* 0x000ff40003800000 */
[----:B01234-:R-:W2:Y:S02]  /*1e570*/  LDL.U8 R52, [R1+0x16] ;  /* 0x0000160001347983 */ /* 0x01fea40000100000 */
[----:B--2---:R-:W-:-:S05]  /*1e580*/  LOP3.LUT R52, R52, 0x1, RZ, 0xfc, !PT ;  /* 0x0000000134347812 */ /* 0x004fca00078efcff */
[----:B------:R0:W-:Y:S02]  /*1e590*/  STL.U8 [R1+0x16], R52 ;  /* 0x0000163401007387 */ /* 0x0001e40000100000 */
.L_x_895:
[----:B------:R-:W-:Y:S05]  /*1e5a0*/  BSYNC.RECONVERGENT B0 ;  /* 0x0000000000007941 */ /* 0x000fea0003800200 */
.L_x_894:
        /* <DEDUP_REMOVED lines=8> */
.L_x_897:
[----:B------:R-:W-:Y:S05]  /*1e630*/  BSYNC.RECONVERGENT B0 ;  /* 0x0000000000007941 */ /* 0x000fea0003800200 */
.L_x_896:
[----:B------:R-:W-:Y:S01]  /*1e640*/  LOP3.LUT P1, RZ, R42, 0x2, RZ, 0xc0, !PT ;  /* 0x000000022aff7812 */ /* 0x000fe2000782c0ff */
[----:B------:R-:W-:Y:S01]  /*1e650*/  BSSY.RECONVERGENT B0, `(.L_x_898) ;  /* 0x0000006000007945 */ /* 0x000fe20003800200 */
[----:B------:R-:W-:-:S11]  /*1e660*/  LOP3.LUT P0, RZ, R44, 0x20, RZ, 0xc0, !PT ;  /* 0x000000202cff7812 */ /* 0x000fd6000780c0ff */
[----:B------:R-:W-:Y:S05]  /*1e670*/  @!P1 BRA `(.L_x_899) ;  /* 0x00000000000c9947 */ /* 0x000fea0003800000 */
[----:B01234-:R-:W2:Y:S02]  /*1e680*/  LDL.U8 R52, [R1+0x17] ;  /* 0x0000170001347983 */ /* 0x01fea40000100000 */
[----:B--2---:R-:W-:-:S05]  /*1e690*/  LOP3.LUT R52, R52, 0x40, RZ, 0xfc, !PT ;  /* 0x0000004034347812 */ /* 0x004fca00078efcff */
[----:B------:R0:W-:Y:S02]  /*1e6a0*/  STL.U8 [R1+0x17], R52 ;  /* 0x0000173401007387 */ /* 0x0001e40000100000 */
.L_x_899:
[----:B------:R-:W-:Y:S05]  /*1e6b0*/  BSYNC.RECONVERGENT B0 ;  /* 0x0000000000007941 */ /* 0x000fea0003800200 */
.L_x_898:
[----:B------:R-:W-:Y:S01]  /*1e6c0*/  BSSY.RECONVERGENT B0, `(.L_x_900) ;  /* 0x0000006000007945 */ /* 0x000fe20003800200 */
[----:B------:R-:W-:-:S03]  /*1e6d0*/  LOP3.LUT P1, RZ, R44, 0x10, RZ, 0xc0, !PT ;  /* 0x000000102cff7812 */ /* 0x000fc6000782c0ff */
[----:B------:R-:W-:Y:S10]  /*1e6e0*/  @P2 BRA `(.L_x_901) ;  /* 0x00000000000c2947 */ /* 0x000ff40003800000 */
[----:B01234-:R-:W2:Y:S02]  /*1e6f0*/  LDL.U8 R52, [R1+0x17] ;  /* 0x0000170001347983 */ /* 0x01fea40000100000 */
[----:B--2---:R-:W-:-:S05]  /*1e700*/  LOP3.LUT R52, R52, 0x20, RZ, 0xfc, !PT ;  /* 0x0000002034347812 */ /* 0x004fca00078efcff */
[----:B------:R0:W-:Y:S02]  /*1e710*/  STL.U8 [R1+0x17], R52 ;  /* 0x0000173401007387 */ /* 0x0001e40000100000 */
.L_x_901:
[----:B------:R-:W-:Y:S05]  /*1e720*/  BSYNC.RECONVERGENT B0 ;  /* 0x0000000000007941 */ /* 0x000fea0003800200 */
.L_x_900:
[C---:B------:R-:W-:Y:S01]  /*1e730*/  LOP3.LUT P3, RZ, R44.reuse, 0x400, RZ, 0xc0, !PT ;  /* 0x000004002cff7812 */ /* 0x040fe2000786c0ff */
[----:B------:R-:W-:Y:S01]  /*1e740*/  BSSY.RECONVERGENT B0, `(.L_x_902) ;  /* 0x0000006000007945 */ /* 0x000fe20003800200 */
[----:B------:R-:W-:-:S11]  /*1e750*/  LOP3.LUT P2, RZ, R44, 0x8, RZ, 0xc0, !PT ;  /* 0x000000082cff7812 */ /* 0x000fd6000784c0ff */
[----:B------:R-:W-:Y:S05]  /*1e760*/  @!P3 BRA `(.L_x_903) ;  /* 0x00000000000cb947 */ /* 0x000fea0003800000 */
[----:B01234-:R-:W2:Y:S02]  /*1e770*/  LDL.U8 R52, [R1+0x17] ;  /* 0x0000170001347983 */ /* 0x01fea40000100000 */
[----:B--2---:R-:W-:-:S05]  /*1e780*/  LOP3.LUT R52, R52, 0x10, RZ, 0xfc, !PT ;  /* 0x0000001034347812 */ /* 0x004fca00078efcff */
[----:B------:R0:W-:Y:S02]  /*1e790*/  STL.U8 [R1+0x17], R52 ;  /* 0x0000173401007387 */ /* 0x0001e40000100000 */
.L_x_903:
[----:B------:R-:W-:Y:S05]  /*1e7a0*/  BSYNC.RECONVERGENT B0 ;  /* 0x0000000000007941 */ /* 0x000fea0003800200 */
.L_x_902:
[C---:B------:R-:W-:Y:S01]  /*1e7b0*/  LOP3.LUT P4, RZ, R44.reuse, 0x200, RZ, 0xc0, !PT ;  /* 0x000002002cff7812 */ /* 0x040fe2000788c0ff */
[----:B------:R-:W-:Y:S01]  /*1e7c0*/  BSSY.RECONVERGENT B0, `(.L_x_904) ;  /* 0x0000006000007945 */ /* 0x000fe20003800200 */
[----:B------:R-:W-:-:S11]  /*1e7d0*/  LOP3.LUT P3, RZ, R44, 0x4, RZ, 0xc0, !PT ;  /* 0x000000042cff7812 */ /* 0x000fd6000786c0ff */
[----:B------:R-:W-:Y:S05]  /*1e7e0*/  @!P4 BRA `(.L_x_905) ;  /* 0x00000000000cc947 */ /* 0x000fea0003800000 */
[----:B01234-:R-:W2:Y:S02]  /*1e7f0*/  LDL.U8 R52, [R1+0x17] ;  /* 0x0000170001347983 */ /* 0x01fea40000100000 */
[----:B--2---:R-:W-:-:S05]  /*1e800*/  LOP3.LUT R52, R52, 0x8, RZ, 0xfc, !PT ;  /* 0x0000000834347812 */ /* 0x004fca00078efcff */
[----:B------:R0:W-:Y:S02]  /*1e810*/  STL.U8 [R1+0x17], R52 ;  /* 0x0000173401007387 */ /* 0x0001e40000100000 */
.L_x_905:
[----:B------:R-:W-:Y:S05]  /*1e820*/  BSYNC.RECONVERGENT B0 ;  /* 0x0000000000007941 */ /* 0x000fea0003800200 */
.L_x_904:
[C---:B------:R-:W-:Y:S01]  /*1e830*/  LOP3.LUT P5, RZ, R44.reuse, 0x100, RZ, 0xc0, !PT ;  /* 0x000001002cff7812 */ /* 0x040fe200078ac0ff */
[----:B------:R-:W-:Y:S01]  /*1e840*/  BSSY.RECONVERGENT B0, `(.L_x_906) ;  /* 0x0000007000007945 */ /* 0x000fe20003800200 */
[C---:B------:R-:W-:Y:S02]  /*1e850*/  LOP3.LUT R31, R44.reuse, 0x1, RZ, 0xc0, !PT ;  /* 0x000000012c1f7812 */ /* 0x040fe400078ec0ff */
[----:B------:R-:W-:-:S09]  /*1e860*/  LOP3.LUT P4, RZ, R44, 0x2, RZ, 0xc0, !PT ;  /* 0x000000022cff7812 */ /* 0x000fd2000788c0ff */
[----:B------:R-:W-:Y:S05]  /*1e870*/  @!P5 BRA `(.L_x_907) ;  /* 0x00000000000cd947 */ /* 0x000fea0003800000 */
[----:B------:R-:W2:Y:S02]  /*1e880*/  LDL.U8 R44, [R1+0x17] ;  /* 0x00001700012c7983 */ /* 0x000ea40000100000 */
[----:B--2---:R-:W-:-:S05]  /*1e890*/  LOP3.LUT R44, R44, 0x4, RZ, 0xfc, !PT ;  /* 0x000000042c2c7812 */ /* 0x004fca00078efcff */
[----:B------:R2:W-:Y:S02]  /*1e8a0*/  STL.U8 [R1+0x17], R44 ;  /* 0x0000172c01007387 */ /* 0x0005e40000100000 */
.L_x_907:
[----:B------:R-:W-:Y:S05]  /*1e8b0*/  BSYNC.RECONVERGENT B0 ;  /* 0x0000000000007941 */ /* 0x000fea0003800200 */
.L_x_906:
[----:B------:R-:W-:Y:S01]  /*1e8c0*/  BSSY.RECONVERGENT B0, `(.L_x_908) ;  /* 0x0000006000007945 */ /* 0x000fe20003800200 */
[----:B------:R-:W-:-:S03]  /*1e8d0*/  ISETP.NE.U32.AND P5, PT, R31, 0x1, PT ;  /* 0x000000011f00780c */ /* 0x000fc60003fa5070 */
[----:B------:R-:W-:Y:S10]  /*1e8e0*/  @!P6 BRA `(.L_x_909) ;  /* 0x00000000000ce947 */ /* 0x000ff40003800000 */
[----:B--2---:R-:W2:Y:S02]  /*1e8f0*/  LDL.U8 R44, [R1+0x17] ;  /* 0x00001700012c7983 */ /* 0x004ea40000100000 */
[----:B--2---:R-:W-:-:S05]  /*1e900*/  LOP3.LUT R44, R44, 0x2, RZ, 0xfc, !PT ;  /* 0x000000022c2c7812 */ /* 0x004fca00078efcff */
[----:B------:R2:W-:Y:S02]  /*1e910*/  STL.U8 [R1+0x17], R44 ;  /* 0x0000172c01007387 */ /* 0x0005e40000100000 */
.L_x_909:
[----:B------:R-:W-:Y:S05]  /*1e920*/  BSYNC.RECONVERGENT B0 ;  /* 0x0000000000007941 */ /* 0x000fea0003800200 */
.L_x_908:
[----:B------:R-:W-:Y:S01]  /*1e930*/  P2R R31, PR, RZ, 0x1 ;  /* 0x00000001ff1f7803 */ /* 0x000fe20000000000 */
[----:B------:R-:W-:Y:S01]  /*1e940*/  BSSY.RECONVERGENT B0, `(.L_x_910) ;  /* 0x000000a000007945 */ /* 0x000fe20003800200 */
[----:B------:R-:W-:Y:S02]  /*1e950*/  LOP3.LUT P6, RZ, R42, 0x1, RZ, 0xc0, !PT ;  /* 0x000000012aff7812 */ /* 0x000fe400078cc0ff */
        /* <DEDUP_REMOVED lines=8> */
.L_x_911:
[----:B------:R-:W-:Y:S05]  /*1e9e0*/  BSYNC.RECONVERGENT B0 ;  /* 0x0000000000007941 */ /* 0x000fea0003800200 */
.L_x_910:
[----:B------:R-:W-:Y:S01]  /*1e9f0*/  BSSY.RECONVERGENT B0, `(.L_x_912) ;  /* 0x0000006000007945 */ /* 0x000fe20003800200 */
[----:B------:R-:W-:-:S03]  /*1ea00*/  LOP3.LUT P6, RZ, R28, 0x200, RZ, 0xc0, !PT ;  /* 0x000002001cff7812 */ /* 0x000fc600078cc0ff */
[----:B------:R-:W-:Y:S10]  /*1ea10*/  @!P0 BRA `(.L_x_913) ;  /* 0x00000000000c8947 */ /* 0x000ff40003800000 */
[----:B--2---:R-:W2:Y:S02]  /*1ea20*/  LDL.U8 R44, [R1+0x18] ;  /* 0x00001800012c7983 */ /* 0x004ea40000100000 */
[----:B--2---:R-:W-:-:S05]  /*1ea30*/  LOP3.LUT R44, R44, 0x80, RZ, 0xfc, !PT ;  /* 0x000000802c2c7812 */ /* 0x004fca00078efcff */
[----:B------:R2:W-:Y:S02]  /*1ea40*/  STL.U8 [R1+0x18], R44 ;  /* 0x0000182c01007387 */ /* 0x0005e40000100000 */
.L_x_913:
[----:B------:R-:W-:Y:S05]  /*1ea50*/  BSYNC.RECONVERGENT B0 ;  /* 0x0000000000007941 */ /* 0x000fea0003800200 */
.L_x_912:
[----:B------:R-:W-:Y:S01]  /*1ea60*/  BSSY.RECONVERGENT B0, `(.L_x_914) ;  /* 0x0000006000007945 */ /* 0x000fe20003800200 */
[----:B------:R-:W-:-:S03]  /*1ea70*/  LOP3.LUT P0, RZ, R28, 0x100, RZ, 0xc0, !PT ;  /* 0x000001001cff7812 */ /* 0x000fc6000780c0ff */
[----:B------:R-:W-:Y:S10]  /*1ea80*/  @!P1 BRA `(.L_x_915) ;  /* 0x00000000000c9947 */ /* 0x000ff40003800000 */
[----:B--2---:R-:W2:Y:S02]  /*1ea90*/  LDL.U8 R44, [R1+0x18] ;  /* 0x00001800012c7983 */ /* 0x004ea40000100000 */
[----:B--2---:R-:W-:-:S05]  /*1eaa0*/  LOP3.LUT R44, R44, 0x40, RZ, 0xfc, !PT ;  /* 0x000000402c2c7812 */ /* 0x004fca00078efcff */
[----:B------:R2:W-:Y:S02]  /*1eab0*/  STL.U8 [R1+0x18], R44 ;  /* 0x0000182c01007387 */ /* 0x0005e40000100000 */
.L_x_915:
[----:B------:R-:W-:Y:S05]  /*1eac0*/  BSYNC.RECONVERGENT B0 ;  /* 0x0000000000007941 */ /* 0x000fea0003800200 */
.L_x_914:
[----:B------:R-:W-:Y:S04]  /*1ead0*/  BSSY.RECONVERGENT B0, `(.L_x_916) ;  /* 0x0000005000007945 */ /* 0x000fe80003800200 */
[----:B------:R-:W-:Y:S05]  /*1eae0*/  @!P2 BRA `(.L_x_917) ;  /* 0x00000000000ca947 */ /* 0x000fea0003800000 */
[----:B--2---:R-:W2:Y:S02]  /*1eaf0*/  LDL.U8 R44, [R1+0x18] ;  /* 0x00001800012c7983 */ /* 0x004ea40000100000 */
[----:B--2---:R-:W-:-:S05]  /*1eb00*/  LOP3.LUT R44, R44, 0x20, RZ, 0xfc, !PT ;  /* 0x000000202c2c7812 */ /* 0x004fca00078efcff */
[----:B------:R2:W-:Y:S02]  /*1eb10*/  STL.U8 [R1+0x18], R44 ;  /* 0x0000182c01007387 */ /* 0x0005e40000100000 */
.L_x_917:
[----:B------:R-:W-:Y:S05]  /*1eb20*/  BSYNC.RECONVERGENT B0 ;  /* 0x0000000000007941 */ /* 0x000fea0003800200 */
.L_x_916:
[----:B------:R-:W-:Y:S04]  /*1eb30*/  BSSY.RECONVERGENT B0, `(.L_x_918) ;  /* 0x0000005000007945 */ /* 0x000fe80003800200 */
[----:B------:R-:W-:Y:S05]  /*1eb40*/  @!P3 BRA `(.L_x_919) ;  /* 0x00000000000cb947 */ /* 0x000fea0003800000 */
[----:B--2---:R-:W2:Y:S02]  /*1eb50*/  LDL.U8 R44, [R1+0x18] ;  /* 0x00001800012c7983 */ /* 0x004ea40000100000 */
[----:B--2---:R-:W-:-:S05]  /*1eb60*/  LOP3.LUT R44, R44, 0x10, RZ, 0xfc, !PT ;  /* 0x000000102c2c7812 */ /* 0x004fca00078efcff */
[----:B------:R2:W-:Y:S02]  /*1eb70*/  STL.U8 [R1+0x18], R44 ;  /* 0x0000182c01007387 */ /* 0x0005e40000100000 */
.L_x_919:
[----:B------:R-:W-:Y:S05]  /*1eb80*/  BSYNC.RECONVERGENT B0 ;  /* 0x0000000000007941 */ /* 0x000fea0003800200 */
.L_x_918:
[----:B------:R-:W-:Y:S04]  /*1eb90*/  BSSY.RECONVERGENT B0, `(.L_x_920) ;  /* 0x0000005000007945 */ /* 0x000fe80003800200 */
[----:B------:R-:W-:Y:S05]  /*1eba0*/  @!P4 BRA `(.L_x_921) ;  /* 0x00000000000cc947 */ /* 0x000fea0003800000 */
[----:B--2---:R-:W2:Y:S02]  /*1ebb0*/  LDL.U8 R44, [R1+0x18] ;  /* 0x00001800012c7983 */ /* 0x004ea40000100000 */
[----:B--2---:R-:W-:-:S05]  /*1ebc0*/  LOP3.LUT R44, R44, 0x8, RZ, 0xfc, !PT ;  /* 0x000000082c2c7812 */ /* 0x004fca00078efcff */
[----:B------:R2:W-:Y:S02]  /*1ebd0*/  STL.U8 [R1+0x18], R44 ;  /* 0x0000182c01007387 */ /* 0x0005e40000100000 */
.L_x_921:
[----:B------:R-:W-:Y:S05]  /*1ebe0*/  BSYNC.RECONVERGENT B0 ;  /* 0x0000000000007941 */ /* 0x000fea0003800200 */
.L_x_920:
[----:B------:R-:W-:Y:S04]  /*1ebf0*/  BSSY.RECONVERGENT B0, `(.L_x_922) ;  /* 0x0000005000007945 */ /* 0x000fe80003800200 */
[----:B------:R-:W-:Y:S05]  /*1ec00*/  @P5 BRA `(.L_x_923) ;  /* 0x00000000000c5947 */ /* 0x000fea0003800000 */
[----:B--2---:R-:W2:Y:S02]  /*1ec10*/  LDL.U8 R44, [R1+0x18] ;  /* 0x00001800012c7983 */ /* 0x004ea40000100000 */
[----:B--2---:R-:W-:-:S05]  /*1ec20*/  LOP3.LUT R44, R44, 0x4, RZ, 0xfc, !PT ;  /* 0x000000042c2c7812 */ /* 0x004fca00078efcff */
[----:B------:R2:W-:Y:S02]  /*1ec30*/  STL.U8 [R1+0x18], R44 ;  /* 0x0000182c01007387 */ /* 0x0005e40000100000 */
.L_x_923:
[----:B------:R-:W-:Y:S05]  /*1ec40*/  BSYNC.RECONVERGENT B0 ;  /* 0x0000000000007941 */ /* 0x000fea0003800200 */
.L_x_922:
[----:B------:R-:W-:Y:S01]  /*1ec50*/  LOP3.LUT P1, RZ, R28, 0x400, RZ, 0xc0, !PT ;  /* 0x000004001cff7812 */ /* 0x000fe2000782c0ff */
[----:B------:R-:W-:-:S12]  /*1ec60*/  BSSY.RECONVERGENT B0, `(.L_x_924) ;  /* 0x0000005000007945 */ /* 0x000fd80003800200 */
[----:B------:R-:W-:Y:S05]  /*1ec70*/  @!P1 BRA `(.L_x_925) ;  /* 0x00000000000c9947 */ /* 0x000fea0003800000 */
[----:B--2---:R-:W2:Y:S02]  /*1ec80*/  LDL.U8 R44, [R1+0x18] ;  /* 0x00001800012c7983 */ /* 0x004ea40000100000 */
[----:B--2---:R-:W-:-:S05]  /*1ec90*/  LOP3.LUT R44, R44, 0x2, RZ, 0xfc, !PT ;  /* 0x000000022c2c7812 */ /* 0x004fca00078efcff */
[----:B------:R2:W-:Y:S02]  /*1eca0*/  STL.U8 [R1+0x18], R44 ;  /* 0x0000182c01007387 */ /* 0x0005e40000100000 */
.L_x_925:
[----:B------:R-:W-:Y:S05]  /*1ecb0*/  BSYNC.RECONVERGENT B0 ;  /* 0x0000000000007941 */ /* 0x000fea0003800200 */
.L_x_924:
[----:B------:R-:W-:Y:S04]  /*1ecc0*/  BSSY.RECONVERGENT B0, `(.L_x_926) ;  /* 0x0000005000007945 */ /* 0x000fe80003800200 */
[----:B------:R-:W-:Y:S05]  /*1ecd0*/  @!P6 BRA `(.L_x_927) ;  /* 0x00000000000ce947 */ /* 0x000fea0003800000 */
[----:B--2---:R-:W2:Y:S02]  /*1ece0*/  LDL.U8 R44, [R1+0x18] ;  /* 0x00001800012c7983 */ /* 0x004ea40000100000 */
[----:B--2---:R-:W-:-:S05]  /*1ecf0*/  LOP3.LUT R44, R44, 0x1, RZ, 0xfc, !PT ;  /* 0x000000012c2c7812 */ /* 0x004fca00078efcff */
[----:B------:R2:W-:Y:S02]  /*1ed00*/  STL.U8 [R1+0x18], R44 ;  /* 0x0000182c01007387 */ /* 0x0005e40000100000 */
.L_x_927:
[----:B------:R-:W-:Y:S05]  /*1ed10*/  BSYNC.RECONVERGENT B0 ;  /* 0x0000000000007941 */ /* 0x000fea0003800200 */
.L_x_926:
[----:B------:R-:W-:Y:S04]  /*1ed20*/  BSSY.RECONVERGENT B0, `(.L_x_928) ;  /* 0x0000005000007945 */ /* 0x000fe80003800200 */
[----:B------:R-:W-:Y:S05]  /*1ed30*/  @!P0 BRA `(.L_x_929) ;  /* 0x00000000000c8947 */ /* 0x000fea0003800000 */
[----:B--2---:R-:W2:Y:S02]  /*1ed40*/  LDL.U8 R44, [R1+0x19] ;  /* 0x00001900012c7983 */ /* 0x004ea40000100000 */
[----:B--2---:R-:W-:-:S05]  /*1ed50*/  LOP3.LUT R44, R44, 0x80, RZ, 0xfc, !PT ;  /* 0x000000802c2c7812 */ /* 0x004fca00078efcff */
[----:B------:R2:W-:Y:S02]  /*1ed60*/  STL.U8 [R1+0x19], R44 ;  /* 0x0000192c01007387 */ /* 0x0005e40000100000 */
.L_x_929:
[----:B------:R-:W-:Y:S05]  /*1ed70*/  BSYNC.RECONVERGENT B0 ;  /* 0x0000000000007941 */ /* 0x000fea0003800200 */
.L_x_928:
[----:B--2---:R2:W5:Y:S04]  /*1ed80*/  LDL.U8 R44, [R1+0x10] ;  /* 0x00001000012c7983 */ /* 0x0045680000100000 */
[----:B------:R2:W5:Y:S04]  /*1ed90*/  LDL.U8 R31, [R1+0x11] ;  /* 0x00001100011f7983 */ /* 0x0005680000100000 */
[----:B------:R2:W5:Y:S01]  /*1eda0*/  LDL.U8 R43, [R1+0x12] ;  /* 0x00001200012b7983 */ /* 0x0005620000100000 */
        /* <DEDUP_REMOVED lines=14> */
[----:B------:R-:W-:Y:S01]  /*1ee90*/  LOP3.LUT P1, RZ, R28, 0x4, RZ, 0xc0, !PT ;  /* 0x000000041cff7812 */ /* 0x000fe2000782c0ff */
[----:B------:R2:W-:Y:S01]  /*1eea0*/  STL.U8 [R1+0x1e], RZ ;  /* 0x00001eff01007387 */ /* 0x0005e20000100000 */
[----:B------:R-:W-:Y:S02]  /*1eeb0*/  @P6 LOP3.LUT R42, R42, 0x1, RZ, 0xfc, !PT ;  /* 0x000000012a2a6812 */ /* 0x000fe400078efcff */
[----:B------:R-:W-:Y:S01]  /*1eec0*/  ISETP.NE.AND P6, PT, R52, RZ, PT ;  /* 0x000000ff3400720c */ /* 0x000fe20003fc5270 */
[----:B------:R2:W-:Y:S01]  /*1eed0*/  STL.U8 [R1+0x1f], RZ ;  /* 0x00001fff01007387 */ /* 0x0005e20000100000 */
[----:B------:R-:W-:-:S03]  /*1eee0*/  LOP3.LUT P0, RZ, R28, 0x2, RZ, 0xc0, !PT ;  /* 0x000000021cff7812 */ /* 0x000fc6000780c0ff */
[----:B------:R2:W-:Y:S08]  /*1eef0*/  STL.U8 [R1+0x20], RZ ;  /* 0x000020ff01007387 */ /* 0x0005f00000100000 */
[----:B--2---:R-:W-:Y:S05]  /*1ef00*/  @!P6 BRA `(.L_x_931) ;  /* 0x00000000000ce947 */ /* 0x004fea0003800000 */
[----:B------:R-:W2:Y:S02]  /*1ef10*/  LDL.U8 R28, [R1+0x19] ;  /* 0x00001900011c7983 */ /* 0x000ea40000100000 */
[----:B--2---:R-:W-:-:S05]  /*1ef20*/  LOP3.LUT R28, R28, 0x40, RZ, 0xfc, !PT ;  /* 0x000000401c1c7812 */ /* 0x004fca00078efcff */
[----:B------:R0:W-:Y:S02]  /*1ef30*/  STL.U8 [R1+0x19], R28 ;  /* 0x0000191c01007387 */ /* 0x0001e40000100000 */
.L_x_931:
[----:B------:R-:W-:Y:S05]  /*1ef40*/  BSYNC.RECONVERGENT B0 ;  /* 0x0000000000007941 */ /* 0x000fea0003800200 */
.L_x_930:
        /* <DEDUP_REMOVED lines=8> */
.L_x_933:
[----:B------:R-:W-:Y:S05]  /*1efd0*/  BSYNC.RECONVERGENT B0 ;  /* 0x0000000000007941 */ /* 0x000fea0003800200 */
.L_x_932:
        /* <DEDUP_REMOVED lines=8> */
.L_x_935:
[----:B------:R-:W-:Y:S05]  /*1f060*/  BSYNC.RECONVERGENT B0 ;  /* 0x0000000000007941 */ /* 0x000fea0003800200 */
.L_x_934:
        /* <DEDUP_REMOVED lines=8> */
.L_x_937:
[----:B------:R-:W-:Y:S05]  /*1f0f0*/  BSYNC.RECONVERGENT B0 ;  /* 0x0000000000007941 */ /* 0x000fea0003800200 */
.L_x_936:
[----:B------:R-:W-:Y:S01]  /*1f100*/  BSSY.RECONVERGENT B0, `(.L_x_938) ;  /* 0x0000006000007945 */ /* 0x000fe20003800200 */
[----:B------:R-:W-:-:S03]  /*1f110*/  LOP3.LUT P6, RZ, R27, 0x80, RZ, 0xc0, !PT ;  /* 0x000000801bff7812 */ /* 0x000fc600078cc0ff */
[----:B------:R-:W-:Y:S10]  /*1f120*/  @!P2 BRA `(.L_x_939) ;  /* 0x00000000000ca947 */ /* 0x000ff40003800000 */
[----:B0123--:R-:W2:Y:S02]  /*1f130*/  LDL.U8 R28, [R1+0x19] ;  /* 0x00001900011c7983 */ /* 0x00fea40000100000 */
[----:B--2---:R-:W-:-:S05]  /*1f140*/  LOP3.LUT R28, R28, 0x4, RZ, 0xfc, !PT ;  /* 0x000000041c1c7812 */ /* 0x004fca00078efcff */
[----:B------:R4:W-:Y:S02]  /*1f150*/  STL.U8 [R1+0x19], R28 ;  /* 0x0000191c01007387 */ /* 0x0009e40000100000 */
.L_x_939:
[----:B------:R-:W-:Y:S05]  /*1f160*/  BSYNC.RECONVERGENT B0 ;  /* 0x0000000000007941 */ /* 0x000fea0003800200 */
.L_x_938:
[----:B------:R-:W-:Y:S01]  /*1f170*/  BSSY.RECONVERGENT B0, `(.L_x_940) ;  /* 0x0000006000007945 */ /* 0x000fe20003800200 */
[----:B------:R-:W-:-:S03]  /*1f180*/  LOP3.LUT P3, RZ, R27, 0x40, RZ, 0xc0, !PT ;  /* 0x000000401bff7812 */ /* 0x000fc6000786c0ff */
[----:B------:R-:W-:Y:S10]  /*1f190*/  @!P1 BRA `(.L_x_941) ;  /* 0x00000000000c9947 */ /* 0x000ff40003800000 */
[----:B01234-:R-:W2:Y:S02]  /*1f1a0*/  LDL.U8 R28, [R1+0x19] ;  /* 0x00001900011c7983 */ /* 0x01fea40000100000 */
[----:B--2---:R-:W-:-:S05]  /*1f1b0*/  LOP3.LUT R28, R28, 0x2, RZ, 0xfc, !PT ;  /* 0x000000021c1c7812 */ /* 0x004fca00078efcff */
[----:B------:R0:W-:Y:S02]  /*1f1c0*/  STL.U8 [R1+0x19], R28 ;  /* 0x0000191c01007387 */ /* 0x0001e40000100000 */
.L_x_941:
[----:B------:R-:W-:Y:S05]  /*1f1d0*/  BSYNC.RECONVERGENT B0 ;  /* 0x0000000000007941 */ /* 0x000fea0003800200 */
.L_x_940:
[----:B------:R-:W-:Y:S01]  /*1f1e0*/  BSSY.RECONVERGENT B0, `(.L_x_942) ;  /* 0x0000006000007945 */ /* 0x000fe20003800200 */
[----:B------:R-:W-:-:S03]  /*1f1f0*/  LOP3.LUT P4, RZ, R27, 0x20, RZ, 0xc0, !PT ;  /* 0x000000201bff7812 */ /* 0x000fc6000788c0ff */
[----:B------:R-:W-:Y:S10]  /*1f200*/  @!P0 BRA `(.L_x_943) ;  /* 0x00000000000c8947 */ /* 0x000ff40003800000 */
[----:B01234-:R-:W2:Y:S02]  /*1f210*/  LDL.U8 R28, [R1+0x19] ;  /* 0x00001900011c7983 */ /* 0x01fea40000100000 */
[----:B--2---:R-:W-:-:S05]  /*1f220*/  LOP3.LUT R28, R28, 0x1, RZ, 0xfc, !PT ;  /* 0x000000011c1c7812 */ /* 0x004fca00078efcff */
[----:B------:R0:W-:Y:S02]  /*1f230*/  STL.U8 [R1+0x19], R28 ;  /* 0x0000191c01007387 */ /* 0x0001e40000100000 */
.L_x_943:
[----:B------:R-:W-:Y:S05]  /*1f240*/  BSYNC.RECONVERGENT B0 ;  /* 0x0000000000007941 */ /* 0x000fea0003800200 */
.L_x_942:
[----:B------:R-:W-:Y:S01]  /*1f250*/  ISETP.NE.U32.AND P0, PT, R51, 0x1, PT ;  /* 0x000000013300780c */ /* 0x000fe20003f05070 */
[----:B------:R-:W-:Y:S01]  /*1f260*/  BSSY.RECONVERGENT B0, `(.L_x_944) ;  /* 0x0000006000007945 */ /* 0x000fe20003800200 */
[----:B------:R-:W-:-:S11]  /*1f270*/  LOP3.LUT P5, RZ, R27, 0x10, RZ, 0xc0, !PT ;  /* 0x000000101bff7812 */ /* 0x000fd600078ac0ff */
[----:B------:R-:W-:Y:S05]  /*1f280*/  @P0 BRA `(.L_x_945) ;  /* 0x00000000000c0947 */ /* 0x000fea0003800000 */
[----:B01234-:R-:W2:Y:S02]  /*1f290*/  LDL.U8 R28, [R1+0x1a] ;  /* 0x00001a00011c7983 */ /* 0x01fea40000100000 */
[----:B--2---:R-:W-:-:S05]  /*1f2a0*/  LOP3.LUT R28, R28, 0x80, RZ, 0xfc, !PT ;  /* 0x000000801c1c7812 */ /* 0x004fca00078efcff */
[----:B------:R0:W-:Y:S02]  /*1f2b0*/  STL.U8 [R1+0x1a], R28 ;  /* 0x00001a1c01007387 */ /* 0x0001e40000100000 */
.L_x_945:
[----:B------:R-:W-:Y:S05]  /*1f2c0*/  BSYNC.RECONVERGENT B0 ;  /* 0x0000000000007941 */ /* 0x000fea0003800200 */
.L_x_944:
[C---:B------:R-:W-:Y:S01]  /*1f2d0*/  LOP3.LUT P0, RZ, R27.reuse, 0x400, RZ, 0xc0, !PT ;  /* 0x000004001bff7812 */ /* 0x040fe2000780c0ff */
[----:B------:R-:W-:Y:S01]  /*1f2e0*/  BSSY.RECONVERGENT B0, `(.L_x_946) ;  /* 0x0000006000007945 */ /* 0x000fe20003800200 */
[----:B------:R-:W-:-:S11]  /*1f2f0*/  LOP3.LUT P2, RZ, R27, 0x8, RZ, 0xc0, !PT ;  /* 0x000000081bff7812 */ /* 0x000fd6000784c0ff */
[----:B------:R-:W-:Y:S05]  /*1f300*/  @!P0 BRA `(.L_x_947) ;  /* 0x00000000000c8947 */ /* 0x000fea0003800000 */
[----:B01234-:R-:W2:Y:S02]  /*1f310*/  LDL.U8 R28, [R1+0x1a] ;  /* 0x00001a00011c7983 */ /* 0x01fea40000100000 */
[----:B--2---:R-:W-:-:S05]  /*1f320*/  LOP3.LUT R28, R28, 0x40, RZ, 0xfc, !PT ;  /* 0x000000401c1c7812 */ /* 0x004fca00078efcff */
[----:B------:R0:W-:Y:S02]  /*1f330*/  STL.U8 [R1+0x1a], R28 ;  /* 0x00001a1c01007387 */ /* 0x0001e40000100000 */
.L_x_947:
[----:B------:R-:W-:Y:S05]  /*1f340*/  BSYNC.RECONVERGENT B0 ;  /* 0x0000000000007941 */ /* 0x000fea0003800200 */
.L_x_946:
[C---:B------:R-:W-:Y:S01]  /*1f350*/  LOP3.LUT P0, RZ, R27.reuse, 0x200, RZ, 0xc0, !PT ;  /* 0x000002001bff7812 */ /* 0x040fe2000780c0ff */
[----:B------:R-:W-:Y:S01]  /*1f360*/  BSSY.RECONVERGENT B0, `(.L_x_948) ;  /* 0x0000006000007945 */ /* 0x000fe20003800200 */
[----:B------:R-:W-:-:S11]  /*1f370*/  LOP3.LUT P1, RZ, R27, 0x4, RZ, 0xc0, !PT ;  /* 0x000000041bff7812 */ /* 0x000fd6000782c0ff */
[----:B------:R-:W-:Y:S05]  /*1f380*/  @!P0 BRA `(.L_x_949) ;  /* 0x00000000000c8947 */ /* 0x000fea0003800000 */
[----:B01234-:R-:W2:Y:S02]  /*1f390*/  LDL.U8 R28, [R1+0x1a] ;  /* 0x00001a00011c7983 */ /* 0x01fea40000100000 */
[----:B--2---:R-:W-:-:S05]  /*1f3a0*/  LOP3.LUT R28, R28, 0x20, RZ, 0xfc, !PT ;  /* 0x000000201c1c7812 */ /* 0x004fca00078efcff */
[----:B------:R0:W-:Y:S02]  /*1f3b0*/  STL.U8 [R1+0x1a], R28 ;  /* 0x00001a1c01007387 */ /* 0x0001e40000100000 */
.L_x_949:
[----:B------:R-:W-:Y:S05]  /*1f3c0*/  BSYNC.RECONVERGENT B0 ;  /* 0x0000000000007941 */ /* 0x000fea0003800200 */
.L_x_948:
        /* <DEDUP_REMOVED lines=12> */
.L_x_951:
[----:B------:R-:W-:Y:S05]  /*1f490*/  BSYNC.RECONVERGENT B0 ;  /* 0x0000000000007941 */ /* 0x000fea0003800200 */
.L_x_950:
[----:B------:R-:W-:Y:S01]  /*1f4a0*/  BSSY.RECONVERGENT B0, `(.L_x_952) ;  /* 0x0000006000007945 */ /* 0x000fe20003800200 */
[----:B------:R-:W-:-:S03]  /*1f4b0*/  ISETP.NE.U32.AND P0, PT, R51, 0x1, PT ;  /* 0x000000013300780c */ /* 0x000fc60003f05070 */
[----:B------:R-:W-:Y:S10]  /*1f4c0*/  @!P6 BRA `(.L_x_953) ;  /* 0x00000000000ce947 */ /* 0x000ff40003800000 */
[----:B0-----:R-:W2:Y:S02]  /*1f4d0*/  LDL.U8 R28, [R1+0x1a] ;  /* 0x00001a00011c7983 */ /* 0x001ea40000100000 */
[----:B--2---:R-:W-:-:S05]  /*1f4e0*/  LOP3.LUT R28, R28, 0x8, RZ, 0xfc, !PT ;  /* 0x000000081c1c7812 */ /* 0x004fca00078efcff */
[----:B------:R1:W-:Y:S02]  /*1f4f0*/  STL.U8 [R1+0x1a], R28 ;  /* 0x00001a1c01007387 */ /* 0x0003e40000100000 */
.L_x_953:
[----:B------:R-:W-:Y:S05]  /*1f500*/  BSYNC.RECONVERGENT B0 ;  /* 0x0000000000007941 */ /* 0x000fea0003800200 */
.L_x_952:
        /* <DEDUP_REMOVED lines=8> */
.L_x_955:
[----:B------:R-:W-:Y:S05]  /*1f590*/  BSYNC.RECONVERGENT B0 ;  /* 0x0000000000007941 */ /* 0x000fea0003800200 */
.L_x_954:
        /* <DEDUP_REMOVED lines=8> */
.L_x_957:
[----:B------:R-:W-:Y:S05]  /*1f620*/  BSYNC.RECONVERGENT B0 ;  /* 0x0000000000007941 */ /* 0x000fea0003800200 */
.L_x_956:
        /* <DEDUP_REMOVED lines=8> */
.L_x_959:
[----:B------:R-:W-:Y:S05]  /*1f6b0*/  BSYNC.RECONVERGENT B0 ;  /* 0x0000000000007941 */ /* 0x000fea0003800200 */
.L_x_958:
[----:B------:R-:W-:Y:S01]  /*1f6c0*/  BSSY.RECONVERGENT B0, `(.L_x_960) ;  /* 0x0000006000007945 */ /* 0x000fe20003800200 */
[----:B------:R-:W-:-:S03]  /*1f6d0*/  LOP3.LUT P6, RZ, R26, 0x80, RZ, 0xc0, !PT ;  /* 0x000000801aff7812 */ /* 0x000fc600078cc0ff */
[----:B------:R-:W-:Y:S10]  /*1f6e0*/  @!P2 BRA `(.L_x_961) ;  /* 0x00000000000ca947 */ /* 0x000ff40003800000 */
[----:B01234-:R-:W2:Y:S02]  /*1f6f0*/  LDL.U8 R28, [R1+0x1b] ;  /* 0x00001b00011c7983 */ /* 0x01fea40000100000 */
[----:B--2---:R-:W-:-:S05]  /*1f700*/  LOP3.LUT R28, R28, 0x80, RZ, 0xfc, !PT ;  /* 0x000000801c1c7812 */ /* 0x004fca00078efcff */
[----:B------:R0:W-:Y:S02]  /*1f710*/  STL.U8 [R1+0x1b], R28 ;  /* 0x00001b1c01007387 */ /* 0x0001e40000100000 */
.L_x_961:
[----:B------:R-:W-:Y:S05]  /*1f720*/  BSYNC.RECONVERGENT B0 ;  /* 0x0000000000007941 */ /* 0x000fea0003800200 */
.L_x_960:
[----:B------:R-:W-:Y:S01]  /*1f730*/  BSSY.RECONVERGENT B0, `(.L_x_962) ;  /* 0x0000006000007945 */ /* 0x000fe20003800200 */
[----:B------:R-:W-:-:S03]  /*1f740*/  LOP3.LUT P3, RZ, R26, 0x40, RZ, 0xc0, !PT ;  /* 0x000000401aff7812 */ /* 0x000fc6000786c0ff */
[----:B------:R-:W-:Y:S10]  /*1f750*/  @!P1 BRA `(.L_x_963) ;  /* 0x00000000000c9947 */ /* 0x000ff40003800000 */
[----:B01234-:R-:W2:Y:S02]  /*1f760*/  LDL.U8 R28, [R1+0x1b] ;  /* 0x00001b00011c7983 */ /* 0x01fea40000100000 */
[----:B--2---:R-:W-:-:S05]  /*1f770*/  LOP3.LUT R28, R28, 0x40, RZ, 0xfc, !PT ;  /* 0x000000401c1c7812 */ /* 0x004fca00078efcff */
[----:B------:R0:W-:Y:S02]  /*1f780*/  STL.U8 [R1+0x1b], R28 ;  /* 0x00001b1c01007387 */ /* 0x0001e40000100000 */
.L_x_963:
[----:B------:R-:W-:Y:S05]  /*1f790*/  BSYNC.RECONVERGENT B0 ;  /* 0x0000000000007941 */ /* 0x000fea0003800200 */
.L_x_962:
[----:B------:R-:W-:Y:S01]  /*1f7a0*/  LOP3.LUT P1, RZ, R42, 0x1, RZ, 0xc0, !PT ;  /* 0x000000012aff7812 */ /* 0x000fe2000782c0ff */
[----:B------:R-:W-:Y:S01]  /*1f7b0*/  BSSY.RECONVERGENT B0, `(.L_x_964) ;  /* 0x0000006000007945 */ /* 0x000fe20003800200 */
[----:B------:R-:W-:-:S11]  /*1f7c0*/  LOP3.LUT P4, RZ, R26, 0x20, RZ, 0xc0, !PT ;  /* 0x000000201aff7812 */ /* 0x000fd6000788c0ff */
[----:B------:R-:W-:Y:S05]  /*1f7d0*/  @!P1 BRA `(.L_x_965) ;  /* 0x00000000000c9947 */ /* 0x000fea0003800000 */
[----:B01234-:R-:W2:Y:S02]  /*1f7e0*/  LDL.U8 R28, [R1+0x1b] ;  /* 0x00001b00011c7983 */ /* 0x01fea40000100000 */
[----:B--2---:R-:W-:-:S05]  /*1f7f0*/  LOP3.LUT R28, R28, 0x20, RZ, 0xfc, !PT ;  /* 0x000000201c1c7812 */ /* 0x004fca00078efcff */
[----:B------:R0:W-:Y:S02]  /*1f800*/  STL.U8 [R1+0x1b], R28 ;  /* 0x00001b1c01007387 */ /* 0x0001e40000100000 */
.L_x_965:
[----:B------:R-:W-:Y:S05]  /*1f810*/  BSYNC.RECONVERGENT B0 ;  /* 0x0000000000007941 */ /* 0x000fea0003800200 */
.L_x_964:
[----:B------:R-:W-:Y:S01]  /*1f820*/  BSSY.RECONVERGENT B0, `(.L_x_966) ;  /* 0x0000006000007945 */ /* 0x000fe20003800200 */
[----:B------:R-:W-:-:S03]  /*1f830*/  LOP3.LUT P5, RZ, R26, 0x10, RZ, 0xc0, !PT ;  /* 0x000000101aff7812 */ /* 0x000fc600078ac0ff */
[----:B------:R-:W-:Y:S10]  /*1f840*/  @P0 BRA `(.L_x_967) ;  /* 0x00000000000c0947 */ /* 0x000ff40003800000 */
[----:B01234-:R-:W2:Y:S02]  /*1f850*/  LDL.U8 R28, [R1+0x1b] ;  /* 0x00001b00011c7983 */ /* 0x01fea40000100000 */
[----:B--2---:R-:W-:-:S05]  /*1f860*/  LOP3.LUT R28, R28, 0x10, RZ, 0xfc, !PT ;  /* 0x000000101c1c7812 */ /* 0x004fca00078efcff */
[----:B------:R0:W-:Y:S02]  /*1f870*/  STL.U8 [R1+0x1b], R28 ;  /* 0x00001b1c01007387 */ /* 0x0001e40000100000 */
.L_x_967:
[----:B------:R-:W-:Y:S05]  /*1f880*/  BSYNC.RECONVERGENT B0 ;  /* 0x0000000000007941 */ /* 0x000fea0003800200 */
.L_x_966:
[C---:B------:R-:W-:Y:S01]  /*1f890*/  LOP3.LUT P0, RZ, R26.reuse, 0x400, RZ, 0xc0, !PT ;  /* 0x000004001aff7812 */ /* 0x040fe2000780c0ff */
[----:B------:R-:W-:Y:S01]  /*1f8a0*/  BSSY.RECONVERGENT B0, `(.L_x_968) ;  /* 0x0000006000007945 */ /* 0x000fe20003800200 */
[----:B------:R-:W-:-:S11]  /*1f8b0*/  LOP3.LUT P2, RZ, R26, 0x8, RZ, 0xc0, !PT ;  /* 0x000000081aff7812 */ /* 0x000fd6000784c0ff */
[----:B------:R-:W-:Y:S05]  /*1f8c0*/  @!P0 BRA `(.L_x_969) ;  /* 0x00000000000c8947 */ /* 0x000fea0003800000 */
[----:B01234-:R-:W2:Y:S02]  /*1f8d0*/  LDL.U8 R28, [R1+0x1b] ;  /* 0x00001b00011c7983 */ /* 0x01fea40000100000 */
[----:B--2---:R-:W-:-:S05]  /*1f8e0*/  LOP3.LUT R28, R28, 0x8, RZ, 0xfc, !PT ;  /* 0x000000081c1c7812 */ /* 0x004fca00078efcff */
[----:B------:R0:W-:Y:S02]  /*1f8f0*/  STL.U8 [R1+0x1b], R28 ;  /* 0x00001b1c01007387 */ /* 0x0001e40000100000 */
.L_x_969:
[----:B------:R-:W-:Y:S05]  /*1f900*/  BSYNC.RECONVERGENT B0 ;  /* 0x0000000000007941 */ /* 0x000fea0003800200 */
.L_x_968:
[C---:B------:R-:W-:Y:S01]  /*1f910*/  LOP3.LUT P0, RZ, R26.reuse, 0x200, RZ, 0xc0, !PT ;  /* 0x000002001aff7812 */ /* 0x040fe2000780c0ff */
[----:B------:R-:W-:Y:S01]  /*1f920*/  BSSY.RECONVERGENT B0, `(.L_x_970) ;  /* 0x0000006000007945 */ /* 0x000fe20003800200 */
[----:B------:R-:W-:-:S11]  /*1f930*/  LOP3.LUT P1, RZ, R26, 0x4, RZ, 0xc0, !PT ;  /* 0x000000041aff7812 */ /* 0x000fd6000782c0ff */
[----:B------:R-:W-:Y:S05]  /*1f940*/  @!P0 BRA `(.L_x_971) ;  /* 0x00000000000c8947 */ /* 0x000fea0003800000 */
[----:B01234-:R-:W2:Y:S02]  /*1f950*/  LDL.U8 R28, [R1+0x1b] ;  /* 0x00001b00011c7983 */ /* 0x01fea40000100000 */
[----:B--2---:R-:W-:-:S05]  /*1f960*/  LOP3.LUT R28, R28, 0x4, RZ, 0xfc, !PT ;  /* 0x000000041c1c7812 */ /* 0x004fca00078efcff */
[----:B------:R0:W-:Y:S02]  /*1f970*/  STL.U8 [R1+0x1b], R28 ;  /* 0x00001b1c01007387 */ /* 0x0001e40000100000 */
.L_x_971:
[----:B------:R-:W-:Y:S05]  /*1f980*/  BSYNC.RECONVERGENT B0 ;  /* 0x0000000000007941 */ /* 0x000fea0003800200 */
.L_x_970:
[----:B------:R-:W-:Y:S01]  /*1f990*/  P2R R27, PR, RZ, 0x2 ;  /* 0x00000002ff1b7803 */ /* 0x000fe20000000000 */
[----:B------:R-:W-:Y:S01]  /*1f9a0*/  BSSY.RECONVERGENT B0, `(.L_x_972) ;  /* 0x000000b000007945 */ /* 0x000fe20003800200 */
[C---:B------:R-:W-:Y:S02]  /*1f9b0*/  LOP3.LUT P0, RZ, R26.reuse, 0x100, RZ, 0xc0, !PT ;  /* 0x000001001aff7812 */ /* 0x040fe4000780c0ff */
[----:B------:R-:W-:Y:S02]  /*1f9c0*/  LOP3.LUT P1, RZ, R26, 0x2, RZ, 0xc0, !PT ;  /* 0x000000021aff7812 */ /* 0x000fe4000782c0ff */
[----:B------:R-:W-:Y:S02]  /*1f9d0*/  LOP3.LUT R42, R42, 0xfffffffe, RZ, 0xc0, !PT ;  /* 0xfffffffe2a2a7812 */ /* 0x000fe400078ec0ff */
[----:B01234-:R-:W-:-:S09]  /*1f9e0*/  LOP3.LUT R28, R26, 0x1, RZ, 0xc0, !PT ;  /* 0x000000011a1c7812 */ /* 0x01ffd200078ec0ff */
[----:B------:R-:W-:Y:S02]  /*1f9f0*/  @P1 LOP3.LUT R42, R42, 0x1, RZ, 0xfc, !PT ;  /* 0x000000012a2a1812 */ /* 0x000fe400078efcff */
[----:B------:R-:W-:Y:S01]  /*1fa00*/  ISETP.NE.AND P1, PT, R27, RZ, PT ;  /* 0x000000ff1b00720c */ /* 0x000fe20003f25270 */
[----:B------:R-:W-:-:S12]  /*1fa10*/  @!P0 BRA `(.L_x_973) ;  /* 0x00000000000c8947 */ /* 0x000fd80003800000 */
[----:B------:R-:W2:Y:S02]  /*1fa20*/  LDL.U8 R26, [R1+0x1b] ;  /* 0x00001b00011a7983 */ /* 0x000ea40000100000 */
[----:B--2---:R-:W-:-:S05]  /*1fa30*/  LOP3.LUT R26, R26, 0x2, RZ, 0xfc, !PT ;  /* 0x000000021a1a7812 */ /* 0x004fca00078efcff */
[----:B------:R0:W-:Y:S02]  /*1fa40*/  STL.U8 [R1+0x1b], R26 ;  /* 0x00001b1a01007387 */ /* 0x0001e40000100000 */
.L_x_973:
[----:B------:R-:W-:Y:S05]  /*1fa50*/  BSYNC.RECONVERGENT B0 ;  /* 0x0000000000007941 */ /* 0x000fea0003800200 */
.L_x_972:
[----:B------:R-:W-:Y:S01]  /*1fa60*/  BSSY.RECONVERGENT B0, `(.L_x_974) ;  /* 0x0000006000007945 */ /* 0x000fe20003800200 */
[----:B------:R-:W-:-:S03]  /*1fa70*/  ISETP.NE.U32.AND P0, PT, R28, 0x1, PT ;  /* 0x000000011c00780c */ /* 0x000fc60003f05070 */
[----:B------:R-:W-:Y:S10]  /*1fa80*/  @!P6 BRA `(.L_x_975) ;  /* 0x00000000000ce947 */ /* 0x000ff40003800000 */
[----:B0-----:R-:W2:Y:S02]  /*1fa90*/  LDL.U8 R26, [R1+0x1b] ;  /* 0x00001b00011a7983 */ /* 0x001ea40000100000 */
[----:B--2---:R-:W-:-:S05]  /*1faa0*/  LOP3.LUT R26, R26, 0x1, RZ, 0xfc, !PT ;  /* 0x000000011a1a7812 */ /* 0x004fca00078efcff */
[----:B------:R1:W-:Y:S02]  /*1fab0*/  STL.U8 [R1+0x1b], R26 ;  /* 0x00001b1a01007387 */ /* 0x0003e40000100000 */
.L_x_975:
[----:B------:R-:W-:Y:S05]  /*1fac0*/  BSYNC.RECONVERGENT B0 ;  /* 0x0000000000007941 */ /* 0x000fea0003800200 */
.L_x_974:
        /* <DEDUP_REMOVED lines=8> */
.L_x_977:
[----:B------:R-:W-:Y:S05]  /*1fb50*/  BSYNC.RECONVERGENT B0 ;  /* 0x0000000000007941 */ /* 0x000fea0003800200 */
.L_x_976:
        /* <DEDUP_REMOVED lines=8> */
.L_x_979:
[----:B------:R-:W-:Y:S05]  /*1fbe0*/  BSYNC.RECONVERGENT B0 ;  /* 0x0000000000007941 */ /* 0x000fea0003800200 */
.L_x_978:
        /* <DEDUP_REMOVED lines=8> */
.L_x_981:
[----:B------:R-:W-:Y:S05]  /*1fc70*/  BSYNC.RECONVERGENT B0 ;  /* 0x0000000000007941 */ /* 0x000fea0003800200 */
.L_x_980:
[----:B------:R-:W-:Y:S01]  /*1fc80*/  BSSY.RECONVERGENT B0, `(.L_x_982) ;  /* 0x0000006000007945 */ /* 0x000fe20003800200 */
[----:B------:R-:W-:-:S03]  /*1fc90*/  LOP3.LUT P6, RZ, R25, 0x80, RZ, 0xc0, !PT ;  /* 0x0000008019ff7812 */ /* 0x000fc600078cc0ff */
[----:B------:R-:W-:Y:S10]  /*1fca0*/  @!P2 BRA `(.L_x_983) ;  /* 0x00000000000ca947 */ /* 0x000ff40003800000 */
[----:B01234-:R-:W2:Y:S02]  /*1fcb0*/  LDL.U8 R26, [R1+0x1c] ;  /* 0x00001c00011a7983 */ /* 0x01fea40000100000 */
[----:B--2---:R-:W-:-:S05]  /*1fcc0*/  LOP3.LUT R26, R26, 0x10, RZ, 0xfc, !PT ;  /* 0x000000101a1a7812 */ /* 0x004fca00078efcff */
[----:B------:R0:W-:Y:S02]  /*1fcd0*/  STL.U8 [R1+0x1c], R26 ;  /* 0x00001c1a01007387 */ /* 0x0001e40000100000 */
.L_x_983:
[----:B------:R-:W-:Y:S05]  /*1fce0*/  BSYNC.RECONVERGENT B0 ;  /* 0x0000000000007941 */ /* 0x000fea0003800200 */
.L_x_982:
[----:B------:R-:W-:Y:S01]  /*1fcf0*/  BSSY.RECONVERGENT B0, `(.L_x_984) ;  /* 0x0000006000007945 */ /* 0x000fe20003800200 */
[----:B------:R-:W-:-:S03]  /*1fd00*/  LOP3.LUT P3, RZ, R25, 0x40, RZ, 0xc0, !PT ;  /* 0x0000004019ff7812 */ /* 0x000fc6000786c0ff */
[----:B------:R-:W-:Y:S10]  /*1fd10*/  @!P1 BRA `(.L_x_985) ;  /* 0x00000000000c9947 */ /* 0x000ff40003800000 */
[----:B01234-:R-:W2:Y:S02]  /*1fd20*/  LDL.U8 R26, [R1+0x1c] ;  /* 0x00001c00011a7983 */ /* 0x01fea40000100000 */
[----:B--2---:R-:W-:-:S05]  /*1fd30*/  LOP3.LUT R26, R26, 0x8, RZ, 0xfc, !PT ;  /* 0x000000081a1a7812 */ /* 0x004fca00078efcff */
[----:B------:R0:W-:Y:S02]  /*1fd40*/  STL.U8 [R1+0x1c], R26 ;  /* 0x00001c1a01007387 */ /* 0x0001e40000100000 */
.L_x_985:
[----:B------:R-:W-:Y:S05]  /*1fd50*/  BSYNC.RECONVERGENT B0 ;  /* 0x0000000000007941 */ /* 0x000fea0003800200 */
.L_x_984:
[----:B------:R-:W-:Y:S01]  /*1fd60*/  LOP3.LUT P1, RZ, R42, 0x1, RZ, 0xc0, !PT ;  /* 0x000000012aff7812 */ /* 0x000fe2000782c0ff */
[----:B------:R-:W-:Y:S01]  /*1fd70*/  BSSY.RECONVERGENT B0, `(.L_x_986) ;  /* 0x0000006000007945 */ /* 0x000fe20003800200 */
[----:B------:R-:W-:-:S11]  /*1fd80*/  LOP3.LUT P4, RZ, R25, 0x20, RZ, 0xc0, !PT ;  /* 0x0000002019ff7812 */ /* 0x000fd6000788c0ff */
[----:B------:R-:W-:Y:S05]  /*1fd90*/  @!P1 BRA `(.L_x_987) ;  /* 0x00000000000c9947 */ /* 0x000fea0003800000 */
[----:B01234-:R-:W2:Y:S02]  /*1fda0*/  LDL.U8 R26, [R1+0x1c] ;  /* 0x00001c00011a7983 */ /* 0x01fea40000100000 */
[----:B--2---:R-:W-:-:S05]  /*1fdb0*/  LOP3.LUT R26, R26, 0x4, RZ, 0xfc, !PT ;  /* 0x000000041a1a7812 */ /* 0x004fca00078efcff */
[----:B------:R0:W-:Y:S02]  /*1fdc0*/  STL.U8 [R1+0x1c], R26 ;  /* 0x00001c1a01007387 */ /* 0x0001e40000100000 */
.L_x_987:
[----:B------:R-:W-:Y:S05]  /*1fdd0*/  BSYNC.RECONVERGENT B0 ;  /* 0x0000000000007941 */ /* 0x000fea0003800200 */
.L_x_986:
[----:B------:R-:W-:Y:S01]  /*1fde0*/  BSSY.RECONVERGENT B0, `(.L_x_988) ;  /* 0x0000006000007945 */ /* 0x000fe20003800200 */
[----:B------:R-:W-:-:S03]  /*1fdf0*/  LOP3.LUT P5, RZ, R25, 0x10, RZ, 0xc0, !PT ;  /* 0x0000001019ff7812 */ /* 0x000fc600078ac0ff */
[----:B------:R-:W-:Y:S10]  /*1fe00*/  @P0 BRA `(.L_x_989) ;  /* 0x00000000000c0947 */ /* 0x000ff40003800000 */
[----:B01234-:R-:W2:Y:S02]  /*1fe10*/  LDL.U8 R26, [R1+0x1c] ;  /* 0x00001c00011a7983 */ /* 0x01fea40000100000 */
[----:B--2---:R-:W-:-:S05]  /*1fe20*/  LOP3.LUT R26, R26, 0x2, RZ, 0xfc, !PT ;  /* 0x000000021a1a7812 */ /* 0x004fca00078efcff */
[----:B------:R0:W-:Y:S02]  /*1fe30*/  STL.U8 [R1+0x1c], R26 ;  /* 0x00001c1a01007387 */ /* 0x0001e40000100000 */
.L_x_989:
[----:B------:R-:W-:Y:S05]  /*1fe40*/  BSYNC.RECONVERGENT B0 ;  /* 0x0000000000007941 */ /* 0x000fea0003800200 */
.L_x_988:
[C---:B------:R-:W-:Y:S01]  /*1fe50*/  LOP3.LUT P0, RZ, R25.reuse, 0x400, RZ, 0xc0, !PT ;  /* 0x0000040019ff7812 */ /* 0x040fe2000780c0ff */
[----:B------:R-:W-:Y:S01]  /*1fe60*/  BSSY.RECONVERGENT B0, `(.L_x_990) ;  /* 0x0000006000007945 */ /* 0x000fe20003800200 */
[----:B------:R-:W-:-:S11]  /*1fe70*/  LOP3.LUT P1, RZ, R25, 0x8, RZ, 0xc0, !PT ;  /* 0x0000000819ff7812 */ /* 0x000fd6000782c0ff */
[----:B------:R-:W-:Y:S05]  /*1fe80*/  @!P0 BRA `(.L_x_991) ;  /* 0x00000000000c8947 */ /* 0x000fea0003800000 */
[----:B01234-:R-:W2:Y:S02]  /*1fe90*/  LDL.U8 R26, [R1+0x1c] ;  /* 0x00001c00011a7983 */ /* 0x01fea40000100000 */
[----:B--2---:R-:W-:-:S05]  /*1fea0*/  LOP3.LUT R26, R26, 0x1, RZ, 0xfc, !PT ;  /* 0x000000011a1a7812 */ /* 0x004fca00078efcff */
[----:B------:R0:W-:Y:S02]  /*1feb0*/  STL.U8 [R1+0x1c], R26 ;  /* 0x00001c1a01007387 */ /* 0x0001e40000100000 */
.L_x_991:
[----:B------:R-:W-:Y:S05]  /*1fec0*/  BSYNC.RECONVERGENT B0 ;  /* 0x0000000000007941 */ /* 0x000fea0003800200 */
.L_x_990:
[C---:B------:R-:W-:Y:S01]  /*1fed0*/  LOP3.LUT P2, RZ, R25.reuse, 0x200, RZ, 0xc0, !PT ;  /* 0x0000020019ff7812 */ /* 0x040fe2000784c0ff */
[----:B------:R-:W-:Y:S01]  /*1fee0*/  BSSY.RECONVERGENT B0, `(.L_x_992) ;  /* 0x0000006000007945 */ /* 0x000fe20003800200 */
[----:B------:R-:W-:-:S11]  /*1fef0*/  LOP3.LUT P0, RZ, R25, 0x4, RZ, 0xc0, !PT ;  /* 0x0000000419ff7812 */ /* 0x000fd6000780c0ff */
[----:B------:R-:W-:Y:S05]  /*1ff00*/  @!P2 BRA `(.L_x_993) ;  /* 0x00000000000ca947 */ /* 0x000fea0003800000 */
[----:B01234-:R-:W2:Y:S02]  /*1ff10*/  LDL.U8 R26, [R1+0x1d] ;  /* 0x00001d00011a7983 */ /* 0x01fea40000100000 */
[----:B--2---:R-:W-:-:S05]  /*1ff20*/  LOP3.LUT R26, R26, 0x80, RZ, 0xfc, !PT ;  /* 0x000000801a1a7812 */ /* 0x004fca00078efcff */
[----:B------:R0:W-:Y:S02]  /*1ff30*/  STL.U8 [R1+0x1d], R26 ;  /* 0x00001d1a01007387 */ /* 0x0001e40000100000 */
.L_x_993:
[----:B------:R-:W-:Y:S05]  /*1ff40*/  BSYNC.RECONVERGENT B0 ;  /* 0x0000000000007941 */ /* 0x000fea0003800200 */
.L_x_992:
        /* <DEDUP_REMOVED lines=12> */
.L_x_995:
[----:B------:R-:W-:Y:S05]  /*20010*/  BSYNC.RECONVERGENT B0 ;  /* 0x0000000000007941 */ /* 0x000fea0003800200 */
.L_x_994:
[----:B------:R-:W-:Y:S01]  /*20020*/  BSSY.RECONVERGENT B0, `(.L_x_996) ;  /* 0x0000007000007945 */ /* 0x000fe20003800200 */
[----:B------:R-:W-:Y:S02]  /*20030*/  LOP3.LUT R25, R50, 0x1, RZ, 0xc0, !PT ;  /* 0x0000000132197812 */ /* 0x000fe400078ec0ff */
[----:B------:R-:W-:Y:S01]  /*20040*/  ISETP.NE.U32.AND P2, PT, R27, 0x1, PT ;  /* 0x000000011b00780c */ /* 0x000fe20003f45070 */
[----:B------:R-:W-:-:S12]  /*20050*/  @!P6 BRA `(.L_x_997) ;  /* 0x00000000000ce947 */ /* 0x000fd80003800000 */
[----:B0-----:R-:W2:Y:S02]  /*20060*/  LDL.U8 R26, [R1+0x1d] ;  /* 0x00001d00011a7983 */ /* 0x001ea40000100000 */
[----:B--2---:R-:W-:-:S05]  /*20070*/  LOP3.LUT R26, R26, 0x20, RZ, 0xfc, !PT ;  /* 0x000000201a1a7812 */ /* 0x004fca00078efcff */
[----:B------:R1:W-:Y:S02]  /*20080*/  STL.U8 [R1+0x1d], R26 ;  /* 0x00001d1a01007387 */ /* 0x0003e40000100000 */
.L_x_997:
[----:B------:R-:W-:Y:S05]  /*20090*/  BSYNC.RECONVERGENT B0 ;  /* 0x0000000000007941 */ /* 0x000fea0003800200 */
.L_x_996:
        /* <DEDUP_REMOVED lines=8> */
.L_x_999:
[----:B------:R-:W-:Y:S05]  /*20120*/  BSYNC.RECONVERGENT B0 ;  /* 0x0000000000007941 */ /* 0x000fea0003800200 */
.L_x_998:
        /* <DEDUP_REMOVED lines=8> */
.L_x_1001:
[----:B------:R-:W-:Y:S05]  /*201b0*/  BSYNC.RECONVERGENT B0 ;  /* 0x0000000000007941 */ /* 0x000fea0003800200 */
.L_x_1000:
        /* <DEDUP_REMOVED lines=8> */
.L_x_1003:
[----:B------:R-:W-:Y:S05]  /*20240*/  BSYNC.RECONVERGENT B0 ;  /* 0x0000000000007941 */ /* 0x000fea0003800200 */
.L_x_1002:
[----:B------:R-:W-:Y:S01]  /*20250*/  BSSY.RECONVERGENT B0, `(.L_x_1004) ;  /* 0x0000006000007945 */ /* 0x000fe20003800200 */
[----:B------:R-:W-:-:S03]  /*20260*/  LOP3.LUT P6, RZ, R50, 0x80, RZ, 0xc0, !PT ;  /* 0x0000008032ff7812 */ /* 0x000fc600078cc0ff */
[----:B------:R-:W-:Y:S10]  /*20270*/  @!P1 BRA `(.L_x_1005) ;  /* 0x00000000000c9947 */ /* 0x000ff40003800000 */
[----:B01234-:R-:W2:Y:S02]  /*20280*/  LDL.U8 R26, [R1+0x1d] ;  /* 0x00001d00011a7983 */ /* 0x01fea40000100000 */
[----:B--2---:R-:W-:-:S05]  /*20290*/  LOP3.LUT R26, R26, 0x2, RZ, 0xfc, !PT ;  /* 0x000000021a1a7812 */ /* 0x004fca00078efcff */
[----:B------:R0:W-:Y:S02]  /*202a0*/  STL.U8 [R1+0x1d], R26 ;  /* 0x00001d1a01007387 */ /* 0x0001e40000100000 */
.L_x_1005:
[----:B------:R-:W-:Y:S05]  /*202b0*/  BSYNC.RECONVERGENT B0 ;  /* 0x0000000000007941 */ /* 0x000fea0003800200 */
.L_x_1004:
        /* <DEDUP_REMOVED lines=8> */
.L_x_1007:
[----:B------:R-:W-:Y:S05]  /*20340*/  BSYNC.RECONVERGENT B0 ;  /* 0x0000000000007941 */ /* 0x000fea0003800200 */
.L_x_1006:
[----:B------:R-:W-:Y:S01]  /*20350*/  LOP3.LUT P1, RZ, R42, 0x2, RZ, 0xc0, !PT ;  /* 0x000000022aff7812 */ /* 0x000fe2000782c0ff */
[----:B------:R-:W-:Y:S01]  /*20360*/  BSSY.RECONVERGENT B0, `(.L_x_1008) ;  /* 0x0000006000007945 */ /* 0x000fe20003800200 */
[----:B------:R-:W-:-:S11]  /*20370*/  LOP3.LUT P0, RZ, R50, 0x20, RZ, 0xc0, !PT ;  /* 0x0000002032ff7812 */ /* 0x000fd6000780c0ff */
[----:B------:R-:W-:Y:S05]  /*20380*/  @!P1 BRA `(.L_x_1009) ;  /* 0x00000000000c9947 */ /* 0x000fea0003800000 */
[----:B01234-:R-:W2:Y:S02]  /*20390*/  LDL.U8 R26, [R1+0x1e] ;  /* 0x00001e00011a7983 */ /* 0x01fea40000100000 */
[----:B--2---:R-:W-:-:S05]  /*203a0*/  LOP3.LUT R26, R26, 0x80, RZ, 0xfc, !PT ;  /* 0x000000801a1a7812 */ /* 0x004fca00078efcff */
[----:B------:R0:W-:Y:S02]  /*203b0*/  STL.U8 [R1+0x1e], R26 ;  /* 0x00001e1a01007387 */ /* 0x0001e40000100000 */
.L_x_1009:
[----:B------:R-:W-:Y:S05]  /*203c0*/  BSYNC.RECONVERGENT B0 ;  /* 0x0000000000007941 */ /* 0x000fea0003800200 */
.L_x_1008:
[----:B------:R-:W-:Y:S01]  /*203d0*/  BSSY.RECONVERGENT B0, `(.L_x_1010) ;  /* 0x0000006000007945 */ /* 0x000fe20003800200 */
[----:B------:R-:W-:-:S03]  /*203e0*/  LOP3.LUT P1, RZ, R50, 0x10, RZ, 0xc0, !PT ;  /* 0x0000001032ff7812 */ /* 0x000fc6000782c0ff */
[----:B------:R-:W-:Y:S10]  /*203f0*/  @P2 BRA `(.L_x_1011) ;  /* 0x00000000000c2947 */ /* 0x000ff40003800000 */
[----:B01234-:R-:W2:Y:S02]  /*20400*/  LDL.U8 R26, [R1+0x1e] ;  /* 0x00001e00011a7983 */ /* 0x01fea40000100000 */
[----:B--2---:R-:W-:-:S05]  /*20410*/  LOP3.LUT R26, R26, 0x40, RZ, 0xfc, !PT ;  /* 0x000000401a1a7812 */ /* 0x004fca00078efcff */
[----:B------:R0:W-:Y:S02]  /*20420*/  STL.U8 [R1+0x1e], R26 ;  /* 0x00001e1a01007387 */ /* 0x0001e40000100000 */
.L_x_1011:
[----:B------:R-:W-:Y:S05]  /*20430*/  BSYNC.RECONVERGENT B0 ;  /* 0x0000000000007941 */ /* 0x000fea0003800200 */
.L_x_1010:
[C---:B------:R-:W-:Y:S01]  /*20440*/  LOP3.LUT P3, RZ, R50.reuse, 0x400, RZ, 0xc0, !PT ;  /* 0x0000040032ff7812 */ /* 0x040fe2000786c0ff */
[----:B------:R-:W-:Y:S01]  /*20450*/  BSSY.RECONVERGENT B0, `(.L_x_1012) ;  /* 0x0000006000007945 */ /* 0x000fe20003800200 */
[----:B------:R-:W-:-:S11]  /*20460*/  LOP3.LUT P2, RZ, R50, 0x8, RZ, 0xc0, !PT ;  /* 0x0000000832ff7812 */ /* 0x000fd6000784c0ff */
[----:B------:R-:W-:Y:S05]  /*20470*/  @!P3 BRA `(.L_x_1013) ;  /* 0x00000000000cb947 */ /* 0x000fea0003800000 */
[----:B01234-:R-:W2:Y:S02]  /*20480*/  LDL.U8 R26, [R1+0x1e] ;  /* 0x00001e00011a7983 */ /* 0x01fea40000100000 */
[----:B--2---:R-:W-:-:S05]  /*20490*/  LOP3.LUT R26, R26, 0x20, RZ, 0xfc, !PT ;  /* 0x000000201a1a7812 */ /* 0x004fca00078efcff */
[----:B------:R0:W-:Y:S02]  /*204a0*/  STL.U8 [R1+0x1e], R26 ;  /* 0x00001e1a01007387 */ /* 0x0001e40000100000 */
.L_x_1013:
[----:B------:R-:W-:Y:S05]  /*204b0*/  BSYNC.RECONVERGENT B0 ;  /* 0x0000000000007941 */ /* 0x000fea0003800200 */
.L_x_1012:
[C---:B------:R-:W-:Y:S01]  /*204c0*/  LOP3.LUT P4, RZ, R50.reuse, 0x200, RZ, 0xc0, !PT ;  /* 0x0000020032ff7812 */ /* 0x040fe2000788c0ff */
[----:B------:R-:W-:Y:S01]  /*204d0*/  BSSY.RECONVERGENT B0, `(.L_x_1014) ;  /* 0x0000006000007945 */ /* 0x000fe20003800200 */
[----:B------:R-:W-:-:S11]  /*204e0*/  LOP3.LUT P3, RZ, R50, 0x4, RZ, 0xc0, !PT ;  /* 0x0000000432ff7812 */ /* 0x000fd6000786c0ff */
[----:B------:R-:W-:Y:S05]  /*204f0*/  @!P4 BRA `(.L_x_1015) ;  /* 0x00000000000cc947 */ /* 0x000fea0003800000 */
[----:B01234-:R-:W2:Y:S02]  /*20500*/  LDL.U8 R26, [R1+0x1e] ;  /* 0x00001e00011a7983 */ /* 0x01fea40000100000 */
[----:B--2---:R-:W-:-:S05]  /*20510*/  LOP3.LUT R26, R26, 0x10, RZ, 0xfc, !PT ;  /* 0x000000101a1a7812 */ /* 0x004fca00078efcff */
[----:B------:R0:W-:Y:S02]  /*20520*/  STL.U8 [R1+0x1e], R26 ;  /* 0x00001e1a01007387 */ /* 0x0001e40000100000 */
.L_x_1015:
[----:B------:R-:W-:Y:S05]  /*20530*/  BSYNC.RECONVERGENT B0 ;  /* 0x0000000000007941 */ /* 0x000fea0003800200 */
.L_x_1014:
[C---:B------:R-:W-:Y:S01]  /*20540*/  LOP3.LUT P5, RZ, R50.reuse, 0x100, RZ, 0xc0, !PT ;  /* 0x0000010032ff7812 */ /* 0x040fe200078ac0ff */
[----:B------:R-:W-:Y:S01]  /*20550*/  BSSY.RECONVERGENT B0, `(.L_x_1016) ;  /* 0x0000006000007945 */ /* 0x000fe20003800200 */
[----:B------:R-:W-:-:S11]  /*20560*/  LOP3.LUT P4, RZ, R50, 0x2, RZ, 0xc0, !PT ;  /* 0x0000000232ff7812 */ /* 0x000fd6000788c0ff */
[----:B------:R-:W-:Y:S05]  /*20570*/  @!P5 BRA `(.L_x_1017) ;  /* 0x00000000000cd947 */ /* 0x000fea0003800000 */
[----:B01234-:R-:W2:Y:S02]  /*20580*/  LDL.U8 R26, [R1+0x1e] ;  /* 0x00001e00011a7983 */ /* 0x01fea40000100000 */
[----:B--2---:R-:W-:-:S05]  /*20590*/  LOP3.LUT R26, R26, 0x8, RZ, 0xfc, !PT ;  /* 0x000000081a1a7812 */ /* 0x004fca00078efcff */
[----:B------:R0:W-:Y:S02]  /*205a0*/  STL.U8 [R1+0x1e], R26 ;  /* 0x00001e1a01007387 */ /* 0x0001e40000100000 */
.L_x_1017:
[----:B------:R-:W-:Y:S05]  /*205b0*/  BSYNC.RECONVERGENT B0 ;  /* 0x0000000000007941 */ /* 0x000fea0003800200 */
.L_x_1016:
[----:B------:R-:W-:Y:S01]  /*205c0*/  BSSY.RECONVERGENT B0, `(.L_x_1018) ;  /* 0x0000006000007945 */ /* 0x000fe20003800200 */
[----:B------:R-:W-:-:S03]  /*205d0*/  ISETP.NE.U32.AND P5, PT, R25, 0x1, PT ;  /* 0x000000011900780c */ /* 0x000fc60003fa5070 */
[----:B------:R-:W-:Y:S10]  /*205e0*/  @!P6 BRA `(.L_x_1019) ;  /* 0x00000000000ce947 */ /* 0x000ff40003800000 */
[----:B01234-:R-:W2:Y:S02]  /*205f0*/  LDL.U8 R26, [R1+0x1e] ;  /* 0x00001e00011a7983 */ /* 0x01fea40000100000 */
[----:B--2---:R-:W-:-:S05]  /*20600*/  LOP3.LUT R26, R26, 0x4, RZ, 0xfc, !PT ;  /* 0x000000041a1a7812 */ /* 0x004fca00078efcff */
[----:B------:R0:W-:Y:S02]  /*20610*/  STL.U8 [R1+0x1e], R26 ;  /* 0x00001e1a01007387 */ /* 0x0001e40000100000 */
.L_x_1019:
[----:B------:R-:W-:Y:S05]  /*20620*/  BSYNC.RECONVERGENT B0 ;  /* 0x0000000000007941 */ /* 0x000fea0003800200 */
.L_x_1018:
        /* <DEDUP_REMOVED lines=8> */
[----:B01234-:R-:W2:Y:S02]  /*206b0*/  LDL.U8 R26, [R1+0x1e] ;  /* 0x00001e00011a7983 */ /* 0x01fea40000100000 */
[----:B--2---:R-:W-:-:S05]  /*206c0*/  LOP3.LUT R26, R26, 0x2, RZ, 0xfc, !PT ;  /* 0x000000021a1a7812 */ /* 0x004fca00078efcff */
[----:B------:R0:W-:Y:S02]  /*206d0*/  STL.U8 [R1+0x1e], R26 ;  /* 0x00001e1a01007387 */ /* 0x0001e40000100000 */
.L_x_1021:
[----:B------:R-:W-:Y:S05]  /*206e0*/  BSYNC.RECONVERGENT B0 ;  /* 0x0000000000007941 */ /* 0x000fea0003800200 */
.L_x_1020:
[----:B------:R-:W-:Y:S01]  /*206f0*/  BSSY.RECONVERGENT B0, `(.L_x_1022) ;  /* 0x0000006000007945 */ /* 0x000fe20003800200 */
[----:B------:R-:W-:-:S03]  /*20700*/  LOP3.LUT P6, RZ, R5, 0x200, RZ, 0xc0, !PT ;  /* 0x0000020005ff7812 */ /* 0x000fc600078cc0ff */
[----:B------:R-:W-:Y:S10]  /*20710*/  @!P0 BRA `(.L_x_1023) ;  /* 0x00000000000c8947 */ /* 0x000ff40003800000 */
[----:B01234-:R-:W2:Y:S02]  /*20720*/  LDL.U8 R26, [R1+0x1e] ;  /* 0x00001e00011a7983 */ /* 0x01fea40000100000 */
[----:B--2---:R-:W-:-:S05]  /*20730*/  LOP3.LUT R26, R26, 0x1, RZ, 0xfc, !PT ;  /* 0x000000011a1a7812 */ /* 0x004fca00078efcff */
[----:B------:R0:W-:Y:S02]  /*20740*/  STL.U8 [R1+0x1e], R26 ;  /* 0x00001e1a01007387 */ /* 0x0001e40000100000 */
.L_x_1023:
[----:B------:R-:W-:Y:S05]  /*20750*/  BSYNC.RECONVERGENT B0 ;  /* 0x0000000000007941 */ /* 0x000fea0003800200 */
.L_x_1022:
        /* <DEDUP_REMOVED lines=8> */
.L_x_1025:
[----:B------:R-:W-:Y:S05]  /*207e0*/  BSYNC.RECONVERGENT B0 ;  /* 0x0000000000007941 */ /* 0x000fea0003800200 */
.L_x_1024:
        /* <DEDUP_REMOVED lines=8> */
.L_x_1027:
[----:B------:R-:W-:Y:S05]  /*20870*/  BSYNC.RECONVERGENT B0 ;  /* 0x0000000000007941 */ /* 0x000fea0003800200 */
.L_x_1026:
[----:B------:R-:W-:Y:S01]  /*20880*/  BSSY.RECONVERGENT B0, `(.L_x_1028) ;  /* 0x0000006000007945 */ /* 0x000fe20003800200 */
[----:B------:R-:W-:-:S03]  /*20890*/  LOP3.LUT P0, RZ, R5, 0x40, RZ, 0xc0, !PT ;  /* 0x0000004005ff7812 */ /* 0x000fc6000780c0ff */
[----:B------:R-:W-:Y:S10]  /*208a0*/  @!P3 BRA `(.L_x_1029) ;  /* 0x00000000000cb947 */ /* 0x000ff40003800000 */
[----:B01234-:R-:W2:Y:S02]  /*208b0*/  LDL.U8 R26, [R1+0x1f] ;  /* 0x00001f00011a7983 */ /* 0x01fea40000100000 */
[----:B--2---:R-:W-:-:S05]  /*208c0*/  LOP3.LUT R26, R26, 0x20, RZ, 0xfc, !PT ;  /* 0x000000201a1a7812 */ /* 0x004fca00078efcff */
[----:B------:R0:W-:Y:S02]  /*208d0*/  STL.U8 [R1+0x1f], R26 ;  /* 0x00001f1a01007387 */ /* 0x0001e40000100000 */
.L_x_1029:
[----:B------:R-:W-:Y:S05]  /*208e0*/  BSYNC.RECONVERGENT B0 ;  /* 0x0000000000007941 */ /* 0x000fea0003800200 */
.L_x_1028:
[----:B------:R-:W-:Y:S01]  /*208f0*/  BSSY.RECONVERGENT B0, `(.L_x_1030) ;  /* 0x0000006000007945 */ /* 0x000fe20003800200 */
[----:B------:R-:W-:-:S03]  /*20900*/  LOP3.LUT P1, RZ, R5, 0x20, RZ, 0xc0, !PT ;  /* 0x0000002005ff7812 */ /* 0x000fc6000782c0ff */
[----:B------:R-:W-:Y:S10]  /*20910*/  @!P4 BRA `(.L_x_1031) ;  /* 0x00000000000cc947 */ /* 0x000ff40003800000 */
[----:B01234-:R-:W2:Y:S02]  /*20920*/  LDL.U8 R26, [R1+0x1f] ;  /* 0x00001f00011a7983 */ /* 0x01fea40000100000 */
[----:B--2---:R-:W-:-:S05]  /*20930*/  LOP3.LUT R26, R26, 0x10, RZ, 0xfc, !PT ;  /* 0x000000101a1a7812 */ /* 0x004fca00078efcff */
[----:B------:R0:W-:Y:S02]  /*20940*/  STL.U8 [R1+0x1f], R26 ;  /* 0x00001f1a01007387 */ /* 0x0001e40000100000 */
.L_x_1031:
[----:B------:R-:W-:Y:S05]  /*20950*/  BSYNC.RECONVERGENT B0 ;  /* 0x0000000000007941 */ /* 0x000fea0003800200 */
.L_x_1030:
[----:B------:R-:W-:Y:S01]  /*20960*/  BSSY.RECONVERGENT B0, `(.L_x_1032) ;  /* 0x0000006000007945 */ /* 0x000fe20003800200 */
[----:B------:R-:W-:-:S03]  /*20970*/  LOP3.LUT P2, RZ, R5, 0x10, RZ, 0xc0, !PT ;  /* 0x0000001005ff7812 */ /* 0x000fc6000784c0ff */
[----:B------:R-:W-:Y:S10]  /*20980*/  @P5 BRA `(.L_x_1033) ;  /* 0x00000000000c5947 */ /* 0x000ff40003800000 */
[----:B01234-:R-:W2:Y:S02]  /*20990*/  LDL.U8 R26, [R1+0x1f] ;  /* 0x00001f00011a7983 */ /* 0x01fea40000100000 */
[----:B--2---:R-:W-:-:S05]  /*209a0*/  LOP3.LUT R26, R26, 0x8, RZ, 0xfc, !PT ;  /* 0x000000081a1a7812 */ /* 0x004fca00078efcff */
[----:B------:R0:W-:Y:S02]  /*209b0*/  STL.U8 [R1+0x1f], R26 ;  /* 0x00001f1a01007387 */ /* 0x0001e40000100000 */
.L_x_1033:
[----:B------:R-:W-:Y:S05]  /*209c0*/  BSYNC.RECONVERGENT B0 ;  /* 0x0000000000007941 */ /* 0x000fea0003800200 */
.L_x_1032:
[C---:B------:R-:W-:Y:S01]  /*209d0*/  LOP3.LUT P4, RZ, R5.reuse, 0x400, RZ, 0xc0, !PT ;  /* 0x0000040005ff7812 */ /* 0x040fe2000788c0ff */
[----:B------:R-:W-:Y:S01]  /*209e0*/  BSSY.RECONVERGENT B0, `(.L_x_1034) ;  /* 0x0000006000007945 */ /* 0x000fe20003800200 */
[----:B------:R-:W-:-:S11]  /*209f0*/  LOP3.LUT P3, RZ, R5, 0x8, RZ, 0xc0, !PT ;  /* 0x0000000805ff7812 */ /* 0x000fd6000786c0ff */
[----:B------:R-:W-:Y:S05]  /*20a00*/  @!P4 BRA `(.L_x_1035) ;  /* 0x00000000000cc947 */ /* 0x000fea0003800000 */
[----:B01234-:R-:W2:Y:S02]  /*20a10*/  LDL.U8 R26, [R1+0x1f] ;  /* 0x00001f00011a7983 */ /* 0x01fea40000100000 */
[----:B--2---:R-:W-:-:S05]  /*20a20*/  LOP3.LUT R26, R26, 0x4, RZ, 0xfc, !PT ;  /* 0x000000041a1a7812 */ /* 0x004fca00078efcff */
[----:B------:R0:W-:Y:S02]  /*20a30*/  STL.U8 [R1+0x1f], R26 ;  /* 0x00001f1a01007387 */ /* 0x0001e40000100000 */
.L_x_1035:
[----:B------:R-:W-:Y:S05]  /*20a40*/  BSYNC.RECONVERGENT B0 ;  /* 0x0000000000007941 */ /* 0x000fea0003800200 */
.L_x_1034:
[----:B------:R-:W-:Y:S01]  /*20a50*/  BSSY.RECONVERGENT B0, `(.L_x_1036) ;  /* 0x0000006000007945 */ /* 0x000fe20003800200 */
[----:B------:R-:W-:-:S03]  /*20a60*/  LOP3.LUT P4, RZ, R5, 0x4, RZ, 0xc0, !PT ;  /* 0x0000000405ff7812 */ /* 0x000fc6000788c0ff */
[----:B------:R-:W-:Y:S10]  /*20a70*/  @!P6 BRA `(.L_x_1037) ;  /* 0x00000000000ce947 */ /* 0x000ff40003800000 */
[----:B01234-:R-:W2:Y:S02]  /*20a80*/  LDL.U8 R26, [R1+0x1f] ;  /* 0x00001f00011a7983 */ /* 0x01fea40000100000 */
[----:B--2---:R-:W-:-:S05]  /*20a90*/  LOP3.LUT R26, R26, 0x2, RZ, 0xfc, !PT ;  /* 0x000000021a1a7812 */ /* 0x004fca00078efcff */
[----:B------:R0:W-:Y:S02]  /*20aa0*/  STL.U8 [R1+0x1f], R26 ;  /* 0x00001f1a01007387 */ /* 0x0001e40000100000 */
.L_x_1037:
[----:B------:R-:W-:Y:S05]  /*20ab0*/  BSYNC.RECONVERGENT B0 ;  /* 0x0000000000007941 */ /* 0x000fea0003800200 */
.L_x_1036:
[C---:B------:R-:W-:Y:S01]  /*20ac0*/  LOP3.LUT P6, RZ, R5.reuse, 0x100, RZ, 0xc0, !PT ;  /* 0x0000010005ff7812 */ /* 0x040fe200078cc0ff */
[----:B------:R-:W-:Y:S01]  /*20ad0*/  BSSY.RECONVERGENT B0, `(.L_x_1038) ;  /* 0x0000006000007945 */ /* 0x000fe20003800200 */
[----:B------:R-:W-:-:S11]  /*20ae0*/  LOP3.LUT P5, RZ, R5, 0x2, RZ, 0xc0, !PT ;  /* 0x0000000205ff7812 */ /* 0x000fd600078ac0ff */
[----:B------:R-:W-:Y:S05]  /*20af0*/  @!P6 BRA `(.L_x_1039) ;  /* 0x00000000000ce947 */ /* 0x000fea0003800000 */
[----:B01234-:R-:W2:Y:S02]  /*20b00*/  LDL.U8 R26, [R1+0x1f] ;  /* 0x00001f00011a7983 */ /* 0x01fea40000100000 */
[----:B--2---:R-:W-:-:S05]  /*20b10*/  LOP3.LUT R26, R26, 0x1, RZ, 0xfc, !PT ;  /* 0x000000011a1a7812 */ /* 0x004fca00078efcff */
[----:B------:R0:W-:Y:S02]  /*20b20*/  STL.U8 [R1+0x1f], R26 ;  /* 0x00001f1a01007387 */ /* 0x0001e40000100000 */
.L_x_1039:
[----:B------:R-:W-:Y:S05]  /*20b30*/  BSYNC.RECONVERGENT B0 ;  /* 0x0000000000007941 */ /* 0x000fea0003800200 */
.L_x_1038:
[----:B------:R-:W-:Y:S01]  /*20b40*/  LOP3.LUT P6, RZ, R5, 0x80, RZ, 0xc0, !PT ;  /* 0x0000008005ff7812 */ /* 0x000fe200078cc0ff */
[----:B------:R-:W-:-:S12]  /*20b50*/  BSSY.RECONVERGENT B0, `(.L_x_1040) ;  /* 0x0000005000007945 */ /* 0x000fd80003800200 */
[----:B------:R-:W-:Y:S05]  /*20b60*/  @!P6 BRA `(.L_x_1041) ;  /* 0x00000000000ce947 */ /* 0x000fea0003800000 */
[----:B01234-:R-:W2:Y:S02]  /*20b70*/  LDL.U8 R26, [R1+0x20] ;  /* 0x00002000011a7983 */ /* 0x01fea40000100000 */
[----:B--2---:R-:W-:-:S05]  /*20b80*/  LOP3.LUT R26, R26, 0x80, RZ, 0xfc, !PT ;  /* 0x000000801a1a7812 */ /* 0x004fca00078efcff */
[----:B------:R0:W-:Y:S02]  /*20b90*/  STL.U8 [R1+0x20], R26 ;  /* 0x0000201a01007387 */ /* 0x0001e40000100000 */
.L_x_1041:
[----:B------:R-:W-:Y:S05]  /*20ba0*/  BSYNC.RECONVERGENT B0 ;  /* 0x0000000000007941 */ /* 0x000fea0003800200 */
.L_x_1040:
[----:B------:R-:W-:Y:S04]  /*20bb0*/  BSSY.RECONVERGENT B0, `(.L_x_1042) ;  /* 0x0000005000007945 */ /* 0x000fe80003800200 */
[----:B------:R-:W-:Y:S05]  /*20bc0*/  @!P0 BRA `(.L_x_1043) ;  /* 0x00000000000c8947 */ /* 0x000fea0003800000 */
[----:B01234-:R-:W2:Y:S02]  /*20bd0*/  LDL.U8 R26, [R1+0x20] ;  /* 0x00002000011a7983 */ /* 0x01fea40000100000 */
[----:B--2---:R-:W-:-:S05]  /*20be0*/  LOP3.LUT R26, R26, 0x40, RZ, 0xfc, !PT ;  /* 0x000000401a1a7812 */ /* 0x004fca00078efcff */
[----:B------:R0:W-:Y:S02]  /*20bf0*/  STL.U8 [R1+0x20], R26 ;  /* 0x0000201a01007387 */ /* 0x0001e40000100000 */
.L_x_1043:
[----:B------:R-:W-:Y:S05]  /*20c00*/  BSYNC.RECONVERGENT B0 ;  /* 0x0000000000007941 */ /* 0x000fea0003800200 */
.L_x_1042:
[----:B------:R-:W-:Y:S04]  /*20c10*/  BSSY.RECONVERGENT B0, `(.L_x_1044) ;  /* 0x0000005000007945 */ /* 0x000fe80003800200 */
[----:B------:R-:W-:Y:S05]  /*20c20*/  @!P1 BRA `(.L_x_1045) ;  /* 0x00000000000c9947 */ /* 0x000fea0003800000 */
[----:B01234-:R-:W2:Y:S02]  /*20c30*/  LDL.U8 R26, [R1+0x20] ;  /* 0x00002000011a7983 */ /* 0x01fea40000100000 */
[----:B--2---:R-:W-:-:S05]  /*20c40*/  LOP3.LUT R26, R26, 0x20, RZ, 0xfc, !PT ;  /* 0x000000201a1a7812 */ /* 0x004fca00078efcff */
[----:B------:R0:W-:Y:S02]  /*20c50*/  STL.U8 [R1+0x20], R26 ;  /* 0x0000201a01007387 */ /* 0x0001e40000100000 */
.L_x_1045:
[----:B------:R-:W-:Y:S05]  /*20c60*/  BSYNC.RECONVERGENT B0 ;  /* 0x0000000000007941 */ /* 0x000fea0003800200 */
.L_x_1044:
[----:B------:R-:W-:Y:S04]  /*20c70*/  BSSY.RECONVERGENT B0, `(.L_x_1046) ;  /* 0x0000005000007945 */ /* 0x000fe80003800200 */
[----:B------:R-:W-:Y:S05]  /*20c80*/  @!P2 BRA `(.L_x_1047) ;  /* 0x00000000000ca947 */ /* 0x000fea0003800000 */
[----:B01234-:R-:W2:Y:S02]  /*20c90*/  LDL.U8 R26, [R1+0x20] ;  /* 0x00002000011a7983 */ /* 0x01fea40000100000 */
[----:B--2---:R-:W-:-:S05]  /*20ca0*/  LOP3.LUT R26, R26, 0x10, RZ, 0xfc, !PT ;  /* 0x000000101a1a7812 */ /* 0x004fca00078efcff */
[----:B------:R0:W-:Y:S02]  /*20cb0*/  STL.U8 [R1+0x20], R26 ;  /* 0x0000201a01007387 */ /* 0x0001e40000100000 */
.L_x_1047:
[----:B------:R-:W-:Y:S05]  /*20cc0*/  BSYNC.RECONVERGENT B0 ;  /* 0x0000000000007941 */ /* 0x000fea0003800200 */
.L_x_1046:
[----:B------:R-:W-:Y:S04]  /*20cd0*/  BSSY.RECONVERGENT B0, `(.L_x_1048) ;  /* 0x0000005000007945 */ /* 0x000fe80003800200 */
[----:B------:R-:W-:Y:S05]  /*20ce0*/  @!P3 BRA `(.L_x_1049) ;  /* 0x00000000000cb947 */ /* 0x000fea0003800000 */
[----:B01234-:R-:W2:Y:S02]  /*20cf0*/  LDL.U8 R26, [R1+0x20] ;  /* 0x00002000011a7983 */ /* 0x01fea40000100000 */
[----:B--2---:R-:W-:-:S05]  /*20d00*/  LOP3.LUT R26, R26, 0x8, RZ, 0xfc, !PT ;  /* 0x000000081a1a7812 */ /* 0x004fca00078efcff */
[----:B------:R0:W-:Y:S02]  /*20d10*/  STL.U8 [R1+0x20], R26 ;  /* 0x0000201a01007387 */ /* 0x0001e40000100000 */
.L_x_1049:
[----:B------:R-:W-:Y:S05]  /*20d20*/  BSYNC.RECONVERGENT B0 ;  /* 0x0000000000007941 */ /* 0x000fea0003800200 */
.L_x_1048:
[----:B------:R-:W-:Y:S04]  /*20d30*/  BSSY.RECONVERGENT B0, `(.L_x_1050) ;  /* 0x0000005000007945 */ /* 0x000fe80003800200 */
[----:B------:R-:W-:Y:S05]  /*20d40*/  @!P4 BRA `(.L_x_1051) ;  /* 0x00000000000cc947 */ /* 0x000fea0003800000 */
[----:B01234-:R-:W2:Y:S02]  /*20d50*/  LDL.U8 R26, [R1+0x20] ;  /* 0x00002000011a7983 */ /* 0x01fea40000100000 */
[----:B--2---:R-:W-:-:S05]  /*20d60*/  LOP3.LUT R26, R26, 0x4, RZ, 0xfc, !PT ;  /* 0x000000041a1a7812 */ /* 0x004fca00078efcff */
[----:B------:R0:W-:Y:S02]  /*20d70*/  STL.U8 [R1+0x20], R26 ;  /* 0x0000201a01007387 */ /* 0x0001e40000100000 */
.L_x_1051:
[----:B------:R-:W-:Y:S05]  /*20d80*/  BSYNC.RECONVERGENT B0 ;  /* 0x0000000000007941 */ /* 0x000fea0003800200 */
.L_x_1050:
[----:B------:R-:W-:Y:S04]  /*20d90*/  BSSY.RECONVERGENT B0, `(.L_x_1052) ;  /* 0x0000005000007945 */ /* 0x000fe80003800200 */
[----:B------:R-:W-:Y:S05]  /*20da0*/  @!P5 BRA `(.L_x_1053) ;  /* 0x00000000000cd947 */ /* 0x000fea0003800000 */
[----:B01234-:R-:W2:Y:S02]  /*20db0*/  LDL.U8 R26, [R1+0x20] ;  /* 0x00002000011a7983 */ /* 0x01fea40000100000 */
[----:B--2---:R-:W-:-:S05]  /*20dc0*/  LOP3.LUT R26, R26, 0x2, RZ, 0xfc, !PT ;  /* 0x000000021a1a7812 */ /* 0x004fca00078efcff */
[----:B------:R0:W-:Y:S02]  /*20dd0*/  STL.U8 [R1+0x20], R26 ;  /* 0x0000201a01007387 */ /* 0x0001e40000100000 */
.L_x_1053:
[----:B------:R-:W-:Y:S05]  /*20de0*/  BSYNC.RECONVERGENT B0 ;  /* 0x0000000000007941 */ /* 0x000fea0003800200 */
.L_x_1052:
[----:B------:R-:W0:Y:S01]  /*20df0*/  LDCU UR4, c[0x3][URZ] ;  /* 0x00c00000ff0477ac */ /* 0x000e220008000800 */
[----:B------:R-:W2:Y:S01]  /*20e00*/  LDL.U8 R25, [R1+0x13] ;  /* 0x0000130001197983 */ /* 0x000ea20000100000 */
[----:B-----5:R-:W-:Y:S02]  /*20e10*/  IMAD R21, R48, 0x100, R21 ;  /* 0x0000010030157824 */ /* 0x020fe400078e0215 */
[----:B------:R-:W-:Y:S02]  /*20e20*/  IMAD R24, R24, 0x100, R49 ;  /* 0x0000010018187824 */ /* 0x000fe400078e0231 */
[----:B------:R-:W-:Y:S01]  /*20e30*/  IMAD R19, R19, 0x100, R18 ;  /* 0x0000010013137824 */ /* 0x000fe200078e0212 */
[----:B------:R-:W2:Y:S01]  /*20e40*/  LDL.U8 R49, [R1+0x14] ;  /* 0x0000140001317983 */ /* 0x000ea20000100000 */
[----:B------:R-:W-:Y:S02]  /*20e50*/  IMAD R20, R21, 0x100, R20 ;  /* 0x0000010015147824 */ /* 0x000fe400078e0214 */
[----:B------:R-:W-:Y:S01]  /*20e60*/  IMAD R6, R6, 0x100, R45 ;  /* 0x0000010006067824 */ /* 0x000fe200078e022d */
[----:B------:R-:W2:Y:S01]  /*20e70*/  LDL.U8 R18, [R1+0x17] ;  /* 0x0000170001127983 */ /* 0x000ea20000100000 */
[----:B------:R-:W-:-:S02]  /*20e80*/  IMAD R23, R24, 0x100, R23 ;  /* 0x0000010018177824 */ /* 0x000fc400078e0217 */
[----:B------:R-:W-:Y:S01]  /*20e90*/  IMAD R44, R44, 0x100, R31 ;  /* 0x000001002c2c7824 */ /* 0x000fe200078e021f */
[----:B------:R-:W-:Y:S01]  /*20ea0*/  LOP3.LUT R5, R5, 0x1, RZ, 0xc0, !PT ;  /* 0x0000000105057812 */ /* 0x000fe200078ec0ff */
[----:B------:R-:W-:Y:S01]  /*20eb0*/  IMAD.SHL.U32 R20, R20, 0x100, RZ ;  /* 0x0000010014147824 */ /* 0x000fe200078e00ff */
[----:B------:R-:W0:Y:S02]  /*20ec0*/  LDCU.128 UR16, c[0x3][0x40] ;  /* 0x00c00800ff1077ac */ /* 0x000e240008000c00 */
[----:B01234-:R-:W-:Y:S02]  /*20ed0*/  IMAD.U32 R26, R23, 0x100, R22 ;  /* 0x00000100171a7824 */ /* 0x01ffe400078e0016 */
[----:B------:R-:W-:Y:S01]  /*20ee0*/  IMAD.IADD R47, R47, 0x1, R20 ;  /* 0x000000012f2f7824 */ /* 0x000fe200078e0214 */
[----:B------:R-:W-:-:S04]  /*20ef0*/  UIADD3 UR4, UPT, UPT, UR4, -0x4f124230, URZ ;  /* 0xb0edbdd004047890 */ /* 0x000fc8000fffe0ff */
[--C-:B------:R-:W-:Y:S02]  /*20f00*/  SHF.L.W.U32.HI R21, R20, 0xe, R47.reuse ;  /* 0x0000000e14157819 */ /* 0x100fe40000010e2f */
[----:B------:R-:W-:Y:S01]  /*20f10*/  VIADD R51, R26, UR4 ;  /* 0x000000041a337c36 */ /* 0x000fe20008000000 */
[--C-:B------:R-:W-:Y:S02]  /*20f20*/  SHF.L.W.U32.HI R20, R47, 0x19, R47.reuse ;  /* 0x000000192f147819 */ /* 0x100fe40000010e2f */
[----:B------:R-:W-:Y:S01]  /*20f30*/  SHF.R.U32.HI R23, RZ, 0x3, R47 ;  /* 0x00000003ff177819 */ /* 0x000fe2000001162f */
[C---:B------:R-:W-:Y:S01]  /*20f40*/  VIADD R22, R51.reuse, 0xa54ff53a ;  /* 0xa54ff53a33167836 */ /* 0x040fe20000000000 */
[----:B------:R-:W0:Y:S01]  /*20f50*/  LDCU UR4, c[0x3][0x4] ;  /* 0x00c00080ff0477ac */ /* 0x000e220008000800 */
        /* <DEDUP_REMOVED lines=12> */
[----:B------:R-:W0:Y:S01]  /*21020*/  LDCU.64 UR4, c[0x3][0x8] ;  /* 0x00c00100ff0477ac */ /* 0x000e220008000a00 */
[C-C-:B------:R-:W-:Y:S02]  /*21030*/  SHF.L.W.U32.HI R24, R51.reuse, 0x13, R51.reuse ;  /* 0x0000001333187819 */ /* 0x140fe40000010e33 */
[----:B------:R-:W-:Y:S01]  /*21040*/  SHF.L.W.U32.HI R28, R51, 0xa, R51 ;  /* 0x0000000a331c7819 */ /* 0x000fe20000010e33 */
[----:B------:R-:W-:Y:S01]  /*21050*/  IMAD.IADD R50, R47, 0x1, R20 ;  /* 0x000000012f327824 */ /* 0x000fe200078e0214 */
[----:B------:R-:W-:Y:S02]  /*21060*/  LOP3.LUT R27, R51, 0xd16e48e2, RZ, 0xc0, !PT ;  /* 0xd16e48e2331b7812 */ /* 0x000fe400078ec0ff */
[----:B------:R-:W-:-:S02]  /*21070*/  LOP3.LUT R23, R28, R23, R24, 0x96, !PT ;  /* 0x000000171c177212 */ /* 0x000fc400078e9618 */
[--C-:B------:R-:W-:Y:S02]  /*21080*/  SHF.L.W.U32.HI R24, R26, 0xf, R26.reuse ;  /* 0x0000000f1a187819 */ /* 0x100fe40000010e1a */
[C---:B------:R-:W-:Y:S01]  /*21090*/  IADD3 R23, PT, PT, R50.reuse, R23, R27 ;  /* 0x0000001732177210 */ /* 0x040fe20007ffe01b */
[----:B------:R-:W-:Y:S01]  /*210a0*/  VIADD R27, R50, 0x5bf2cd1d ;  /* 0x5bf2cd1d321b7836 */ /* 0x000fe20000000000 */
[--C-:B------:R-:W-:Y:S02]  /*210b0*/  SHF.L.W.U32.HI R21, R26, 0xd, R26.reuse ;  /* 0x0000000d1a157819 */ /* 0x100fe40000010e1a */
[----:B------:R-:W-:Y:S01]  /*210c0*/  SHF.R.U32.HI R20, RZ, 0xa, R26 ;  /* 0x0000000aff147819 */ /* 0x000fe2000001161a */
[----:B------:R-:W-:Y:S01]  /*210d0*/  VIADD R28, R23, 0x49857fb0 ;  /* 0x49857fb0171c7836 */ /* 0x000fe20000000000 */
[----:B------:R-:W-:Y:S02]  /*210e0*/  SHF.L.W.U32.HI R48, R27, 0x1a, R27 ;  /* 0x0000001a1b307819 */ /* 0x000fe40000010e1b */
[----:B------:R-:W-:-:S02]  /*210f0*/  LOP3.LUT R24, R20, R24, R21, 0x96, !PT ;  /* 0x0000001814187212 */ /* 0x000fc400078e9615 */
[C-C-:B------:R-:W-:Y:S02]  /*21100*/  SHF.L.W.U32.HI R21, R27.reuse, 0x15, R27.reuse ;  /* 0x000000151b157819 */ /* 0x140fe40000010e1b */
[----:B------:R-:W-:Y:S02]  /*21110*/  SHF.L.W.U32.HI R20, R27, 0x7, R27 ;  /* 0x000000071b147819 */ /* 0x000fe40000010e1b */
[--C-:B------:R-:W-:Y:S02]  /*21120*/  SHF.L.W.U32.HI R23, R28, 0x1e, R28.reuse ;  /* 0x0000001e1c177819 */ /* 0x100fe40000010e1c */
[----:B------:R-:W-:Y:S02]  /*21130*/  LOP3.LUT R48, R20, R48, R21, 0x96, !PT ;  /* 0x0000003014307212 */ /* 0x000fe400078e9615 */
[C-C-:B------:R-:W-:Y:S02]  /*21140*/  SHF.L.W.U32.HI R20, R28.reuse, 0x13, R28.reuse ;  /* 0x000000131c147819 */ /* 0x140fe40000010e1c */
[----:B------:R-:W-:-:S04]  /*21150*/  SHF.L.W.U32.HI R21, R28, 0xa, R28 ;  /* 0x0000000a1c157819 */ /* 0x000fc80000010e1c */
[----:B------:R-:W-:Y:S02]  /*21160*/  LOP3.LUT R23, R21, R23, R20, 0x96, !PT ;  /* 0x0000001715177212 */ /* 0x000fe400078e9614 */
[----:B------:R-:W2:Y:S04]  /*21170*/  LDL.U8 R20, [R1+0x15] ;  /* 0x0000150001147983 */ /* 0x000ea80000100000 */
[----:B------:R-:W3:Y:S01]  /*21180*/  LDL.U8 R21, [R1+0x16] ;  /* 0x0000160001157983 */ /* 0x000ee20000100000 */
        /* <DEDUP_REMOVED lines=24> */
[----:B------:R-:W-:Y:S02]  /*21310*/  LOP3.LUT R30, R51, 0x6a09e667, R28, 0xe8, !PT ;  /* 0x6a09e667331e7812 */ /* 0x000fe400078ee81c */
[----:B------:R-:W-:Y:S02]  /*21320*/  LOP3.LUT R45, R46, R27, RZ, 0xc0, !PT ;  /* 0x0000001b2e2d7212 */ /* 0x000fe400078ec0ff */
[C---:B------:R-:W-:Y:S02]  /*21330*/  IADD3 R23, PT, PT, R48.reuse, R23, R30 ;  /* 0x0000001730177210 */ /* 0x040fe40007ffe01e */
[----:B------:R-:W-:-:S04]  /*21340*/  IADD3 R48, PT, PT, -R48, -0x566d1712, RZ ;  /* 0xa992e8ee30307810 */ /* 0x000fc80007ffe1ff */
[----:B------:R-:W-:Y:S02]  /*21350*/  LOP3.LUT R45, R45, R22, R48, 0xf8, !PT ;  /* 0x000000162d2d7212 */ /* 0x000fe400078ef830 */
[----:B------:R-:W-:Y:S02]  /*21360*/  IADD3 R47, PT, PT, R47, 0xa00000, R50 ;  /* 0x00a000002f2f7810 */ /* 0x000fe40007ffe032 */
[----:B------:R-:W-:Y:S01]  /*21370*/  IADD3 R6, PT, PT, R45, UR5, R6 ;  /* 0x000000052d067c10 */ /* 0x000fe2000fffe006 */
[----:B------:R-:W-:Y:S01]  /*21380*/  VIADD R45, R23, 0x9b05688c ;  /* 0x9b05688c172d7836 */ /* 0x000fe20000000000 */
[----:B------:R-:W-:Y:S01]  /*21390*/  IADD3 R29, PT, PT, R29, R24, R7 ;  /* 0x000000181d1d7210 */ /* 0x000fe20007ffe007 */
[----:B------:R-:W-:Y:S01]  /*213a0*/  IMAD R43, R44, 0x100, R43 ;  /* 0x000001002c2b7824 */ /* 0x000fe200078e022b */
[--C-:B------:R-:W-:Y:S01]  /*213b0*/  SHF.L.W.U32.HI R48, R47, 0xf, R47.reuse ;  /* 0x0000000f2f307819 */ /* 0x100fe20000010e2f */
[----:B------:R-:W-:Y:S01]  /*213c0*/  IMAD.IADD R6, R19, 0x1, R6 ;  /* 0x0000000113067824 */ /* 0x000fe200078e0206 */
[--C-:B------:R-:W-:Y:S01]  /*213d0*/  SHF.L.W.U32.HI R7, R47, 0xd, R47.reuse ;  /* 0x0000000d2f077819 */ /* 0x100fe20000010e2f */
[----:B------:R-:W0:Y:S01]  /*213e0*/  LDCU.64 UR4, c[0x3][0x10] ;  /* 0x00c00200ff0477ac */ /* 0x000e220008000a00 */
[----:B------:R-:W-:Y:S01]  /*213f0*/  SHF.R.U32.HI R24, RZ, 0xa, R47 ;  /* 0x0000000aff187819 */ /* 0x000fe2000001162f */
[----:B------:R-:W-:Y:S01]  /*21400*/  VIADD R30, R6, 0xbb1838e6 ;  /* 0xbb1838e6061e7836 */ /* 0x000fe20000000000 */
[----:B------:R-:W-:-:S02]  /*21410*/  SHF.L.W.U32.HI R23, R45, 0x1e, R45 ;  /* 0x0000001e2d177819 */ /* 0x000fc40000010e2d */
[----:B------:R-:W-:Y:S02]  /*21420*/  LOP3.LUT R48, R24, R48, R7, 0x96, !PT ;  /* 0x0000003018307212 */ /* 0x000fe400078e9607 */
        /* <DEDUP_REMOVED lines=9> */
[----:B------:R-:W-:Y:S01]  /*214c0*/  IADD3 R23, PT, PT, -R6, 0x44e7c719, RZ ;  /* 0x44e7c71906177810 */ /* 0x000fe20007ffe1ff */
[----:B------:R-:W-:Y:S01]  /*214d0*/  IMAD.SHL.U32 R6, R43, 0x100, RZ ;  /* 0x000001002b067824 */ /* 0x000fe200078e00ff */
[----:B------:R-:W-:Y:S01]  /*214e0*/  LOP3.LUT R24, R30, R46, RZ, 0xc0, !PT ;  /* 0x0000002e1e187212 */ /* 0x000fe200078ec0ff */
[----:B------:R-:W4:Y:S03]  /*214f0*/  LDL.U8 R43, [R1+0x18] ;  /* 0x00001800012b7983 */ /* 0x000f260000100000 */
[----:B------:R-:W-:-:S02]  /*21500*/  LOP3.LUT R23, R24, R27, R23, 0xf8, !PT ;  /* 0x0000001b18177212 */ /* 0x000fc400078ef817 */
[----:B------:R-:W4:Y:S01]  /*21510*/  LDL.U8 R24, [R1+0x19] ;  /* 0x0000190001187983 */ /* 0x000f220000100000 */
[----:B------:R-:W-:Y:S01]  /*21520*/  IMAD.IADD R44, R25, 0x1, R6 ;  /* 0x00000001192c7824 */ /* 0x000fe200078e0206 */
[----:B------:R-:W-:Y:S02]  /*21530*/  IADD3 R25, PT, PT, R7, R23, R22 ;  /* 0x0000001707197210 */ /* 0x000fe40007ffe016 */
[----:B------:R-:W4:Y:S02]  /*21540*/  LDL.U8 R22, [R1+0x1d] ;  /* 0x00001d0001167983 */ /* 0x000f240000100000 */
[--C-:B------:R-:W-:Y:S02]  /*21550*/  SHF.L.W.U32.HI R6, R6, 0xe, R44.reuse ;  /* 0x0000000e06067819 */ /* 0x100fe40000010e2c */
[--C-:B------:R-:W-:Y:S02]  /*21560*/  SHF.R.U32.HI R7, RZ, 0x3, R44.reuse ;  /* 0x00000003ff077819 */ /* 0x100fe4000001162c */
[----:B------:R-:W-:-:S04]  /*21570*/  SHF.L.W.U32.HI R23, R44, 0x19, R44 ;  /* 0x000000192c177819 */ /* 0x000fc80000010e2c */
[----:B------:R-:W-:Y:S02]  /*21580*/  LOP3.LUT R23, R7, R23, R6, 0x96, !PT ;  /* 0x0000001707177212 */ /* 0x000fe400078e9606 */
[----:B------:R-:W4:Y:S04]  /*21590*/  LDL.U8 R6, [R1+0x1a] ;  /* 0x00001a0001067983 */ /* 0x000f280000100000 */
[----:B------:R-:W4:Y:S01]  /*215a0*/  LDL.U8 R7, [R1+0x1c] ;  /* 0x00001c0001077983 */ /* 0x000f220000100000 */
        /* <DEDUP_REMOVED lines=10> */
[----:B------:R-:W4:Y:S01]  /*21650*/  LDL.U8 R50, [R1+0x1b] ;  /* 0x00001b0001327983 */ /* 0x000f220000100000 */
[----:B------:R-:W-:Y:S01]  /*21660*/  SHF.R.U32.HI R48, RZ, 0xa, R29 ;  /* 0x0000000aff307819 */ /* 0x000fe2000001161d */
[----:B--2---:R-:W-:-:S04]  /*21670*/  IMAD R20, R49, 0x100, R20 ;  /* 0x0000010031147824 */ /* 0x004fc800078e0214 */
[----:B---3--:R-:W-:Y:S01]  /*21680*/  IMAD R49, R20, 0x100, R21 ;  /* 0x0000010014317824 */ /* 0x008fe200078e0215 */
[C-C-:B------:R-:W-:Y:S02]  /*21690*/  SHF.L.W.U32.HI R20, R29.reuse, 0xd, R29.reuse ;  /* 0x0000000d1d147819 */ /* 0x140fe40000010e1d */
[----:B------:R-:W-:Y:S01]  /*216a0*/  SHF.L.W.U32.HI R21, R29, 0xf, R29 ;  /* 0x0000000f1d157819 */ /* 0x000fe20000010e1d */
[----:B------:R-:W-:-:S03]  /*216b0*/  IMAD.SHL.U32 R49, R49, 0x100, RZ ;  /* 0x0000010031317824 */ /* 0x000fc600078e00ff */
[----:B------:R-:W-:Y:S01]  /*216c0*/  LOP3.LUT R21, R48, R21, R20, 0x96, !PT ;  /* 0x0000001530157212 */ /* 0x000fe200078e9614 */
[----:B------:R-:W-:Y:S01]  /*216d0*/  IMAD.IADD R18, R18, 0x1, R49 ;  /* 0x0000000112127824 */ /* 0x000fe200078e0231 */
[----:B------:R-:W2:Y:S04]  /*216e0*/  LDL.U8 R20, [R1+0x1e] ;  /* 0x00001e0001147983 */ /* 0x000ea80000100000 */
[--C-:B------:R-:W-:Y:S02]  /*216f0*/  SHF.L.W.U32.HI R48, R49, 0xe, R18.reuse ;  /* 0x0000000e31307819 */ /* 0x100fe40000010e12 */
[--C-:B------:R-:W-:Y:S02]  /*21700*/  SHF.L.W.U32.HI R49, R18, 0x19, R18.reuse ;  /* 0x0000001912317819 */ /* 0x100fe40000010e12 */
[----:B------:R-:W-:-:S04]  /*21710*/  SHF.R.U32.HI R51, RZ, 0x3, R18 ;  /* 0x00000003ff337819 */ /* 0x000fc80000011612 */
[----:B------:R-:W-:Y:S02]  /*21720*/  LOP3.LUT R49, R51, R49, R48, 0x96, !PT ;  /* 0x0000003133317212 */ /* 0x000fe400078e9630 */
[----:B------:R-:W3:Y:S01]  /*21730*/  LDL.U8 R48, [R1+0x1f] ;  /* 0x00001f0001307983 */ /* 0x000ee20000100000 */
[----:B------:R-:W-:Y:S01]  /*21740*/  IADD3 R27, PT, PT, R18, UR5, R27 ;  /* 0x00000005121b7c10 */ /* 0x000fe2000fffe01b */
[----:B----4-:R-:W-:-:S04]  /*21750*/  IMAD R43, R43, 0x100, R24 ;  /* 0x000001002b2b7824 */ /* 0x010fc800078e0218 */
        /* <DEDUP_REMOVED lines=34> */
[----:B--2---:R-:W-:Y:S01]  /*21980*/  IMAD R43, R7, 0x100, R20 ;  /* 0x00000100072b7824 */ /* 0x004fe200078e0214 */
[C-C-:B------:R-:W-:Y:S02]  /*21990*/  SHF.L.W.U32.HI R7, R45.reuse, 0x1a, R45.reuse ;  /* 0x0000001a2d077819 */ /* 0x140fe40000010e2d */
[----:B------:R-:W-:-:S04]  /*219a0*/  SHF.L.W.U32.HI R20, R45, 0x15, R45 ;  /* 0x000000152d147819 */ /* 0x000fc80000010e2d */
[----:B------:R-:W-:Y:S01]  /*219b0*/  LOP3.LUT R27, R27, R7, R20, 0x96, !PT ;  /* 0x000000071b1b7212 */ /* 0x000fe200078e9614 */
[----:B------:R-:W-:Y:S01]  /*219c0*/  IMAD.SHL.U32 R7, R43, 0x100, RZ ;  /* 0x000001002b077824 */ /* 0x000fe200078e00ff */
[----:B------:R-:W-:Y:S02]  /*219d0*/  LOP3.LUT R20, R25, R45, R24, 0xb8, !PT ;  /* 0x0000002d19147212 */ /* 0x000fe400078eb818 */
[----:B------:R-:W-:Y:S02]  /*219e0*/  SHF.L.W.U32.HI R43, R6, 0x13, R6 ;  /* 0x00000013062b7819 */ /* 0x000fe40000010e06 */
[----:B------:R-:W-:Y:S01]  /*219f0*/  IADD3 R20, PT, PT, R27, R20, R30 ;  /* 0x000000141b147210 */ /* 0x000fe20007ffe01e */
[----:B---3--:R-:W-:Y:S01]  /*21a00*/  IMAD.IADD R27, R48, 0x1, R7 ;  /* 0x00000001301b7824 */ /* 0x008fe200078e0207 */
[C-C-:B------:R-:W-:Y:S02]  /*21a10*/  SHF.L.W.U32.HI R30, R6.reuse, 0x1e, R6.reuse ;  /* 0x0000001e061e7819 */ /* 0x140fe40000010e06 */
[----:B------:R-:W-:-:S04]  /*21a20*/  SHF.L.W.U32.HI R46, R6, 0xa, R6 ;  /* 0x0000000a062e7819 */ /* 0x000fc80000010e06 */
        /* <DEDUP_REMOVED lines=31> */
[--C-:B------:R-:W-:Y:S01]  /*21c20*/  SHF.L.W.U32.HI R22, R20, 0x1e, R20.reuse ;  /* 0x0000001e14167819 */ /* 0x100fe20000010e14 */
        /* <DEDUP_REMOVED lines=17> */
[--C-:B------:R-:W-:Y:S01]  /*21d40*/  SHF.L.W.U32.HI R22, R51, 0x1e, R51.reuse ;  /* 0x0000001e33167819 */ /* 0x100fe20000010e33 */
        /* <DEDUP_REMOVED lines=16> */
[C-C-:B------:R-:W-:Y:S02]  /*21e50*/  SHF.L.W.U32.HI R7, R48.reuse, 0x1e, R48.reuse ;  /* 0x0000001e30077819 */ /* 0x140fe40000010e30 */
[----:B------:R-:W-:-:S02]  /*21e60*/  SHF.L.W.U32.HI R46, R48, 0x13, R48 ;  /* 0x00000013302e7819 */ /* 0x000fc40000010e30 */
[----:B------:R-:W-:Y:S02]  /*21e70*/  SHF.L.W.U32.HI R31, R48, 0xa, R48 ;  /* 0x0000000a301f7819 */ /* 0x000fe40000010e30 */
[----:B------:R-:W-:Y:S02]  /*21e80*/  IADD3 R25, PT, PT, R30, R25, R53 ;  /* 0x000000191e197210 */ /* 0x000fe40007ffe035 */
        /* <DEDUP_REMOVED lines=15> */
[----:B------:R-:W-:Y:S01]  /*21f80*/  SHF.R.U32.HI R28, RZ, 0xa, R19 ;  /* 0x0000000aff1c7819 */ /* 0x000fe20000011613 */
[----:B-1----:R-:W-:Y:S01]  /*21f90*/  IMAD.IADD R31, R31, 0x1, R6 ;  /* 0x000000011f1f7824 */ /* 0x002fe200078e0206 */
[----:B------:R-:W-:Y:S02]  /*21fa0*/  SHF.L.W.U32.HI R6, R43, 0x1e, R43 ;  /* 0x0000001e2b067819 */ /* 0x000fe40000010e2b */
[----:B------:R-:W-:-:S02]  /*21fb0*/  LOP3.LUT R24, R28, R24, R25, 0x96, !PT ;  /* 0x000000181c187212 */ /* 0x000fc400078e9619 */
        /* <DEDUP_REMOVED lines=11> */
[----:B------:R-:W-:Y:S02]  /*22070*/  IADD3 R6, PT, PT, R6, R28, R23 ;  /* 0x0000001c06067210 */ /* 0x000fe40007ffe017 */
[C-C-:B------:R-:W-:Y:S02]  /*22080*/  SHF.L.W.U32.HI R23, R25.reuse, 0x1e, R25.reuse ;  /* 0x0000001e19177819 */ /* 0x140fe40000010e19 */
[C---:B------:R-:W-:Y:S01]  /*22090*/  SHF.L.W.U32.HI R28, R25.reuse, 0x13, R25 ;  /* 0x00000013191c7819 */ /* 0x040fe20000010e19 */
[----:B------:R-:W-:Y:S01]  /*220a0*/  IMAD.IADD R6, R6, 0x1, R7 ;  /* 0x0000000106067824 */ /* 0x000fe200078e0207 */
[--C-:B------:R-:W-:Y:S01]  /*220b0*/  SHF.L.W.U32.HI R31, R25, 0xa, R25.reuse ;  /* 0x0000000a191f7819 */ /* 0x100fe20000010e19 */
[----:B------:R-:W-:Y:S01]  /*220c0*/  VIADD R30, R30, 0x100 ;  /* 0x000001001e1e7836 */ /* 0x000fe20000000000 */
[----:B------:R-:W-:Y:S01]  /*220d0*/  LOP3.LUT R46, R43, R48, R25, 0xe8, !PT ;  /* 0x000000302b2e7212 */ /* 0x000fe200078ee819 */
[----:B------:R-:W-:Y:S01]  /*220e0*/  IMAD.IADD R51, R51, 0x1, R6 ;  /* 0x0000000133337824 */ /* 0x000fe200078e0206 */
[----:B------:R-:W-:-:S02]  /*220f0*/  LOP3.LUT R23, R31, R23, R28, 0x96, !PT ;  /* 0x000000171f177212 */ /* 0x000fc400078e961c */
        /* <DEDUP_REMOVED lines=24> */
[----:B------:R-:W-:Y:S02]  /*22280*/  SHF.L.W.U32.HI R53, R18, 0xd, R31 ;  /* 0x0000000d12357819 */ /* 0x000fe40000010e1f */
[----:B------:R-:W-:Y:S01]  /*22290*/  SHF.R.U32.HI R28, RZ, 0xa, R18 ;  /* 0x0000000aff1c7819 */ /* 0x000fe20000011612 */
[----:B-1----:R-:W-:Y:S01]  /*222a0*/  IMAD.IADD R6, R45, 0x1, R6 ;  /* 0x000000012d067824 */ /* 0x002fe200078e0206 */
[----:B------:R-:W-:Y:S02]  /*222b0*/  SHF.R.U32.HI R50, RZ, 0x3, R18 ;  /* 0x00000003ff327819 */ /* 0x000fe40000011612 */
[----:B------:R-:W-:Y:S02]  /*222c0*/  LOP3.LUT R22, R28, R22, R53, 0x96, !PT ;  /* 0x000000161c167212 */ /* 0x000fe400078e9635 */
[----:B------:R-:W-:-:S02]  /*222d0*/  SHF.L.W.U32.HI R28, R18, 0x19, R31 ;  /* 0x00000019121c7819 */ /* 0x000fc40000010e1f */
[----:B------:R-:W-:Y:S01]  /*222e0*/  SHF.L.W.U32.HI R31, R18, 0xe, R31 ;  /* 0x0000000e121f7819 */ /* 0x000fe20000010e1f */
[----:B------:R-:W-:-:S03]  /*222f0*/  IMAD.IADD R48, R48, 0x1, R6 ;  /* 0x0000000130307824 */ /* 0x000fc600078e0206 */
[----:B------:R-:W-:Y:S02]  /*22300*/  LOP3.LUT R31, R50, R28, R31, 0x96, !PT ;  /* 0x0000001c321f7212 */ /* 0x000fe400078e961f */
[----:B------:R-:W-:Y:S02]  /*22310*/  LOP3.LUT R28, R25, R43, R46, 0xe8, !PT ;  /* 0x0000002b191c7212 */ /* 0x000fe400078ee82e */
[----:B------:R-:W-:Y:S02]  /*22320*/  IADD3 R24, PT, PT, R27, R24, R26 ;  /* 0x000000181b187210 */ /* 0x000fe40007ffe01a */
[----:B------:R-:W-:Y:S02]  /*22330*/  IADD3 R23, PT, PT, R6, R23, R28 ;  /* 0x0000001706177210 */ /* 0x000fe40007ffe01c */
[C-C-:B------:R-:W-:Y:S02]  /*22340*/  SHF.L.W.U32.HI R6, R48.reuse, 0x1a, R48.reuse ;  /* 0x0000001a30067819 */ /* 0x140fe40000010e30 */
[----:B------:R-:W-:-:S02]  /*22350*/  SHF.L.W.U32.HI R27, R48, 0x15, R48 ;  /* 0x00000015301b7819 */ /* 0x000fc40000010e30 */
[----:B------:R-:W-:Y:S01]  /*22360*/  SHF.L.W.U32.HI R28, R48, 0x7, R48 ;  /* 0x00000007301c7819 */ /* 0x000fe20000010e30 */
[----:B------:R-:W-:-:S03]  /*22370*/  VIADD R45, R24, 0x11002000 ;  /* 0x11002000182d7836 */ /* 0x000fc60000000000 */
[----:B------:R-:W-:Y:S02]  /*22380*/  LOP3.LUT R6, R28, R6, R27, 0x96, !PT ;  /* 0x000000061c067212 */ /* 0x000fe400078e961b */
[----:B------:R-:W-:Y:S02]  /*22390*/  LOP3.LUT R27, R20, R48, R51, 0xb8, !PT ;  /* 0x00000030141b7212 */ /* 0x000fe400078eb833 */
[----:B------:R-:W-:Y:S02]  /*223a0*/  SHF.R.U32.HI R24, RZ, 0xa, R45 ;  /* 0x0000000aff187819 */ /* 0x000fe4000001162d */
[----:B------:R-:W-:Y:S02]  /*223b0*/  IADD3 R28, PT, PT, R6, R27, R21 ;  /* 0x0000001b061c7210 */ /* 0x000fe40007ffe015 */
[C-C-:B------:R-:W-:Y:S02]  /*223c0*/  SHF.L.W.U32.HI R6, R45.reuse, 0xf, R45.reuse ;  /* 0x0000000f2d067819 */ /* 0x140fe40000010e2d */
[----:B------:R-:W-:-:S02]  /*223d0*/  SHF.L.W.U32.HI R21, R45, 0xd, R45 ;  /* 0x0000000d2d157819 */ /* 0x000fc40000010e2d */
[----:B------:R-:W-:Y:S02]  /*223e0*/  IADD3 R28, PT, PT, R28, 0x100, R7 ;  /* 0x000001001c1c7810 */ /* 0x000fe40007ffe007 */
[----:B------:R-:W-:Y:S02]  /*223f0*/  LOP3.LUT R6, R24, R6, R21, 0x96, !PT ;  /* 0x0000000618067212 */ /* 0x000fe400078e9615 */
[C-C-:B------:R-:W-:Y:S02]  /*22400*/  SHF.L.W.U32.HI R7, R23.reuse, 0x1e, R23.reuse ;  /* 0x0000001e17077819 */ /* 0x140fe40000010e17 */
[C-C-:B------:R-:W-:Y:S02]  /*22410*/  SHF.L.W.U32.HI R24, R23.reuse, 0x13, R23.reuse ;  /* 0x0000001317187819 */ /* 0x140fe40000010e17 */
[----:B------:R-:W-:-:S04]  /*22420*/  SHF.L.W.U32.HI R21, R23, 0xa, R23 ;  /* 0x0000000a17157819 */ /* 0x000fc80000010e17 */
[----:B------:R-:W-:Y:S01]  /*22430*/  LOP3.LUT R21, R21, R7, R24, 0x96, !PT ;  /* 0x0000000715157212 */ /* 0x000fe200078e9618 */
[----:B------:R-:W-:Y:S01]  /*22440*/  IMAD.IADD R7, R43, 0x1, R28 ;  /* 0x000000012b077824 */ /* 0x000fe200078e021c */
[----:B------:R-:W-:-:S04]  /*22450*/  LOP3.LUT R24, R46, R25, R23, 0xe8, !PT ;  /* 0x000000192e187212 */ /* 0x000fc800078ee817 */
[----:B------:R-:W-:Y:S01]  /*22460*/  IADD3 R24, PT, PT, R28, R21, R24 ;  /* 0x000000151c187210 */ /* 0x000fe20007ffe018 */
[----:B------:R-:W-:Y:S01]  /*22470*/  IMAD.IADD R21, R29, 0x1, R6 ;  /* 0x000000011d157824 */ /* 0x000fe200078e0206 */
        /* <DEDUP_REMOVED lines=26> */
[C---:B------:R-:W-:Y:S02]  /*22620*/  SHF.L.W.U32.HI R6, R22.reuse, 0xf, R22 ;  /* 0x0000000f16067819 */ /* 0x040fe40000010e16 */
        /* <DEDUP_REMOVED lines=31> */
[----:B------:R-:W-:Y:S01]  /*22820*/  SHF.R.U32.HI R51, RZ, 0x3, R47 ;  /* 0x00000003ff337819 */ /* 0x000fe2000001162f */
[----:B------:R-:W-:-:S03]  /*22830*/  VIADD R5, R5, 0x100 ;  /* 0x0000010005057836 */ /* 0x000fc60000000000 */
        /* <DEDUP_REMOVED lines=152> */
[----:B------:R-:W-:-:S04]  /*231c0*/  LOP3.LUT R7, R53, R7, R51, 0x96, !PT ;  /* 0x0000000735077212 */ /* 0x000fc800078e9633 */
[C---:B------:R-:W-:Y:S02]  /*231d0*/  IADD3 R7, PT, PT, R45.reuse, R7, R6 ;  /* 0x000000072d077210 */ /* 0x040fe40007ffe006 */
[----:B0-----:R-:W-:Y:S02]  /*231e0*/  IADD3 R45, PT, PT, R45, UR4, R47 ;  /* 0x000000042d2d7c10 */ /* 0x001fe4000fffe02f */
[----:B------:R-:W-:Y:S01]  /*231f0*/  SHF.L.W.U32.HI R47, R19, 0x13, R19 ;  /* 0x00000013132f7819 */ /* 0x000fe20000010e13 */
        /* <DEDUP_REMOVED lines=867> */
.L_x_1055:
[----:B------:R-:W-:Y:S05]  /*26830*/  BSYNC.RECONVERGENT B0 ;  /* 0x0000000000007941 */ /* 0x000fea0003800200 */
.L_x_1054:
[----:B------:R-:W-:Y:S01]  /*26840*/  LOP3.LUT P6, RZ, R50, 0x200, RZ, 0xc0, !PT ;  /* 0x0000020032ff7812 */ /* 0x000fe200078cc0ff */
[----:B------:R-:W-:-:S12]  /*26850*/  BSSY.RECONVERGENT B0, `(.L_x_1056) ;  /* 0x0000005000007945 */ /* 0x000fd80003800200 */
[----:B------:R-:W-:Y:S05]  /*26860*/  @!P6 BRA `(.L_x_1057) ;  /* 0x00000000000ce947 */ /* 0x000fea0003800000 */
[----:B0-----:R-:W2:Y:S02]  /*26870*/  LDL.U8 R24, [R1] ;  /* 0x0000000001187983 */ /* 0x001ea40000100000 */
[----:B--2---:R-:W-:-:S05]  /*26880*/  LOP3.LUT R24, R24, 0x40, RZ, 0xfc, !PT ;  /* 0x0000004018187812 */ /* 0x004fca00078efcff */
[----:B------:R1:W-:Y:S02]  /*26890*/  STL.U8 [R1], R24 ;  /* 0x0000001801007387 */ /* 0x0003e40000100000 */
.L_x_1057:
[----:B------:R-:W-:Y:S05]  /*268a0*/  BSYNC.RECONVERGENT B0 ;  /* 0x0000000000007941 */ /* 0x000fea0003800200 */
.L_x_1056:
[----:B------:R-:W-:Y:S04]  /*268b0*/  BSSY.RECONVERGENT B0, `(.L_x_1058) ;  /* 0x0000005000007945 */ /* 0x000fe80003800200 */
[----:B------:R-:W-:Y:S05]  /*268c0*/  @!P0 BRA `(.L_x_1059) ;  /* 0x00000000000c8947 */ /* 0x000fea0003800000 */
[----:B01----:R-:W2:Y:S02]  /*268d0*/  LDL.U8 R24, [R1] ;  /* 0x0000000001187983 */ /* 0x003ea40000100000 */
[----:B--2---:R-:W-:-:S05]  /*268e0*/  LOP3.LUT R24, R24, 0x20, RZ, 0xfc, !PT ;  /* 0x0000002018187812 */ /* 0x004fca00078efcff */
[----:B------:R2:W-:Y:S02]  /*268f0*/  STL.U8 [R1], R24 ;  /* 0x0000001801007387 */ /* 0x0005e40000100000 */
.L_x_1059:
[----:B------:R-:W-:Y:S05]  /*26900*/  BSYNC.RECONVERGENT B0 ;  /* 0x0000000000007941 */ /* 0x000fea0003800200 */
.L_x_1058:
[----:B------:R-:W-:Y:S04]  /*26910*/  BSSY.RECONVERGENT B0, `(.L_x_1060) ;  /* 0x0000005000007945 */ /* 0x000fe80003800200 */
[----:B------:R-:W-:Y:S05]  /*26920*/  @!P1 BRA `(.L_x_1061) ;  /* 0x00000000000c9947 */ /* 0x000fea0003800000 */
[----:B012---:R-:W2:Y:S02]  /*26930*/  LDL.U8 R24, [R1] ;  /* 0x0000000001187983 */ /* 0x007ea40000100000 */
[----:B--2---:R-:W-:-:S05]  /*26940*/  LOP3.LUT R24, R24, 0x10, RZ, 0xfc, !PT ;  /* 0x0000001018187812 */ /* 0x004fca00078efcff */
[----:B------:R3:W-:Y:S02]  /*26950*/  STL.U8 [R1], R24 ;  /* 0x0000001801007387 */ /* 0x0007e40000100000 */
.L_x_1061:
[----:B------:R-:W-:Y:S05]  /*26960*/  BSYNC.RECONVERGENT B0 ;  /* 0x0000000000007941 */ /* 0x000fea0003800200 */
.L_x_1060:
[----:B------:R-:W-:Y:S04]  /*26970*/  BSSY.RECONVERGENT B0, `(.L_x_1062) ;  /* 0x0000005000007945 */ /* 0x000fe80003800200 */
[----:B------:R-:W-:Y:S05]  /*26980*/  @!P2 BRA `(.L_x_1063) ;  /* 0x00000000000ca947 */ /* 0x000fea0003800000 */
[----:B0123--:R-:W2:Y:S02]  /*26990*/  LDL.U8 R24, [R1] ;  /* 0x0000000001187983 */ /* 0x00fea40000100000 */
[----:B--2---:R-:W-:-:S05]  /*269a0*/  LOP3.LUT R24, R24, 0x8, RZ, 0xfc, !PT ;  /* 0x0000000818187812 */ /* 0x004fca00078efcff */
[----:B------:R4:W-:Y:S02]  /*269b0*/  STL.U8 [R1], R24 ;  /* 0x0000001801007387 */ /* 0x0009e40000100000 */
.L_x_1063:
[----:B------:R-:W-:Y:S05]  /*269c0*/  BSYNC.RECONVERGENT B0 ;  /* 0x0000000000007941 */ /* 0x000fea0003800200 */
.L_x_1062:
[----:B------:R-:W-:Y:S04]  /*269d0*/  BSSY.RECONVERGENT B0, `(.L_x_1064) ;  /* 0x0000005000007945 */ /* 0x000fe80003800200 */
[----:B------:R-:W-:Y:S05]  /*269e0*/  @!P3 BRA `(.L_x_1065) ;  /* 0x00000000000cb947 */ /* 0x000fea0003800000 */
[----:B01234-:R-:W2:Y:S02]  /*269f0*/  LDL.U8 R24, [R1] ;  /* 0x0000000001187983 */ /* 0x01fea40000100000 */
[----:B--2---:R-:W-:-:S05]  /*26a00*/  LOP3.LUT R24, R24, 0x4, RZ, 0xfc, !PT ;  /* 0x0000000418187812 */ /* 0x004fca00078efcff */
[----:B------:R0:W-:Y:S02]  /*26a10*/  STL.U8 [R1], R24 ;  /* 0x0000001801007387 */ /* 0x0001e40000100000 */
.L_x_1065:
[----:B------:R-:W-:Y:S05]  /*26a20*/  BSYNC.RECONVERGENT B0 ;  /* 0x0000000000007941 */ /* 0x000fea0003800200 */
.L_x_1064:
[----:B------:R-:W-:Y:S04]  /*26a30*/  BSSY.RECONVERGENT B0, `(.L_x_1066) ;  /* 0x0000005000007945 */ /* 0x000fe80003800200 */
[----:B------:R-:W-:Y:S05]  /*26a40*/  @!P4 BRA `(.L_x_1067) ;  /* 0x00000000000cc947 */ /* 0x000fea0003800000 */
[----:B01234-:R-:W2:Y:S02]  /*26a50*/  LDL.U8 R24, [R1] ;  /* 0x0000000001187983 */ /* 0x01fea40000100000 */
[----:B--2---:R-:W-:-:S05]  /*26a60*/  LOP3.LUT R24, R24, 0x2, RZ, 0xfc, !PT ;  /* 0x0000000218187812 */ /* 0x004fca00078efcff */
[----:B------:R0:W-:Y:S02]  /*26a70*/  STL.U8 [R1], R24 ;  /* 0x0000001801007387 */ /* 0x0001e40000100000 */
.L_x_1067:
[----:B------:R-:W-:Y:S05]  /*26a80*/  BSYNC.RECONVERGENT B0 ;  /* 0x0000000000007941 */ /* 0x000fea0003800200 */
.L_x_1066:
[----:B------:R-:W-:Y:S04]  /*26a90*/  BSSY.RECONVERGENT B0, `(.L_x_1068) ;  /* 0x0000005000007945 */ /* 0x000fe80003800200 */
[----:B------:R-:W-:Y:S05]  /*26aa0*/  @!P5 BRA `(.L_x_1069) ;  /* 0x00000000000cd947 */ /* 0x000fea0003800000 */
[----:B01234-:R-:W2:Y:S02]  /*26ab0*/  LDL.U8 R24, [R1] ;  /* 0x0000000001187983 */ /* 0x01fea40000100000 */
[----:B--2---:R-:W-:-:S05]  /*26ac0*/  LOP3.LUT R24, R24, 0x1, RZ, 0xfc, !PT ;  /* 0x0000000118187812 */ /* 0x004fca00078efcff */
[----:B------:R0:W-:Y:S02]  /*26ad0*/  STL.U8 [R1], R24 ;  /* 0x0000001801007387 */ /* 0x0001e40000100000 */
.L_x_1069:
[----:B------:R-:W-:Y:S05]  /*26ae0*/  BSYNC.RECONVERGENT B0 ;  /* 0x0000000000007941 */ /* 0x000fea0003800200 */
.L_x_1068:
[----:B------:R0:W5:Y:S04]  /*26af0*/  LDL.U16 R46, [R1+0x5e] ;  /* 0x00005e00012e7983 */ /* 0x0001680000100400 */
[----:B01234-:R0:W5:Y:S04]  /*26b00*/  LDL.U16 R24, [R1+0x5a] ;  /* 0x00005a0001187983 */ /* 0x01f1680000100400 */
[----:B------:R0:W5:Y:S01]  /*26b10*/  LDL.U8 R23, [R1] ;  /* 0x0000000001177983 */ /* 0x0001620000100000 */
        /* <DEDUP_REMOVED lines=20> */
.L_x_1071:
[----:B------:R-:W-:Y:S05]  /*26c60*/  BSYNC.RECONVERGENT B0 ;  /* 0x0000000000007941 */ /* 0x000fea0003800200 */
.L_x_1070:
[----:B------:R-:W-:Y:S01]  /*26c70*/  BSSY.RECONVERGENT B0, `(.L_x_1072) ;  /* 0x0000006000007945 */ /* 0x000fe20003800200 */
[----:B------:R-:W-:-:S03]  /*26c80*/  LOP3.LUT P4, RZ, R21, 0x20, RZ, 0xc0, !PT ;  /* 0x0000002015ff7812 */ /* 0x000fc6000788c0ff */
[----:B------:R-:W-:Y:S10]  /*26c90*/  @!P5 BRA `(.L_x_1073) ;  /* 0x00000000000cd947 */ /* 0x000ff40003800000 */
[----:B-1----:R-:W2:Y:S02]  /*26ca0*/  LDL.U8 R50, [R1+0x1] ;  /* 0x0000010001327983 */ /* 0x002ea40000100000 */
[----:B--2---:R-:W-:-:S05]  /*26cb0*/  LOP3.LUT R50, R50, 0x40, RZ, 0xfc, !PT ;  /* 0x0000004032327812 */ /* 0x004fca00078efcff */
[----:B------:R2:W-:Y:S02]  /*26cc0*/  STL.U8 [R1+0x1], R50 ;  /* 0x0000013201007387 */ /* 0x0005e40000100000 */
.L_x_1073:
[----:B------:R-:W-:Y:S05]  /*26cd0*/  BSYNC.RECONVERGENT B0 ;  /* 0x0000000000007941 */ /* 0x000fea0003800200 */
.L_x_1072:
[----:B------:R-:W-:Y:S01]  /*26ce0*/  BSSY.RECONVERGENT B0, `(.L_x_1074) ;  /* 0x0000006000007945 */ /* 0x000fe20003800200 */
[----:B------:R-:W-:-:S03]  /*26cf0*/  LOP3.LUT P5, RZ, R21, 0x10, RZ, 0xc0, !PT ;  /* 0x0000001015ff7812 */ /* 0x000fc600078ac0ff */
[----:B------:R-:W-:Y:S10]  /*26d00*/  @P1 BRA `(.L_x_1075) ;  /* 0x00000000000c1947 */ /* 0x000ff40003800000 */
[----:B-12---:R-:W2:Y:S02]  /*26d10*/  LDL.U8 R50, [R1+0x1] ;  /* 0x0000010001327983 */ /* 0x006ea40000100000 */
[----:B--2---:R-:W-:-:S05]  /*26d20*/  LOP3.LUT R50, R50, 0x20, RZ, 0xfc, !PT ;  /* 0x0000002032327812 */ /* 0x004fca00078efcff */
[----:B------:R3:W-:Y:S02]  /*26d30*/  STL.U8 [R1+0x1], R50 ;  /* 0x0000013201007387 */ /* 0x0007e40000100000 */
.L_x_1075:
[----:B------:R-:W-:Y:S05]  /*26d40*/  BSYNC.RECONVERGENT B0 ;  /* 0x0000000000007941 */ /* 0x000fea0003800200 */
.L_x_1074:
[----:B------:R-:W-:Y:S01]  /*26d50*/  BSSY.RECONVERGENT B0, `(.L_x_1076) ;  /* 0x0000006000007945 */ /* 0x000fe20003800200 */
[----:B------:R-:W-:-:S03]  /*26d60*/  LOP3.LUT P1, RZ, R21, 0x8, RZ, 0xc0, !PT ;  /* 0x0000000815ff7812 */ /* 0x000fc6000782c0ff */
[----:B------:R-:W-:Y:S10]  /*26d70*/  @!P0 BRA `(.L_x_1077) ;  /* 0x00000000000c8947 */ /* 0x000ff40003800000 */
[----:B-123--:R-:W2:Y:S02]  /*26d80*/  LDL.U8 R50, [R1+0x1] ;  /* 0x0000010001327983 */ /* 0x00eea40000100000 */
[----:B--2---:R-:W-:-:S05]  /*26d90*/  LOP3.LUT R50, R50, 0x10, RZ, 0xfc, !PT ;  /* 0x0000001032327812 */ /* 0x004fca00078efcff */
[----:B------:R4:W-:Y:S02]  /*26da0*/  STL.U8 [R1+0x1], R50 ;  /* 0x0000013201007387 */ /* 0x0009e40000100000 */
.L_x_1077:
[----:B------:R-:W-:Y:S05]  /*26db0*/  BSYNC.RECONVERGENT B0 ;  /* 0x0000000000007941 */ /* 0x000fea0003800200 */
.L_x_1076:
[----:B------:R-:W-:Y:S01]  /*26dc0*/  BSSY.RECONVERGENT B0, `(.L_x_1078) ;  /* 0x0000006000007945 */ /* 0x000fe20003800200 */
[----:B------:R-:W-:-:S03]  /*26dd0*/  LOP3.LUT P0, RZ, R21, 0x4, RZ, 0xc0, !PT ;  /* 0x0000000415ff7812 */ /* 0x000fc6000780c0ff */
[----:B------:R-:W-:Y:S10]  /*26de0*/  @!P2 BRA `(.L_x_1079) ;  /* 0x00000000000ca947 */ /* 0x000ff40003800000 */
[----:B-1234-:R-:W2:Y:S02]  /*26df0*/  LDL.U8 R50, [R1+0x1] ;  /* 0x0000010001327983 */ /* 0x01eea40000100000 */
[----:B--2---:R-:W-:-:S05]  /*26e00*/  LOP3.LUT R50, R50, 0x8, RZ, 0xfc, !PT ;  /* 0x0000000832327812 */ /* 0x004fca00078efcff */
[----:B------:R1:W-:Y:S02]  /*26e10*/  STL.U8 [R1+0x1], R50 ;  /* 0x0000013201007387 */ /* 0x0003e40000100000 */
.L_x_1079:
[----:B------:R-:W-:Y:S05]  /*26e20*/  BSYNC.RECONVERGENT B0 ;  /* 0x0000000000007941 */ /* 0x000fea0003800200 */
.L_x_1078:
[----:B-1234-:R-:W-:Y:S01]  /*26e30*/  P2R R50, PR, RZ, 0x1 ;  /* 0x00000001ff327803 */ /* 0x01efe20000000000 */
        /* <DEDUP_REMOVED lines=11> */
.L_x_1081:
[----:B------:R-:W-:Y:S05]  /*26ef0*/  BSYNC.RECONVERGENT B0 ;  /* 0x0000000000007941 */ /* 0x000fea0003800200 */
.L_x_1080:
[----:B------:R-:W-:Y:S01]  /*26f00*/  BSSY.RECONVERGENT B0, `(.L_x_1082) ;  /* 0x0000006000007945 */ /* 0x000fe20003800200 */
[----:B------:R-:W-:-:S03]  /*26f10*/  ISETP.NE.U32.AND P2, PT, R51, 0x1, PT ;  /* 0x000000013300780c */ /* 0x000fc60003f45070 */
[----:B------:R-:W-:Y:S10]  /*26f20*/  @!P6 BRA `(.L_x_1083) ;  /* 0x00000000000ce947 */ /* 0x000ff40003800000 */
[----:B-1----:R-:W2:Y:S02]  /*26f30*/  LDL.U8 R50, [R1+0x1] ;  /* 0x0000010001327983 */ /* 0x002ea40000100000 */
[----:B--2---:R-:W-:-:S05]  /*26f40*/  LOP3.LUT R50, R50, 0x2, RZ, 0xfc, !PT ;  /* 0x0000000232327812 */ /* 0x004fca00078efcff */
[----:B------:R2:W-:Y:S02]  /*26f50*/  STL.U8 [R1+0x1], R50 ;  /* 0x0000013201007387 */ /* 0x0005e40000100000 */
.L_x_1083:
[----:B------:R-:W-:Y:S05]  /*26f60*/  BSYNC.RECONVERGENT B0 ;  /* 0x0000000000007941 */ /* 0x000fea0003800200 */
.L_x_1082:
        /* <DEDUP_REMOVED lines=8> */
.L_x_1085:
[----:B------:R-:W-:Y:S05]  /*26ff0*/  BSYNC.RECONVERGENT B0 ;  /* 0x0000000000007941 */ /* 0x000fea0003800200 */
.L_x_1084:
        /* <DEDUP_REMOVED lines=8> */
.L_x_1087:
[----:B------:R-:W-:Y:S05]  /*27080*/  BSYNC.RECONVERGENT B0 ;  /* 0x0000000000007941 */ /* 0x000fea0003800200 */
.L_x_1086:
        /* <DEDUP_REMOVED lines=8> */
.L_x_1089:
[----:B------:R-:W-:Y:S05]  /*27110*/  BSYNC.RECONVERGENT B0 ;  /* 0x0000000000007941 */ /* 0x000fea0003800200 */
.L_x_1088:
[----:B------:R-:W-:Y:S01]  /*27120*/  BSSY.RECONVERGENT B0, `(.L_x_1090) ;  /* 0x0000006000007945 */ /* 0x000fe20003800200 */
[----:B------:R-:W-:-:S03]  /*27130*/  LOP3.LUT P6, RZ, R22, 0x80, RZ, 0xc0, !PT ;  /* 0x0000008016ff7812 */ /* 0x000fc600078cc0ff */
[----:B------:R-:W-:Y:S10]  /*27140*/  @!P1 BRA `(.L_x_1091) ;  /* 0x00000000000c9947 */ /* 0x000ff40003800000 */
[----:B-1234-:R-:W2:Y:S02]  /*27150*/  LDL.U8 R50, [R1+0x2] ;  /* 0x0000020001327983 */ /* 0x01eea40000100000 */
[----:B--2---:R-:W-:-:S05]  /*27160*/  LOP3.LUT R50, R50, 0x20, RZ, 0xfc, !PT ;  /* 0x0000002032327812 */ /* 0x004fca00078efcff */
[----:B------:R1:W-:Y:S02]  /*27170*/  STL.U8 [R1+0x2], R50 ;  /* 0x0000023201007387 */ /* 0x0003e40000100000 */
.L_x_1091:
[----:B------:R-:W-:Y:S05]  /*27180*/  BSYNC.RECONVERGENT B0 ;  /* 0x0000000000007941 */ /* 0x000fea0003800200 */
.L_x_1090:
        /* <DEDUP_REMOVED lines=8> */
.L_x_1093:
[----:B------:R-:W-:Y:S05]  /*27210*/  BSYNC.RECONVERGENT B0 ;  /* 0x0000000000007941 */ /* 0x000fea0003800200 */
.L_x_1092:
[----:B------:R-:W-:Y:S01]  /*27220*/  LOP3.LUT P1, RZ, R42, 0x2, RZ, 0xc0, !PT ;  /* 0x000000022aff7812 */ /* 0x000fe2000782c0ff */
[----:B------:R-:W-:Y:S01]  /*27230*/  BSSY.RECONVERGENT B0, `(.L_x_1094) ;  /* 0x0000006000007945 */ /* 0x000fe20003800200 */
[----:B------:R-:W-:-:S11]  /*27240*/  LOP3.LUT P0, RZ, R22, 0x20, RZ, 0xc0, !PT ;  /* 0x0000002016ff7812 */ /* 0x000fd6000780c0ff */
[----:B------:R-:W-:Y:S05]  /*27250*/  @!P1 BRA `(.L_x_1095) ;  /* 0x00000000000c9947 */ /* 0x000fea0003800000 */
[----:B-1234-:R-:W2:Y:S02]  /*27260*/  LDL.U8 R50, [R1+0x2] ;  /* 0x0000020001327983 */ /* 0x01eea40000100000 */
[----:B--2---:R-:W-:-:S05]  /*27270*/  LOP3.LUT R50, R50, 0x8, RZ, 0xfc, !PT ;  /* 0x0000000832327812 */ /* 0x004fca00078efcff */
[----:B------:R1:W-:Y:S02]  /*27280*/  STL.U8 [R1+0x2], R50 ;  /* 0x0000023201007387 */ /* 0x0003e40000100000 */
.L_x_1095:
[----:B------:R-:W-:Y:S05]  /*27290*/  BSYNC.RECONVERGENT B0 ;  /* 0x0000000000007941 */ /* 0x000fea0003800200 */
.L_x_1094:
[----:B------:R-:W-:Y:S01]  /*272a0*/  BSSY.RECONVERGENT B0, `(.L_x_1096) ;  /* 0x0000006000007945 */ /* 0x000fe20003800200 */
[----:B------:R-:W-:-:S03]  /*272b0*/  LOP3.LUT P1, RZ, R22, 0x10, RZ, 0xc0, !PT ;  /* 0x0000001016ff7812 */ /* 0x000fc6000782c0ff */
[----:B------:R-:W-:Y:S10]  /*272c0*/  @P2 BRA `(.L_x_1097) ;  /* 0x00000000000c2947 */ /* 0x000ff40003800000 */
[----:B-1234-:R-:W2:Y:S02]  /*272d0*/  LDL.U8 R50, [R1+0x2] ;  /* 0x0000020001327983 */ /* 0x01eea40000100000 */
[----:B--2---:R-:W-:-:S05]  /*272e0*/  LOP3.LUT R50, R50, 0x4, RZ, 0xfc, !PT ;  /* 0x0000000432327812 */ /* 0x004fca00078efcff */
[----:B------:R1:W-:Y:S02]  /*272f0*/  STL.U8 [R1+0x2], R50 ;  /* 0x0000023201007387 */ /* 0x0003e40000100000 */
.L_x_1097:
[----:B------:R-:W-:Y:S05]  /*27300*/  BSYNC.RECONVERGENT B0 ;  /* 0x0000000000007941 */ /* 0x000fea0003800200 */
.L_x_1096:
[C---:B------:R-:W-:Y:S01]  /*27310*/  LOP3.LUT P3, RZ, R22.reuse, 0x400, RZ, 0xc0, !PT ;  /* 0x0000040016ff7812 */ /* 0x040fe2000786c0ff */
[----:B------:R-:W-:Y:S01]  /*27320*/  BSSY.RECONVERGENT B0, `(.L_x_1098) ;  /* 0x0000006000007945 */ /* 0x000fe20003800200 */
[----:B------:R-:W-:-:S11]  /*27330*/  LOP3.LUT P2, RZ, R22, 0x8, RZ, 0xc0, !PT ;  /* 0x0000000816ff7812 */ /* 0x000fd6000784c0ff */
[----:B------:R-:W-:Y:S05]  /*27340*/  @!P3 BRA `(.L_x_1099) ;  /* 0x00000000000cb947 */ /* 0x000fea0003800000 */
[----:B-1234-:R-:W2:Y:S02]  /*27350*/  LDL.U8 R50, [R1+0x2] ;  /* 0x0000020001327983 */ /* 0x01eea40000100000 */
[----:B--2---:R-:W-:-:S05]  /*27360*/  LOP3.LUT R50, R50, 0x2, RZ, 0xfc, !PT ;  /* 0x0000000232327812 */ /* 0x004fca00078efcff */
[----:B------:R1:W-:Y:S02]  /*27370*/  STL.U8 [R1+0x2], R50 ;  /* 0x0000023201007387 */ /* 0x0003e40000100000 */
.L_x_1099:
[----:B------:R-:W-:Y:S05]  /*27380*/  BSYNC.RECONVERGENT B0 ;  /* 0x0000000000007941 */ /* 0x000fea0003800200 */
.L_x_1098:
[C---:B------:R-:W-:Y:S01]  /*27390*/  LOP3.LUT P4, RZ, R22.reuse, 0x200, RZ, 0xc0, !PT ;  /* 0x0000020016ff7812 */ /* 0x040fe2000788c0ff */
[----:B------:R-:W-:Y:S01]  /*273a0*/  BSSY.RECONVERGENT B0, `(.L_x_1100) ;  /* 0x0000006000007945 */ /* 0x000fe20003800200 */
[----:B------:R-:W-:-:S11]  /*273b0*/  LOP3.LUT P3, RZ, R22, 0x4, RZ, 0xc0, !PT ;  /* 0x0000000416ff7812 */ /* 0x000fd6000786c0ff */
[----:B------:R-:W-:Y:S05]  /*273c0*/  @!P4 BRA `(.L_x_1101) ;  /* 0x00000000000cc947 */ /* 0x000fea0003800000 */
[----:B-1234-:R-:W2:Y:S02]  /*273d0*/  LDL.U8 R50, [R1+0x2] ;  /* 0x0000020001327983 */ /* 0x01eea40000100000 */
[----:B--2---:R-:W-:-:S05]  /*273e0*/  LOP3.LUT R50, R50, 0x1, RZ, 0xfc, !PT ;  /* 0x0000000132327812 */ /* 0x004fca00078efcff */
[----:B------:R1:W-:Y:S02]  /*273f0*/  STL.U8 [R1+0x2], R50 ;  /* 0x0000023201007387 */ /* 0x0003e40000100000 */
.L_x_1101:
[----:B------:R-:W-:Y:S05]  /*27400*/  BSYNC.RECONVERGENT B0 ;  /* 0x0000000000007941 */ /* 0x000fea0003800200 */
.L_x_1100:
[C---:B------:R-:W-:Y:S01]  /*27410*/  LOP3.LUT P5, RZ, R22.reuse, 0x100, RZ, 0xc0, !PT ;  /* 0x0000010016ff7812 */ /* 0x040fe200078ac0ff */
[----:B------:R-:W-:Y:S01]  /*27420*/  BSSY.RECONVERGENT B0, `(.L_x_1102) ;  /* 0x0000007000007945 */ /* 0x000fe20003800200 */
[C---:B------:R-:W-:Y:S02]  /*27430*/  LOP3.LUT R21, R22.reuse, 0x1, RZ, 0xc0, !PT ;  /* 0x0000000116157812 */ /* 0x040fe400078ec0ff */
[----:B------:R-:W-:-:S09]  /*27440*/  LOP3.LUT P4, RZ, R22, 0x2, RZ, 0xc0, !PT ;  /* 0x0000000216ff7812 */ /* 0x000fd2000788c0ff */
[----:B------:R-:W-:Y:S05]  /*27450*/  @!P5 BRA `(.L_x_1103) ;  /* 0x00000000000cd947 */ /* 0x000fea0003800000 */
[----:B------:R-:W5:Y:S02]  /*27460*/  LDL.U8 R22, [R1+0x3] ;  /* 0x0000030001167983 */ /* 0x000f640000100000 */
[----:B-----5:R-:W-:-:S05]  /*27470*/  LOP3.LUT R22, R22, 0x80, RZ, 0xfc, !PT ;  /* 0x0000008016167812 */ /* 0x020fca00078efcff */
[----:B------:R0:W-:Y:S02]  /*27480*/  STL.U8 [R1+0x3], R22 ;  /* 0x0000031601007387 */ /* 0x0001e40000100000 */
.L_x_1103:
[----:B------:R-:W-:Y:S05]  /*27490*/  BSYNC.RECONVERGENT B0 ;  /* 0x0000000000007941 */ /* 0x000fea0003800200 */
.L_x_1102:
[----:B------:R-:W-:Y:S01]  /*274a0*/  BSSY.RECONVERGENT B0, `(.L_x_1104) ;  /* 0x0000006000007945 */ /* 0x000fe20003800200 */
[----:B------:R-:W-:-:S03]  /*274b0*/  ISETP.NE.U32.AND P5, PT, R21, 0x1, PT ;  /* 0x000000011500780c */ /* 0x000fc60003fa5070 */
[----:B------:R-:W-:Y:S10]  /*274c0*/  @!P6 BRA `(.L_x_1105) ;  /* 0x00000000000ce947 */ /* 0x000ff40003800000 */
[----:B0-----:R-:W5:Y:S02]  /*274d0*/  LDL.U8 R22, [R1+0x3] ;  /* 0x0000030001167983 */ /* 0x001f640000100000 */
[----:B-----5:R-:W-:-:S05]  /*274e0*/  LOP3.LUT R22, R22, 0x40, RZ, 0xfc, !PT ;  /* 0x0000004016167812 */ /* 0x020fca00078efcff */
[----:B------:R0:W-:Y:S02]  /*274f0*/  STL.U8 [R1+0x3], R22 ;  /* 0x0000031601007387 */ /* 0x0001e40000100000 */
.L_x_1105:
[----:B------:R-:W-:Y:S05]  /*27500*/  BSYNC.RECONVERGENT B0 ;  /* 0x0000000000007941 */ /* 0x000fea0003800200 */
.L_x_1104:
        /* <DEDUP_REMOVED lines=8> */
[----:B0-----:R-:W5:Y:S02]  /*27590*/  LDL.U8 R22, [R1+0x3] ;  /* 0x0000030001167983 */ /* 0x001f640000100000 */
[----:B-----5:R-:W-:-:S05]  /*275a0*/  LOP3.LUT R22, R22, 0x20, RZ, 0xfc, !PT ;  /* 0x0000002016167812 */ /* 0x020fca00078efcff */
[----:B------:R0:W-:Y:S02]  /*275b0*/  STL.U8 [R1+0x3], R22 ;  /* 0x0000031601007387 */ /* 0x0001e40000100000 */
.L_x_1107:
[----:B------:R-:W-:Y:S05]  /*275c0*/  BSYNC.RECONVERGENT B0 ;  /* 0x0000000000007941 */ /* 0x000fea0003800200 */
.L_x_1106:
[----:B------:R-:W-:Y:S01]  /*275d0*/  BSSY.RECONVERGENT B0, `(.L_x_1108) ;  /* 0x0000006000007945 */ /* 0x000fe20003800200 */
[----:B------:R-:W-:-:S03]  /*275e0*/  LOP3.LUT P6, RZ, R19, 0x200, RZ, 0xc0, !PT ;  /* 0x0000020013ff7812 */ /* 0x000fc600078cc0ff */
[----:B------:R-:W-:Y:S10]  /*275f0*/  @!P0 BRA `(.L_x_1109) ;  /* 0x00000000000c8947 */ /* 0x000ff40003800000 */
[----:B0-----:R-:W5:Y:S02]  /*27600*/  LDL.U8 R22, [R1+0x3] ;  /* 0x0000030001167983 */ /* 0x001f640000100000 */
[----:B-----5:R-:W-:-:S05]  /*27610*/  LOP3.LUT R22, R22, 0x10, RZ, 0xfc, !PT ;  /* 0x0000001016167812 */ /* 0x020fca00078efcff */
[----:B------:R0:W-:Y:S02]  /*27620*/  STL.U8 [R1+0x3], R22 ;  /* 0x0000031601007387 */ /* 0x0001e40000100000 */
.L_x_1109:
[----:B------:R-:W-:Y:S05]  /*27630*/  BSYNC.RECONVERGENT B0 ;  /* 0x0000000000007941 */ /* 0x000fea0003800200 */
.L_x_1108:
[----:B------:R-:W-:Y:S01]  /*27640*/  BSSY.RECONVERGENT B0, `(.L_x_1110) ;  /* 0x0000006000007945 */ /* 0x000fe20003800200 */
[----:B------:R-:W-:-:S03]  /*27650*/  LOP3.LUT P0, RZ, R19, 0x100, RZ, 0xc0, !PT ;  /* 0x0000010013ff7812 */ /* 0x000fc6000780c0ff */
[----:B------:R-:W-:Y:S10]  /*27660*/  @!P1 BRA `(.L_x_1111) ;  /* 0x00000000000c9947 */ /* 0x000ff40003800000 */
[----:B0-----:R-:W5:Y:S02]  /*27670*/  LDL.U8 R22, [R1+0x3] ;  /* 0x0000030001167983 */ /* 0x001f640000100000 */
[----:B-----5:R-:W-:-:S05]  /*27680*/  LOP3.LUT R22, R22, 0x8, RZ, 0xfc, !PT ;  /* 0x0000000816167812 */ /* 0x020fca00078efcff */
[----:B------:R0:W-:Y:S02]  /*27690*/  STL.U8 [R1+0x3], R22 ;  /* 0x0000031601007387 */ /* 0x0001e40000100000 */
.L_x_1111:
[----:B------:R-:W-:Y:S05]  /*276a0*/  BSYNC.RECONVERGENT B0 ;  /* 0x0000000000007941 */ /* 0x000fea0003800200 */
.L_x_1110:
[----:B------:R-:W-:Y:S04]  /*276b0*/  BSSY.RECONVERGENT B0, `(.L_x_1112) ;  /* 0x0000005000007945 */ /* 0x000fe80003800200 */
[----:B------:R-:W-:Y:S05]  /*276c0*/  @!P2 BRA `(.L_x_1113) ;  /* 0x00000000000ca947 */ /* 0x000fea0003800000 */
[----:B0-----:R-:W5:Y:S02]  /*276d0*/  LDL.U8 R22, [R1+0x3] ;  /* 0x0000030001167983 */ /* 0x001f640000100000 */
[----:B-----5:R-:W-:-:S05]  /*276e0*/  LOP3.LUT R22, R22, 0x4, RZ, 0xfc, !PT ;  /* 0x0000000416167812 */ /* 0x020fca00078efcff */
[----:B------:R0:W-:Y:S02]  /*276f0*/  STL.U8 [R1+0x3], R22 ;  /* 0x0000031601007387 */ /* 0x0001e40000100000 */
.L_x_1113:
[----:B------:R-:W-:Y:S05]  /*27700*/  BSYNC.RECONVERGENT B0 ;  /* 0x0000000000007941 */ /* 0x000fea0003800200 */
.L_x_1112:
[----:B------:R-:W-:Y:S04]  /*27710*/  BSSY.RECONVERGENT B0, `(.L_x_1114) ;  /* 0x0000005000007945 */ /* 0x000fe80003800200 */
[----:B------:R-:W-:Y:S05]  /*27720*/  @!P3 BRA `(.L_x_1115) ;  /* 0x00000000000cb947 */ /* 0x000fea0003800000 */
[----:B0-----:R-:W5:Y:S02]  /*27730*/  LDL.U8 R22, [R1+0x3] ;  /* 0x0000030001167983 */ /* 0x001f640000100000 */
[----:B-----5:R-:W-:-:S05]  /*27740*/  LOP3.LUT R22, R22, 0x2, RZ, 0xfc, !PT ;  /* 0x0000000216167812 */ /* 0x020fca00078efcff */
[----:B------:R0:W-:Y:S02]  /*27750*/  STL.U8 [R1+0x3], R22 ;  /* 0x0000031601007387 */ /* 0x0001e40000100000 */
.L_x_1115:
[----:B------:R-:W-:Y:S05]  /*27760*/  BSYNC.RECONVERGENT B0 ;  /* 0x0000000000007941 */ /* 0x000fea0003800200 */
.L_x_1114:
[----:B------:R-:W-:Y:S04]  /*27770*/  BSSY.RECONVERGENT B0, `(.L_x_1116) ;  /* 0x0000005000007945 */ /* 0x000fe80003800200 */
[----:B------:R-:W-:Y:S05]  /*27780*/  @!P4 BRA `(.L_x_1117) ;  /* 0x00000000000cc947 */ /* 0x000fea0003800000 */
[----:B0-----:R-:W5:Y:S02]  /*27790*/  LDL.U8 R22, [R1+0x3] ;  /* 0x0000030001167983 */ /* 0x001f640000100000 */
[----:B-----5:R-:W-:-:S05]  /*277a0*/  LOP3.LUT R22, R22, 0x1, RZ, 0xfc, !PT ;  /* 0x0000000116167812 */ /* 0x020fca00078efcff */
[----:B------:R0:W-:Y:S02]  /*277b0*/  STL.U8 [R1+0x3], R22 ;  /* 0x0000031601007387 */ /* 0x0001e40000100000 */
.L_x_1117:
[----:B------:R-:W-:Y:S05]  /*277c0*/  BSYNC.RECONVERGENT B0 ;  /* 0x0000000000007941 */ /* 0x000fea0003800200 */
.L_x_1116:
[----:B------:R-:W-:Y:S04]  /*277d0*/  BSSY.RECONVERGENT B0, `(.L_x_1118) ;  /* 0x0000005000007945 */ /* 0x000fe80003800200 */
[----:B------:R-:W-:Y:S05]  /*277e0*/  @P5 BRA `(.L_x_1119) ;  /* 0x00000000000c5947 */ /* 0x000fea0003800000 */
[----:B0-----:R-:W5:Y:S02]  /*277f0*/  LDL.U8 R22, [R1+0x4] ;  /* 0x0000040001167983 */ /* 0x001f640000100000 */
[----:B-----5:R-:W-:-:S05]  /*27800*/  LOP3.LUT R22, R22, 0x80, RZ, 0xfc, !PT ;  /* 0x0000008016167812 */ /* 0x020fca00078efcff */
[----:B------:R0:W-:Y:S02]  /*27810*/  STL.U8 [R1+0x4], R22 ;  /* 0x0000041601007387 */ /* 0x0001e40000100000 */
.L_x_1119:
[----:B------:R-:W-:Y:S05]  /*27820*/  BSYNC.RECONVERGENT B0 ;  /* 0x0000000000007941 */ /* 0x000fea0003800200 */
.L_x_1118:
[----:B------:R-:W-:Y:S01]  /*27830*/  LOP3.LUT P1, RZ, R19, 0x400, RZ, 0xc0, !PT ;  /* 0x0000040013ff7812 */ /* 0x000fe2000782c0ff */
[----:B------:R-:W-:-:S12]  /*27840*/  BSSY.RECONVERGENT B0, `(.L_x_1120) ;  /* 0x0000005000007945 */ /* 0x000fd80003800200 */
[----:B------:R-:W-:Y:S05]  /*27850*/  @!P1 BRA `(.L_x_1121) ;  /* 0x00000000000c9947 */ /* 0x000fea0003800000 */
[----:B0-----:R-:W5:Y:S02]  /*27860*/  LDL.U8 R22, [R1+0x4] ;  /* 0x0000040001167983 */ /* 0x001f640000100000 */
[----:B-----5:R-:W-:-:S05]  /*27870*/  LOP3.LUT R22, R22, 0x40, RZ, 0xfc, !PT ;  /* 0x0000004016167812 */ /* 0x020fca00078efcff */
[----:B------:R0:W-:Y:S02]  /*27880*/  STL.U8 [R1+0x4], R22 ;  /* 0x0000041601007387 */ /* 0x0001e40000100000 */
.L_x_1121:
[----:B------:R-:W-:Y:S05]  /*27890*/  BSYNC.RECONVERGENT B0 ;  /* 0x0000000000007941 */ /* 0x000fea0003800200 */
.L_x_1120:
[----:B------:R-:W-:Y:S04]  /*278a0*/  BSSY.RECONVERGENT B0, `(.L_x_1122) ;  /* 0x0000005000007945 */ /* 0x000fe80003800200 */
[----:B------:R-:W-:Y:S05]  /*278b0*/  @!P6 BRA `(.L_x_1123) ;  /* 0x00000000000ce947 */ /* 0x000fea0003800000 */
[----:B0-----:R-:W5:Y:S02]  /*278c0*/  LDL.U8 R22, [R1+0x4] ;  /* 0x0000040001167983 */ /* 0x001f640000100000 */
[----:B-----5:R-:W-:-:S05]  /*278d0*/  LOP3.LUT R22, R22, 0x20, RZ, 0xfc, !PT ;  /* 0x0000002016167812 */ /* 0x020fca00078efcff */
[----:B------:R0:W-:Y:S02]  /*278e0*/  STL.U8 [R1+0x4], R22 ;  /* 0x0000041601007387 */ /* 0x0001e40000100000 */
.L_x_1123:
[----:B------:R-:W-:Y:S05]  /*278f0*/  BSYNC.RECONVERGENT B0 ;  /* 0x0000000000007941 */ /* 0x000fea0003800200 */
.L_x_1122:
[----:B------:R-:W-:Y:S04]  /*27900*/  BSSY.RECONVERGENT B0, `(.L_x_1124) ;  /* 0x0000005000007945 */ /* 0x000fe80003800200 */
[----:B------:R-:W-:Y:S05]  /*27910*/  @!P0 BRA `(.L_x_1125) ;  /* 0x00000000000c8947 */ /* 0x000fea0003800000 */
[----:B0-----:R-:W5:Y:S02]  /*27920*/  LDL.U8 R22, [R1+0x4] ;  /* 0x0000040001167983 */ /* 0x001f640000100000 */
[----:B-----5:R-:W-:-:S05]  /*27930*/  LOP3.LUT R22, R22, 0x10, RZ, 0xfc, !PT ;  /* 0x0000001016167812 */ /* 0x020fca00078efcff */
[----:B------:R0:W-:Y:S02]  /*27940*/  STL.U8 [R1+0x4], R22 ;  /* 0x0000041601007387 */ /* 0x0001e40000100000 */
.L_x_1125:
[----:B------:R-:W-:Y:S05]  /*27950*/  BSYNC.RECONVERGENT B0 ;  /* 0x0000000000007941 */ /* 0x000fea0003800200 */
.L_x_1124:
[----:B-1234-:R1:W5:Y:S04]  /*27960*/  LDL.U8 R50, [R1+0x1] ;  /* 0x0000010001327983 */ /* 0x01e3680000100000 */
[----:B0-----:R1:W5:Y:S04]  /*27970*/  LDL.U8 R22, [R1+0x2] ;  /* 0x0000020001167983 */ /* 0x0013680000100000 */
[----:B------:R1:W5:Y:S01]  /*27980*/  LDL.U8 R21, [R1+0x3] ;  /* 0x0000030001157983 */ /* 0x0003620000100000 */
        /* <DEDUP_REMOVED lines=18> */
[----:B-1----:R-:W-:Y:S05]  /*27ab0*/  @!P6 BRA `(.L_x_1127) ;  /* 0x00000000000ce947 */ /* 0x002fea0003800000 */
[----:B------:R-:W2:Y:S02]  /*27ac0*/  LDL.U8 R52, [R1+0x4] ;  /* 0x0000040001347983 */ /* 0x000ea40000100000 */
[----:B--2---:R-:W-:-:S05]  /*27ad0*/  LOP3.LUT R52, R52, 0x8, RZ, 0xfc, !PT ;  /* 0x0000000834347812 */ /* 0x004fca00078efcff */
[----:B------:R0:W-:Y:S02]  /*27ae0*/  STL.U8 [R1+0x4], R52 ;  /* 0x0000043401007387 */ /* 0x0001e40000100000 */
.L_x_1127:
[----:B------:R-:W-:Y:S05]  /*27af0*/  BSYNC.RECONVERGENT B0 ;  /* 0x0000000000007941 */ /* 0x000fea0003800200 */
.L_x_1126:
        /* <DEDUP_REMOVED lines=8> */
.L_x_1129:
[----:B------:R-:W-:Y:S05]  /*27b80*/  BSYNC.RECONVERGENT B0 ;  /* 0x0000000000007941 */ /* 0x000fea0003800200 */
.L_x_1128:
        /* <DEDUP_REMOVED lines=8> */
.L_x_1131:
[----:B------:R-:W-:Y:S05]  /*27c10*/  BSYNC.RECONVERGENT B0 ;  /* 0x0000000000007941 */ /* 0x000fea0003800200 */
.L_x_1130:
        /* <DEDUP_REMOVED lines=8> */
.L_x_1133:
[----:B------:R-:W-:Y:S05]  /*27ca0*/  BSYNC.RECONVERGENT B0 ;  /* 0x0000000000007941 */ /* 0x000fea0003800200 */
.L_x_1132:
[----:B------:R-:W-:Y:S01]  /*27cb0*/  BSSY.RECONVERGENT B0, `(.L_x_1134) ;  /* 0x0000006000007945 */ /* 0x000fe20003800200 */
[----:B------:R-:W-:-:S03]  /*27cc0*/  LOP3.LUT P6, RZ, R20, 0x80, RZ, 0xc0, !PT ;  /* 0x0000008014ff7812 */ /* 0x000fc600078cc0ff */
[----:B------:R-:W-:Y:S10]  /*27cd0*/  @!P2 BRA `(.L_x_1135) ;  /* 0x00000000000ca947 */ /* 0x000ff40003800000 */
[----:B0123--:R-:W2:Y:S02]  /*27ce0*/  LDL.U8 R52, [R1+0x5] ;  /* 0x0000050001347983 */ /* 0x00fea40000100000 */
[----:B--2---:R-:W-:-:S05]  /*27cf0*/  LOP3.LUT R52, R52, 0x80, RZ, 0xfc, !PT ;  /* 0x0000008034347812 */ /* 0x004fca00078efcff */
[----:B------:R4:W-:Y:S02]  /*27d00*/  STL.U8 [R1+0x5], R52 ;  /* 0x0000053401007387 */ /* 0x0009e40000100000 */
.L_x_1135:
[----:B------:R-:W-:Y:S05]  /*27d10*/  BSYNC.RECONVERGENT B0 ;  /* 0x0000000000007941 */ /* 0x000fea0003800200 */
.L_x_1134:
[----:B------:R-:W-:Y:S01]  /*27d20*/  BSSY.RECONVERGENT B0, `(.L_x_1136) ;  /* 0x0000006000007945 */ /* 0x000fe20003800200 */
[----:B------:R-:W-:-:S03]  /*27d30*/  LOP3.LUT P3, RZ, R20, 0x40, RZ, 0xc0, !PT ;  /* 0x0000004014ff7812 */ /* 0x000fc6000786c0ff */
[----:B------:R-:W-:Y:S10]  /*27d40*/  @!P1 BRA `(.L_x_1137) ;  /* 0x00000000000c9947 */ /* 0x000ff40003800000 */
[----:B01234-:R-:W2:Y:S02]  /*27d50*/  LDL.U8 R52, [R1+0x5] ;  /* 0x0000050001347983 */ /* 0x01fea40000100000 */
[----:B--2---:R-:W-:-:S05]  /*27d60*/  LOP3.LUT R52, R52, 0x40, RZ, 0xfc, !PT ;  /* 0x0000004034347812 */ /* 0x004fca00078efcff */
[----:B------:R0:W-:Y:S02]  /*27d70*/  STL.U8 [R1+0x5], R52 ;  /* 0x0000053401007387 */ /* 0x0001e40000100000 */
.L_x_1137:
[----:B------:R-:W-:Y:S05]  /*27d80*/  BSYNC.RECONVERGENT B0 ;  /* 0x0000000000007941 */ /* 0x000fea0003800200 */
.L_x_1136:
[----:B------:R-:W-:Y:S01]  /*27d90*/  BSSY.RECONVERGENT B0, `(.L_x_1138) ;  /* 0x0000006000007945 */ /* 0x000fe20003800200 */
[----:B------:R-:W-:-:S03]  /*27da0*/  LOP3.LUT P4, RZ, R20, 0x20, RZ, 0xc0, !PT ;  /* 0x0000002014ff7812 */ /* 0x000fc6000788c0ff */
[----:B------:R-:W-:Y:S10]  /*27db0*/  @!P0 BRA `(.L_x_1139) ;  /* 0x00000000000c8947 */ /* 0x000ff40003800000 */
[----:B01234-:R-:W2:Y:S02]  /*27dc0*/  LDL.U8 R52, [R1+0x5] ;  /* 0x0000050001347983 */ /* 0x01fea40000100000 */
[----:B--2---:R-:W-:-:S05]  /*27dd0*/  LOP3.LUT R52, R52, 0x20, RZ, 0xfc, !PT ;  /* 0x0000002034347812 */ /* 0x004fca00078efcff */
[----:B------:R0:W-:Y:S02]  /*27de0*/  STL.U8 [R1+0x5], R52 ;  /* 0x0000053401007387 */ /* 0x0001e40000100000 */
.L_x_1139:
[----:B------:R-:W-:Y:S05]  /*27df0*/  BSYNC.RECONVERGENT B0 ;  /* 0x0000000000007941 */ /* 0x000fea0003800200 */
.L_x_1138:
[----:B------:R-:W-:Y:S01]  /*27e00*/  ISETP.NE.U32.AND P0, PT, R51, 0x1, PT ;  /* 0x000000013300780c */ /* 0x000fe20003f05070 */
[----:B------:R-:W-:Y:S01]  /*27e10*/  BSSY.RECONVERGENT B0, `(.L_x_1140) ;  /* 0x0000006000007945 */ /* 0x000fe20003800200 */
[----:B------:R-:W-:-:S11]  /*27e20*/  LOP3.LUT P5, RZ, R20, 0x10, RZ, 0xc0, !PT ;  /* 0x0000001014ff7812 */ /* 0x000fd600078ac0ff */
[----:B------:R-:W-:Y:S05]  /*27e30*/  @P0 BRA `(.L_x_1141) ;  /* 0x00000000000c0947 */ /* 0x000fea0003800000 */
[----:B01234-:R-:W2:Y:S02]  /*27e40*/  LDL.U8 R52, [R1+0x5] ;  /* 0x0000050001347983 */ /* 0x01fea40000100000 */
[----:B--2---:R-:W-:-:S05]  /*27e50*/  LOP3.LUT R52, R52, 0x10, RZ, 0xfc, !PT ;  /* 0x0000001034347812 */ /* 0x004fca00078efcff */
[----:B------:R0:W-:Y:S02]  /*27e60*/  STL.U8 [R1+0x5], R52 ;  /* 0x0000053401007387 */ /* 0x0001e40000100000 */
.L_x_1141:
[----:B------:R-:W-:Y:S05]  /*27e70*/  BSYNC.RECONVERGENT B0 ;  /* 0x0000000000007941 */ /* 0x000fea0003800200 */
.L_x_1140:
[C---:B------:R-:W-:Y:S01]  /*27e80*/  LOP3.LUT P0, RZ, R20.reuse, 0x400, RZ, 0xc0, !PT ;  /* 0x0000040014ff7812 */ /* 0x040fe2000780c0ff */
[----:B------:R-:W-:Y:S01]  /*27e90*/  BSSY.RECONVERGENT B0, `(.L_x_1142) ;  /* 0x0000006000007945 */ /* 0x000fe20003800200 */
[----:B------:R-:W-:-:S11]  /*27ea0*/  LOP3.LUT P1, RZ, R20, 0x8, RZ, 0xc0, !PT ;  /* 0x0000000814ff7812 */ /* 0x000fd6000782c0ff */
[----:B------:R-:W-:Y:S05]  /*27eb0*/  @!P0 BRA `(.L_x_1143) ;  /* 0x00000000000c8947 */ /* 0x000fea0003800000 */
[----:B01234-:R-:W2:Y:S02]  /*27ec0*/  LDL.U8 R52, [R1+0x5] ;  /* 0x0000050001347983 */ /* 0x01fea40000100000 */
[----:B--2---:R-:W-:-:S05]  /*27ed0*/  LOP3.LUT R52, R52, 0x8, RZ, 0xfc, !PT ;  /* 0x0000000834347812 */ /* 0x004fca00078efcff */
[----:B------:R0:W-:Y:S02]  /*27ee0*/  STL.U8 [R1+0x5], R52 ;  /* 0x0000053401007387 */ /* 0x0001e40000100000 */
.L_x_1143:
[----:B------:R-:W-:Y:S05]  /*27ef0*/  BSYNC.RECONVERGENT B0 ;  /* 0x0000000000007941 */ /* 0x000fea0003800200 */
.L_x_1142:
[C---:B------:R-:W-:Y:S01]  /*27f00*/  LOP3.LUT P2, RZ, R20.reuse, 0x200, RZ, 0xc0, !PT ;  /* 0x0000020014ff7812 */ /* 0x040fe2000784c0ff */
[----:B------:R-:W-:Y:S01]  /*27f10*/  BSSY.RECONVERGENT B0, `(.L_x_1144) ;  /* 0x0000006000007945 */ /* 0x000fe20003800200 */
[----:B------:R-:W-:-:S11]  /*27f20*/  LOP3.LUT P0, RZ, R20, 0x4, RZ, 0xc0, !PT ;  /* 0x0000000414ff7812 */ /* 0x000fd6000780c0ff */
[----:B------:R-:W-:Y:S05]  /*27f30*/  @!P2 BRA `(.L_x_1145) ;  /* 0x00000000000ca947 */ /* 0x000fea0003800000 */
[----:B01234-:R-:W2:Y:S02]  /*27f40*/  LDL.U8 R52, [R1+0x5] ;  /* 0x0000050001347983 */ /* 0x01fea40000100000 */
[----:B--2---:R-:W-:-:S05]  /*27f50*/  LOP3.LUT R52, R52, 0x4, RZ, 0xfc, !PT ;  /* 0x0000000434347812 */ /* 0x004fca00078efcff */
[----:B------:R0:W-:Y:S02]  /*27f60*/  STL.U8 [R1+0x5], R52 ;  /* 0x0000053401007387 */ /* 0x0001e40000100000 */
.L_x_1145:
[----:B------:R-:W-:Y:S05]  /*27f70*/  BSYNC.RECONVERGENT B0 ;  /* 0x0000000000007941 */ /* 0x000fea0003800200 */
.L_x_1144:
        /* <DEDUP_REMOVED lines=12> */
.L_x_1147:
[----:B------:R-:W-:Y:S05]  /*28040*/  BSYNC.RECONVERGENT B0 ;  /* 0x0000000000007941 */ /* 0x000fea0003800200 */
.L_x_1146:
[----:B------:R-:W-:Y:S01]  /*28050*/  BSSY.RECONVERGENT B0, `(.L_x_1148) ;  /* 0x0000006000007945 */ /* 0x000fe20003800200 */
[----:B------:R-:W-:-:S03]  /*28060*/  ISETP.NE.U32.AND P2, PT, R51, 0x1, PT ;  /* 0x000000013300780c */ /* 0x000fc60003f45070 */
[----:B------:R-:W-:Y:S10]  /*28070*/  @!P6 BRA `(.L_x_1149) ;  /* 0x00000000000ce947 */ /* 0x000ff40003800000 */
[----:B--2---:R-:W2:Y:S02]  /*28080*/  LDL.U8 R20, [R1+0x5] ;  /* 0x0000050001147983 */ /* 0x004ea40000100000 */
[----:B--2---:R-:W-:-:S05]  /*28090*/  LOP3.LUT R20, R20, 0x1, RZ, 0xfc, !PT ;  /* 0x0000000114147812 */ /* 0x004fca00078efcff */
[----:B------:R2:W-:Y:S02]  /*280a0*/  STL.U8 [R1+0x5], R20 ;  /* 0x0000051401007387 */ /* 0x0005e40000100000 */
.L_x_1149:
[----:B------:R-:W-:Y:S05]  /*280b0*/  BSYNC.RECONVERGENT B0 ;  /* 0x0000000000007941 */ /* 0x000fea0003800200 */
.L_x_1148:
        /* <DEDUP_REMOVED lines=8> */
.L_x_1151:
[----:B------:R-:W-:Y:S05]  /*28140*/  BSYNC.RECONVERGENT B0 ;  /* 0x0000000000007941 */ /* 0x000fea0003800200 */
.L_x_1150:
        /* <DEDUP_REMOVED lines=8> */
.L_x_1153:
[----:B------:R-:W-:Y:S05]  /*281d0*/  BSYNC.RECONVERGENT B0 ;  /* 0x0000000000007941 */ /* 0x000fea0003800200 */
.L_x_1152:
        /* <DEDUP_REMOVED lines=8> */
.L_x_1155:
[----:B------:R-:W-:Y:S05]  /*28260*/  BSYNC.RECONVERGENT B0 ;  /* 0x0000000000007941 */ /* 0x000fea0003800200 */
.L_x_1154:
[----:B------:R-:W-:Y:S01]  /*28270*/  BSSY.RECONVERGENT B0, `(.L_x_1156) ;  /* 0x0000006000007945 */ /* 0x000fe20003800200 */
[----:B------:R-:W-:-:S03]  /*28280*/  LOP3.LUT P6, RZ, R49, 0x80, RZ, 0xc0, !PT ;  /* 0x0000008031ff7812 */ /* 0x000fc600078cc0ff */
[----:B------:R-:W-:Y:S10]  /*28290*/  @!P1 BRA `(.L_x_1157) ;  /* 0x00000000000c9947 */ /* 0x000ff40003800000 */
[----:B--2---:R-:W2:Y:S02]  /*282a0*/  LDL.U8 R20, [R1+0x6] ;  /* 0x0000060001147983 */ /* 0x004ea40000100000 */
[----:B--2---:R-:W-:-:S05]  /*282b0*/  LOP3.LUT R20, R20, 0x10, RZ, 0xfc, !PT ;  /* 0x0000001014147812 */ /* 0x004fca00078efcff */
[----:B------:R2:W-:Y:S02]  /*282c0*/  STL.U8 [R1+0x6], R20 ;  /* 0x0000061401007387 */ /* 0x0005e40000100000 */
.L_x_1157:
[----:B------:R-:W-:Y:S05]  /*282d0*/  BSYNC.RECONVERGENT B0 ;  /* 0x0000000000007941 */ /* 0x000fea0003800200 */
.L_x_1156:
        /* <DEDUP_REMOVED lines=8> */
.L_x_1159:
[----:B------:R-:W-:Y:S05]  /*28360*/  BSYNC.RECONVERGENT B0 ;  /* 0x0000000000007941 */ /* 0x000fea0003800200 */
.L_x_1158:
[----:B------:R-:W-:Y:S01]  /*28370*/  LOP3.LUT P1, RZ, R42, 0x2, RZ, 0xc0, !PT ;  /* 0x000000022aff7812 */ /* 0x000fe2000782c0ff */
[----:B------:R-:W-:Y:S01]  /*28380*/  BSSY.RECONVERGENT B0, `(.L_x_1160) ;  /* 0x0000006000007945 */ /* 0x000fe20003800200 */
[----:B------:R-:W-:-:S11]  /*28390*/  LOP3.LUT P0, RZ, R49, 0x20, RZ, 0xc0, !PT ;  /* 0x0000002031ff7812 */ /* 0x000fd6000780c0ff */
[----:B------:R-:W-:Y:S05]  /*283a0*/  @!P1 BRA `(.L_x_1161) ;  /* 0x00000000000c9947 */ /* 0x000fea0003800000 */
[----:B--2---:R-:W2:Y:S02]  /*283b0*/  LDL.U8 R20, [R1+0x6] ;  /* 0x0000060001147983 */ /* 0x004ea40000100000 */
[----:B--2---:R-:W-:-:S05]  /*283c0*/  LOP3.LUT R20, R20, 0x4, RZ, 0xfc, !PT ;  /* 0x0000000414147812 */ /* 0x004fca00078efcff */
[----:B------:R2:W-:Y:S02]  /*283d0*/  STL.U8 [R1+0x6], R20 ;  /* 0x0000061401007387 */ /* 0x0005e40000100000 */
.L_x_1161:
[----:B------:R-:W-:Y:S05]  /*283e0*/  BSYNC.RECONVERGENT B0 ;  /* 0x0000000000007941 */ /* 0x000fea0003800200 */
.L_x_1160:
[----:B------:R-:W-:Y:S01]  /*283f0*/  BSSY.RECONVERGENT B0, `(.L_x_1162) ;  /* 0x0000006000007945 */ /* 0x000fe20003800200 */
[----:B------:R-:W-:-:S03]  /*28400*/  LOP3.LUT P1, RZ, R49, 0x10, RZ, 0xc0, !PT ;  /* 0x0000001031ff7812 */ /* 0x000fc6000782c0ff */
[----:B------:R-:W-:Y:S10]  /*28410*/  @P2 BRA `(.L_x_1163) ;  /* 0x00000000000c2947 */ /* 0x000ff40003800000 */
[----:B--2---:R-:W2:Y:S02]  /*28420*/  LDL.U8 R20, [R1+0x6] ;  /* 0x0000060001147983 */ /* 0x004ea40000100000 */
[----:B--2---:R-:W-:-:S05]  /*28430*/  LOP3.LUT R20, R20, 0x2, RZ, 0xfc, !PT ;  /* 0x0000000214147812 */ /* 0x004fca00078efcff */
[----:B------:R2:W-:Y:S02]  /*28440*/  STL.U8 [R1+0x6], R20 ;  /* 0x0000061401007387 */ /* 0x0005e40000100000 */
.L_x_1163:
[----:B------:R-:W-:Y:S05]  /*28450*/  BSYNC.RECONVERGENT B0 ;  /* 0x0000000000007941 */ /* 0x000fea0003800200 */
.L_x_1162:
[C---:B------:R-:W-:Y:S01]  /*28460*/  LOP3.LUT P3, RZ, R49.reuse, 0x400, RZ, 0xc0, !PT ;  /* 0x0000040031ff7812 */ /* 0x040fe2000786c0ff */
[----:B------:R-:W-:Y:S01]  /*28470*/  BSSY.RECONVERGENT B0, `(.L_x_1164) ;  /* 0x0000006000007945 */ /* 0x000fe20003800200 */
[----:B------:R-:W-:-:S11]  /*28480*/  LOP3.LUT P2, RZ, R49, 0x8, RZ, 0xc0, !PT ;  /* 0x0000000831ff7812 */ /* 0x000fd6000784c0ff */
[----:B------:R-:W-:Y:S05]  /*28490*/  @!P3 BRA `(.L_x_1165) ;  /* 0x00000000000cb947 */ /* 0x000fea0003800000 */
[----:B--2---:R-:W2:Y:S02]  /*284a0*/  LDL.U8 R20, [R1+0x6] ;  /* 0x0000060001147983 */ /* 0x004ea40000100000 */
[----:B--2---:R-:W-:-:S05]  /*284b0*/  LOP3.LUT R20, R20, 0x1, RZ, 0xfc, !PT ;  /* 0x0000000114147812 */ /* 0x004fca00078efcff */
[----:B------:R2:W-:Y:S02]  /*284c0*/  STL.U8 [R1+0x6], R20 ;  /* 0x0000061401007387 */ /* 0x0005e40000100000 */
.L_x_1165:
[----:B------:R-:W-:Y:S05]  /*284d0*/  BSYNC.RECONVERGENT B0 ;  /* 0x0000000000007941 */ /* 0x000fea0003800200 */
.L_x_1164:
[C---:B------:R-:W-:Y:S01]  /*284e0*/  LOP3.LUT P4, RZ, R49.reuse, 0x200, RZ, 0xc0, !PT ;  /* 0x0000020031ff7812 */ /* 0x040fe2000788c0ff */
[----:B------:R-:W-:Y:S01]  /*284f0*/  BSSY.RECONVERGENT B0, `(.L_x_1166) ;  /* 0x0000006000007945 */ /* 0x000fe20003800200 */
[----:B------:R-:W-:-:S11]  /*28500*/  LOP3.LUT P3, RZ, R49, 0x4, RZ, 0xc0, !PT ;  /* 0x0000000431ff7812 */ /* 0x000fd6000786c0ff */
[----:B------:R-:W-:Y:S05]  /*28510*/  @!P4 BRA `(.L_x_1167) ;  /* 0x00000000000cc947 */ /* 0x000fea0003800000 */
[----:B--2---:R-:W2:Y:S02]  /*28520*/  LDL.U8 R20, [R1+0x7] ;  /* 0x0000070001147983 */ /* 0x004ea40000100000 */
[----:B--2---:R-:W-:-:S05]  /*28530*/  LOP3.LUT R20, R20, 0x80, RZ, 0xfc, !PT ;  /* 0x0000008014147812 */ /* 0x004fca00078efcff */
[----:B------:R2:W-:Y:S02]  /*28540*/  STL.U8 [R1+0x7], R20 ;  /* 0x0000071401007387 */ /* 0x0005e40000100000 */
.L_x_1167:
[----:B------:R-:W-:Y:S05]  /*28550*/  BSYNC.RECONVERGENT B0 ;  /* 0x0000000000007941 */ /* 0x000fea0003800200 */
.L_x_1166:
        /* <DEDUP_REMOVED lines=8> */
.L_x_1169:
[----:B------:R-:W-:Y:S05]  /*285e0*/  BSYNC.RECONVERGENT B0 ;  /* 0x0000000000007941 */ /* 0x000fea0003800200 */
.L_x_1168:
[----:B------:R-:W-:Y:S01]  /*285f0*/  BSSY.RECONVERGENT B0, `(.L_x_1170) ;  /* 0x0000006000007945 */ /* 0x000fe20003800200 */
[----:B------:R-:W-:-:S03]  /*28600*/  ISETP.NE.U32.AND P5, PT, R19, 0x1, PT ;  /* 0x000000011300780c */ /* 0x000fc60003fa5070 */
[----:B------:R-:W-:Y:S10]  /*28610*/  @!P6 BRA `(.L_x_1171) ;  /* 0x00000000000ce947 */ /* 0x000ff40003800000 */
[----:B--2---:R-:W2:Y:S02]  /*28620*/  LDL.U8 R20, [R1+0x7] ;  /* 0x0000070001147983 */ /* 0x004ea40000100000 */
[----:B--2---:R-:W-:-:S05]  /*28630*/  LOP3.LUT R20, R20, 0x20, RZ, 0xfc, !PT ;  /* 0x0000002014147812 */ /* 0x004fca00078efcff */
[----:B------:R2:W-:Y:S02]  /*28640*/  STL.U8 [R1+0x7], R20 ;  /* 0x0000071401007387 */ /* 0x0005e40000100000 */
.L_x_1171:
[----:B------:R-:W-:Y:S05]  /*28650*/  BSYNC.RECONVERGENT B0 ;  /* 0x0000000000007941 */ /* 0x000fea0003800200 */
.L_x_1170:
        /* <DEDUP_REMOVED lines=11> */
.L_x_1173:
[----:B------:R-:W-:Y:S05]  /*28710*/  BSYNC.RECONVERGENT B0 ;  /* 0x0000000000007941 */ /* 0x000fea0003800200 */
.L_x_1172:
[----:B------:R-:W-:Y:S01]  /*28720*/  BSSY.RECONVERGENT B0, `(.L_x_1174) ;  /* 0x0000006000007945 */ /* 0x000fe20003800200 */
[----:B------:R-:W-:-:S03]  /*28730*/  LOP3.LUT P6, RZ, R7, 0x200, RZ, 0xc0, !PT ;  /* 0x0000020007ff7812 */ /* 0x000fc600078cc0ff */
[----:B------:R-:W-:Y:S10]  /*28740*/  @!P0 BRA `(.L_x_1175) ;  /* 0x00000000000c8947 */ /* 0x000ff40003800000 */
[----:B--2---:R-:W2:Y:S02]  /*28750*/  LDL.U8 R20, [R1+0x7] ;  /* 0x0000070001147983 */ /* 0x004ea40000100000 */
[----:B--2---:R-:W-:-:S05]  /*28760*/  LOP3.LUT R20, R20, 0x8, RZ, 0xfc, !PT ;  /* 0x0000000814147812 */ /* 0x004fca00078efcff */
[----:B------:R2:W-:Y:S02]  /*28770*/  STL.U8 [R1+0x7], R20 ;  /* 0x0000071401007387 */ /* 0x0005e40000100000 */
.L_x_1175:
[----:B------:R-:W-:Y:S05]  /*28780*/  BSYNC.RECONVERGENT B0 ;  /* 0x0000000000007941 */ /* 0x000fea0003800200 */
.L_x_1174:
[----:B------:R-:W-:Y:S01]  /*28790*/  BSSY.RECONVERGENT B0, `(.L_x_1176) ;  /* 0x0000006000007945 */ /* 0x000fe20003800200 */
[----:B------:R-:W-:-:S03]  /*287a0*/  LOP3.LUT P0, RZ, R7, 0x100, RZ, 0xc0, !PT ;  /* 0x0000010007ff7812 */ /* 0x000fc6000780c0ff */
[----:B------:R-:W-:Y:S10]  /*287b0*/  @!P1 BRA `(.L_x_1177) ;  /* 0x00000000000c9947 */ /* 0x000ff40003800000 */
[----:B--2---:R-:W2:Y:S02]  /*287c0*/  LDL.U8 R20, [R1+0x7] ;  /* 0x0000070001147983 */ /* 0x004ea40000100000 */
[----:B--2---:R-:W-:-:S05]  /*287d0*/  LOP3.LUT R20, R20, 0x4, RZ, 0xfc, !PT ;  /* 0x0000000414147812 */ /* 0x004fca00078efcff */
[----:B------:R2:W-:Y:S02]  /*287e0*/  STL.U8 [R1+0x7], R20 ;  /* 0x0000071401007387 */ /* 0x0005e40000100000 */
.L_x_1177:
[----:B------:R-:W-:Y:S05]  /*287f0*/  BSYNC.RECONVERGENT B0 ;  /* 0x0000000000007941 */ /* 0x000fea0003800200 */
.L_x_1176:
[----:B------:R-:W-:Y:S04]  /*28800*/  BSSY.RECONVERGENT B0, `(.L_x_1178) ;  /* 0x0000005000007945 */ /* 0x000fe80003800200 */
[----:B------:R-:W-:Y:S05]  /*28810*/  @!P2 BRA `(.L_x_1179) ;  /* 0x00000000000ca947 */ /* 0x000fea0003800000 */
[----:B--2---:R-:W2:Y:S02]  /*28820*/  LDL.U8 R20, [R1+0x7] ;  /* 0x0000070001147983 */ /* 0x004ea40000100000 */
[----:B--2---:R-:W-:-:S05]  /*28830*/  LOP3.LUT R20, R20, 0x2, RZ, 0xfc, !PT ;  /* 0x0000000214147812 */ /* 0x004fca00078efcff */
[----:B------:R2:W-:Y:S02]  /*28840*/  STL.U8 [R1+0x7], R20 ;  /* 0x0000071401007387 */ /* 0x0005e40000100000 */
.L_x_1179:
[----:B------:R-:W-:Y:S05]  /*28850*/  BSYNC.RECONVERGENT B0 ;  /* 0x0000000000007941 */ /* 0x000fea0003800200 */
.L_x_1178:
[----:B------:R-:W-:Y:S04]  /*28860*/  BSSY.RECONVERGENT B0, `(.L_x_1180) ;  /* 0x0000005000007945 */ /* 0x000fe80003800200 */
[----:B------:R-:W-:Y:S05]  /*28870*/  @!P3 BRA `(.L_x_1181) ;  /* 0x00000000000cb947 */ /* 0x000fea0003800000 */
[----:B--2---:R-:W2:Y:S02]  /*28880*/  LDL.U8 R20, [R1+0x7] ;  /* 0x0000070001147983 */ /* 0x004ea40000100000 */
[----:B--2---:R-:W-:-:S05]  /*28890*/  LOP3.LUT R20, R20, 0x1, RZ, 0xfc, !PT ;  /* 0x0000000114147812 */ /* 0x004fca00078efcff */
[----:B------:R2:W-:Y:S02]  /*288a0*/  STL.U8 [R1+0x7], R20 ;  /* 0x0000071401007387 */ /* 0x0005e40000100000 */
.L_x_1181:
[----:B------:R-:W-:Y:S05]  /*288b0*/  BSYNC.RECONVERGENT B0 ;  /* 0x0000000000007941 */ /* 0x000fea0003800200 */
.L_x_1180:
[----:B------:R-:W-:Y:S04]  /*288c0*/  BSSY.RECONVERGENT B0, `(.L_x_1182) ;  /* 0x0000005000007945 */ /* 0x000fe80003800200 */
[----:B------:R-:W-:Y:S05]  /*288d0*/  @!P4 BRA `(.L_x_1183) ;  /* 0x00000000000cc947 */ /* 0x000fea0003800000 */
[----:B--2---:R-:W2:Y:S02]  /*288e0*/  LDL.U8 R20, [R1+0x8] ;  /* 0x0000080001147983 */ /* 0x004ea40000100000 */
[----:B--2---:R-:W-:-:S05]  /*288f0*/  LOP3.LUT R20, R20, 0x80, RZ, 0xfc, !PT ;  /* 0x0000008014147812 */ /* 0x004fca00078efcff */
[----:B------:R2:W-:Y:S02]  /*28900*/  STL.U8 [R1+0x8], R20 ;  /* 0x0000081401007387 */ /* 0x0005e40000100000 */
.L_x_1183:
[----:B------:R-:W-:Y:S05]  /*28910*/  BSYNC.RECONVERGENT B0 ;  /* 0x0000000000007941 */ /* 0x000fea0003800200 */
.L_x_1182:
[----:B------:R-:W-:Y:S04]  /*28920*/  BSSY.RECONVERGENT B0, `(.L_x_1184) ;  /* 0x0000005000007945 */ /* 0x000fe80003800200 */
[----:B------:R-:W-:Y:S05]  /*28930*/  @P5 BRA `(.L_x_1185) ;  /* 0x00000000000c5947 */ /* 0x000fea0003800000 */
[----:B--2---:R-:W2:Y:S02]  /*28940*/  LDL.U8 R20, [R1+0x8] ;  /* 0x0000080001147983 */ /* 0x004ea40000100000 */
[----:B--2---:R-:W-:-:S05]  /*28950*/  LOP3.LUT R20, R20, 0x40, RZ, 0xfc, !PT ;  /* 0x0000004014147812 */ /* 0x004fca00078efcff */
[----:B------:R2:W-:Y:S02]  /*28960*/  STL.U8 [R1+0x8], R20 ;  /* 0x0000081401007387 */ /* 0x0005e40000100000 */
.L_x_1185:
[----:B------:R-:W-:Y:S05]  /*28970*/  BSYNC.RECONVERGENT B0 ;  /* 0x0000000000007941 */ /* 0x000fea0003800200 */
.L_x_1184:
[----:B------:R-:W-:Y:S01]  /*28980*/  LOP3.LUT P1, RZ, R7, 0x400, RZ, 0xc0, !PT ;  /* 0x0000040007ff7812 */ /* 0x000fe2000782c0ff */
[----:B------:R-:W-:-:S12]  /*28990*/  BSSY.RECONVERGENT B0, `(.L_x_1186) ;  /* 0x0000005000007945 */ /* 0x000fd80003800200 */
[----:B------:R-:W-:Y:S05]  /*289a0*/  @!P1 BRA `(.L_x_1187) ;  /* 0x00000000000c9947 */ /* 0x000fea0003800000 */
[----:B--2---:R-:W2:Y:S02]  /*289b0*/  LDL.U8 R20, [R1+0x8] ;  /* 0x0000080001147983 */ /* 0x004ea40000100000 */
[----:B--2---:R-:W-:-:S05]  /*289c0*/  LOP3.LUT R20, R20, 0x20, RZ, 0xfc, !PT ;  /* 0x0000002014147812 */ /* 0x004fca00078efcff */
[----:B------:R2:W-:Y:S02]  /*289d0*/  STL.U8 [R1+0x8], R20 ;  /* 0x0000081401007387 */ /* 0x0005e40000100000 */
.L_x_1187:
[----:B------:R-:W-:Y:S05]  /*289e0*/  BSYNC.RECONVERGENT B0 ;  /* 0x0000000000007941 */ /* 0x000fea0003800200 */
.L_x_1186:
[----:B------:R-:W-:Y:S04]  /*289f0*/  BSSY.RECONVERGENT B0, `(.L_x_1188) ;  /* 0x0000005000007945 */ /* 0x000fe80003800200 */
[----:B------:R-:W-:Y:S05]  /*28a00*/  @!P6 BRA `(.L_x_1189) ;  /* 0x00000000000ce947 */ /* 0x000fea0003800000 */
[----:B--2---:R-:W2:Y:S02]  /*28a10*/  LDL.U8 R20, [R1+0x8] ;  /* 0x0000080001147983 */ /* 0x004ea40000100000 */
[----:B--2---:R-:W-:-:S05]  /*28a20*/  LOP3.LUT R20, R20, 0x10, RZ, 0xfc, !PT ;  /* 0x0000001014147812 */ /* 0x004fca00078efcff */
[----:B------:R2:W-:Y:S02]  /*28a30*/  STL.U8 [R1+0x8], R20 ;  /* 0x0000081401007387 */ /* 0x0005e40000100000 */
.L_x_1189:
[----:B------:R-:W-:Y:S05]  /*28a40*/  BSYNC.RECONVERGENT B0 ;  /* 0x0000000000007941 */ /* 0x000fea0003800200 */
.L_x_1188:
[----:B------:R-:W-:Y:S04]  /*28a50*/  BSSY.RECONVERGENT B0, `(.L_x_1190) ;  /* 0x0000005000007945 */ /* 0x000fe80003800200 */
[----:B------:R-:W-:Y:S05]  /*28a60*/  @!P0 BRA `(.L_x_1191) ;  /* 0x00000000000c8947 */ /* 0x000fea0003800000 */
[----:B--2---:R-:W2:Y:S02]  /*28a70*/  LDL.U8 R20, [R1+0x8] ;  /* 0x0000080001147983 */ /* 0x004ea40000100000 */
[----:B--2---:R-:W-:-:S05]  /*28a80*/  LOP3.LUT R20, R20, 0x8, RZ, 0xfc, !PT ;  /* 0x0000000814147812 */ /* 0x004fca00078efcff */
[----:B------:R2:W-:Y:S02]  /*28a90*/  STL.U8 [R1+0x8], R20 ;  /* 0x0000081401007387 */ /* 0x0005e40000100000 */
.L_x_1191:
[----:B------:R-:W-:Y:S05]  /*28aa0*/  BSYNC.RECONVERGENT B0 ;  /* 0x0000000000007941 */ /* 0x000fea0003800200 */
.L_x_1190:
[----:B------:R0:W5:Y:S04]  /*28ab0*/  LDL.U8 R49, [R1+0x4] ;  /* 0x0000040001317983 */ /* 0x0001680000100000 */
[----:B--2---:R2:W5:Y:S04]  /*28ac0*/  LDL.U8 R20, [R1+0x5] ;  /* 0x0000050001147983 */ /* 0x0045680000100000 */
        /* <DEDUP_REMOVED lines=23> */
.L_x_1193:
[----:B------:R-:W-:Y:S05]  /*28c40*/  BSYNC.RECONVERGENT B0 ;  /* 0x0000000000007941 */ /* 0x000fea0003800200 */
.L_x_1192:
        /* <DEDUP_REMOVED lines=8> */
.L_x_1195:
[----:B------:R-:W-:Y:S05]  /*28cd0*/  BSYNC.RECONVERGENT B0 ;  /* 0x0000000000007941 */ /* 0x000fea0003800200 */
.L_x_1194:
        /* <DEDUP_REMOVED lines=8> */
.L_x_1197:
[----:B------:R-:W-:Y:S05]  /*28d60*/  BSYNC.RECONVERGENT B0 ;  /* 0x0000000000007941 */ /* 0x000fea0003800200 */
.L_x_1196:
        /* <DEDUP_REMOVED lines=8> */
.L_x_1199:
[----:B------:R-:W-:Y:S05]  /*28df0*/  BSYNC.RECONVERGENT B0 ;  /* 0x0000000000007941 */ /* 0x000fea0003800200 */
.L_x_1198:
[----:B------:R-:W-:Y:S01]  /*28e00*/  BSSY.RECONVERGENT B0, `(.L_x_1200) ;  /* 0x0000006000007945 */ /* 0x000fe20003800200 */
[----:B------:R-:W-:-:S03]  /*28e10*/  LOP3.LUT P6, RZ, R18, 0x80, RZ, 0xc0, !PT ;  /* 0x0000008012ff7812 */ /* 0x000fc600078cc0ff */
[----:B------:R-:W-:Y:S10]  /*28e20*/  @!P2 BRA `(.L_x_1201) ;  /* 0x00000000000ca947 */ /* 0x000ff40003800000 */
[----:B0123--:R-:W2:Y:S02]  /*28e30*/  LDL.U8 R52, [R1+0x9] ;  /* 0x0000090001347983 */ /* 0x00fea40000100000 */
[----:B--2---:R-:W-:-:S05]  /*28e40*/  LOP3.LUT R52, R52, 0x40, RZ, 0xfc, !PT ;  /* 0x0000004034347812 */ /* 0x004fca00078efcff */
[----:B------:R4:W-:Y:S02]  /*28e50*/  STL.U8 [R1+0x9], R52 ;  /* 0x0000093401007387 */ /* 0x0009e40000100000 */
.L_x_1201:
[----:B------:R-:W-:Y:S05]  /*28e60*/  BSYNC.RECONVERGENT B0 ;  /* 0x0000000000007941 */ /* 0x000fea0003800200 */
.L_x_1200:
[----:B------:R-:W-:Y:S01]  /*28e70*/  BSSY.RECONVERGENT B0, `(.L_x_1202) ;  /* 0x0000006000007945 */ /* 0x000fe20003800200 */
[----:B------:R-:W-:-:S03]  /*28e80*/  LOP3.LUT P3, RZ, R18, 0x40, RZ, 0xc0, !PT ;  /* 0x0000004012ff7812 */ /* 0x000fc6000786c0ff */
[----:B------:R-:W-:Y:S10]  /*28e90*/  @!P1 BRA `(.L_x_1203) ;  /* 0x00000000000c9947 */ /* 0x000ff40003800000 */
[----:B01234-:R-:W2:Y:S02]  /*28ea0*/  LDL.U8 R52, [R1+0x9] ;  /* 0x0000090001347983 */ /* 0x01fea40000100000 */
[----:B--2---:R-:W-:-:S05]  /*28eb0*/  LOP3.LUT R52, R52, 0x20, RZ, 0xfc, !PT ;  /* 0x0000002034347812 */ /* 0x004fca00078efcff */
[----:B------:R0:W-:Y:S02]  /*28ec0*/  STL.U8 [R1+0x9], R52 ;  /* 0x0000093401007387 */ /* 0x0001e40000100000 */
.L_x_1203:
[----:B------:R-:W-:Y:S05]  /*28ed0*/  BSYNC.RECONVERGENT B0 ;  /* 0x0000000000007941 */ /* 0x000fea0003800200 */
.L_x_1202:
[----:B------:R-:W-:Y:S01]  /*28ee0*/  BSSY.RECONVERGENT B0, `(.L_x_1204) ;  /* 0x0000006000007945 */ /* 0x000fe20003800200 */
[----:B------:R-:W-:-:S03]  /*28ef0*/  LOP3.LUT P4, RZ, R18, 0x20, RZ, 0xc0, !PT ;  /* 0x0000002012ff7812 */ /* 0x000fc6000788c0ff */
[----:B------:R-:W-:Y:S10]  /*28f00*/  @!P0 BRA `(.L_x_1205) ;  /* 0x00000000000c8947 */ /* 0x000ff40003800000 */
[----:B01234-:R-:W2:Y:S02]  /*28f10*/  LDL.U8 R52, [R1+0x9] ;  /* 0x0000090001347983 */ /* 0x01fea40000100000 */
[----:B--2---:R-:W-:-:S05]  /*28f20*/  LOP3.LUT R52, R52, 0x10, RZ, 0xfc, !PT ;  /* 0x0000001034347812 */ /* 0x004fca00078efcff */
[----:B------:R0:W-:Y:S02]  /*28f30*/  STL.U8 [R1+0x9], R52 ;  /* 0x0000093401007387 */ /* 0x0001e40000100000 */
.L_x_1205:
[----:B------:R-:W-:Y:S05]  /*28f40*/  BSYNC.RECONVERGENT B0 ;  /* 0x0000000000007941 */ /* 0x000fea0003800200 */
.L_x_1204:
[----:B------:R-:W-:Y:S01]  /*28f50*/  ISETP.NE.U32.AND P0, PT, R51, 0x1, PT ;  /* 0x000000013300780c */ /* 0x000fe20003f05070 */
[----:B------:R-:W-:Y:S01]  /*28f60*/  BSSY.RECONVERGENT B0, `(.L_x_1206) ;  /* 0x0000006000007945 */ /* 0x000fe20003800200 */
[----:B------:R-:W-:-:S11]  /*28f70*/  LOP3.LUT P5, RZ, R18, 0x10, RZ, 0xc0, !PT ;  /* 0x0000001012ff7812 */ /* 0x000fd600078ac0ff */
[----:B------:R-:W-:Y:S05]  /*28f80*/  @P0 BRA `(.L_x_1207) ;  /* 0x00000000000c0947 */ /* 0x000fea0003800000 */
[----:B01234-:R-:W2:Y:S02]  /*28f90*/  LDL.U8 R52, [R1+0x9] ;  /* 0x0000090001347983 */ /* 0x01fea40000100000 */
[----:B--2---:R-:W-:-:S05]  /*28fa0*/  LOP3.LUT R52, R52, 0x8, RZ, 0xfc, !PT ;  /* 0x0000000834347812 */ /* 0x004fca00078efcff */
[----:B------:R0:W-:Y:S02]  /*28fb0*/  STL.U8 [R1+0x9], R52 ;  /* 0x0000093401007387 */ /* 0x0001e40000100000 */
.L_x_1207:
[----:B------:R-:W-:Y:S05]  /*28fc0*/  BSYNC.RECONVERGENT B0 ;  /* 0x0000000000007941 */ /* 0x000fea0003800200 */
.L_x_1206:
[C---:B------:R-:W-:Y:S01]  /*28fd0*/  LOP3.LUT P0, RZ, R18.reuse, 0x400, RZ, 0xc0, !PT ;  /* 0x0000040012ff7812 */ /* 0x040fe2000780c0ff */
[----:B------:R-:W-:Y:S01]  /*28fe0*/  BSSY.RECONVERGENT B0, `(.L_x_1208) ;  /* 0x0000006000007945 */ /* 0x000fe20003800200 */
[----:B------:R-:W-:-:S11]  /*28ff0*/  LOP3.LUT P1, RZ, R18, 0x8, RZ, 0xc0, !PT ;  /* 0x0000000812ff7812 */ /* 0x000fd6000782c0ff */
[----:B------:R-:W-:Y:S05]  /*29000*/  @!P0 BRA `(.L_x_1209) ;  /* 0x00000000000c8947 */ /* 0x000fea0003800000 */
[----:B01234-:R-:W2:Y:S02]  /*29010*/  LDL.U8 R52, [R1+0x9] ;  /* 0x0000090001347983 */ /* 0x01fea40000100000 */
[----:B--2---:R-:W-:-:S05]  /*29020*/  LOP3.LUT R52, R52, 0x4, RZ, 0xfc, !PT ;  /* 0x0000000434347812 */ /* 0x004fca00078efcff */
[----:B------:R0:W-:Y:S02]  /*29030*/  STL.U8 [R1+0x9], R52 ;  /* 0x0000093401007387 */ /* 0x0001e40000100000 */
.L_x_1209:
[----:B------:R-:W-:Y:S05]  /*29040*/  BSYNC.RECONVERGENT B0 ;  /* 0x0000000000007941 */ /* 0x000fea0003800200 */
.L_x_1208:
[C---:B------:R-:W-:Y:S01]  /*29050*/  LOP3.LUT P2, RZ, R18.reuse, 0x200, RZ, 0xc0, !PT ;  /* 0x0000020012ff7812 */ /* 0x040fe2000784c0ff */
[----:B------:R-:W-:Y:S01]  /*29060*/  BSSY.RECONVERGENT B0, `(.L_x_1210) ;  /* 0x0000006000007945 */ /* 0x000fe20003800200 */
[----:B------:R-:W-:-:S11]  /*29070*/  LOP3.LUT P0, RZ, R18, 0x4, RZ, 0xc0, !PT ;  /* 0x0000000412ff7812 */ /* 0x000fd6000780c0ff */
[----:B------:R-:W-:Y:S05]  /*29080*/  @!P2 BRA `(.L_x_1211) ;  /* 0x00000000000ca947 */ /* 0x000fea0003800000 */
[----:B01234-:R-:W2:Y:S02]  /*29090*/  LDL.U8 R52, [R1+0x9] ;  /* 0x0000090001347983 */ /* 0x01fea40000100000 */
[----:B--2---:R-:W-:-:S05]  /*290a0*/  LOP3.LUT R52, R52, 0x2, RZ, 0xfc, !PT ;  /* 0x0000000234347812 */ /* 0x004fca00078efcff */
[----:B------:R0:W-:Y:S02]  /*290b0*/  STL.U8 [R1+0x9], R52 ;  /* 0x0000093401007387 */ /* 0x0001e40000100000 */
.L_x_1211:
[----:B------:R-:W-:Y:S05]  /*290c0*/  BSYNC.RECONVERGENT B0 ;  /* 0x0000000000007941 */ /* 0x000fea0003800200 */
.L_x_1210:
        /* <DEDUP_REMOVED lines=12> */
.L_x_1213:
[----:B------:R-:W-:Y:S05]  /*29190*/  BSYNC.RECONVERGENT B0 ;  /* 0x0000000000007941 */ /* 0x000fea0003800200 */
.L_x_1212:
[----:B------:R-:W-:Y:S01]  /*291a0*/  BSSY.RECONVERGENT B0, `(.L_x_1214) ;  /* 0x0000006000007945 */ /* 0x000fe20003800200 */
[----:B------:R-:W-:-:S03]  /*291b0*/  ISETP.NE.U32.AND P2, PT, R51, 0x1, PT ;  /* 0x000000013300780c */ /* 0x000fc60003f45070 */
[----:B------:R-:W-:Y:S10]  /*291c0*/  @!P6 BRA `(.L_x_1215) ;  /* 0x00000000000ce947 */ /* 0x000ff40003800000 */
[----:B--2---:R-:W2:Y:S02]  /*291d0*/  LDL.U8 R18, [R1+0xa] ;  /* 0x00000a0001127983 */ /* 0x004ea40000100000 */
[----:B--2---:R-:W-:-:S05]  /*291e0*/  LOP3.LUT R18, R18, 0x80, RZ, 0xfc, !PT ;  /* 0x0000008012127812 */ /* 0x004fca00078efcff */
[----:B------:R2:W-:Y:S02]  /*291f0*/  STL.U8 [R1+0xa], R18 ;  /* 0x00000a1201007387 */ /* 0x0005e40000100000 */
.L_x_1215:
[----:B------:R-:W-:Y:S05]  /*29200*/  BSYNC.RECONVERGENT B0 ;  /* 0x0000000000007941 */ /* 0x000fea0003800200 */
.L_x_1214:
        /* <DEDUP_REMOVED lines=8> */
.L_x_1217:
[----:B------:R-:W-:Y:S05]  /*29290*/  BSYNC.RECONVERGENT B0 ;  /* 0x0000000000007941 */ /* 0x000fea0003800200 */
.L_x_1216:
        /* <DEDUP_REMOVED lines=8> */
.L_x_1219:
[----:B------:R-:W-:Y:S05]  /*29320*/  BSYNC.RECONVERGENT B0 ;  /* 0x0000000000007941 */ /* 0x000fea0003800200 */
.L_x_1218:
        /* <DEDUP_REMOVED lines=8> */
.L_x_1221:
[----:B------:R-:W-:Y:S05]  /*293b0*/  BSYNC.RECONVERGENT B0 ;  /* 0x0000000000007941 */ /* 0x000fea0003800200 */
.L_x_1220:
[----:B------:R-:W-:Y:S01]  /*293c0*/  BSSY.RECONVERGENT B0, `(.L_x_1222) ;  /* 0x0000006000007945 */ /* 0x000fe20003800200 */
[----:B------:R-:W-:-:S03]  /*293d0*/  LOP3.LUT P6, RZ, R48, 0x80, RZ, 0xc0, !PT ;  /* 0x0000008030ff7812 */ /* 0x000fc600078cc0ff */
[----:B------:R-:W-:Y:S10]  /*293e0*/  @!P1 BRA `(.L_x_1223) ;  /* 0x00000000000c9947 */ /* 0x000ff40003800000 */
[----:B--2---:R-:W2:Y:S02]  /*293f0*/  LDL.U8 R18, [R1+0xa] ;  /* 0x00000a0001127983 */ /* 0x004ea40000100000 */
[----:B--2---:R-:W-:-:S05]  /*29400*/  LOP3.LUT R18, R18, 0x8, RZ, 0xfc, !PT ;  /* 0x0000000812127812 */ /* 0x004fca00078efcff */
[----:B------:R2:W-:Y:S02]  /*29410*/  STL.U8 [R1+0xa], R18 ;  /* 0x00000a1201007387 */ /* 0x0005e40000100000 */
.L_x_1223:
[----:B------:R-:W-:Y:S05]  /*29420*/  BSYNC.RECONVERGENT B0 ;  /* 0x0000000000007941 */ /* 0x000fea0003800200 */
.L_x_1222:
        /* <DEDUP_REMOVED lines=8> */
.L_x_1225:
[----:B------:R-:W-:Y:S05]  /*294b0*/  BSYNC.RECONVERGENT B0 ;  /* 0x0000000000007941 */ /* 0x000fea0003800200 */
.L_x_1224:
[----:B------:R-:W-:Y:S01]  /*294c0*/  LOP3.LUT P1, RZ, R42, 0x2, RZ, 0xc0, !PT ;  /* 0x000000022aff7812 */ /* 0x000fe2000782c0ff */
[----:B------:R-:W-:Y:S01]  /*294d0*/  BSSY.RECONVERGENT B0, `(.L_x_1226) ;  /* 0x0000006000007945 */ /* 0x000fe20003800200 */
[----:B------:R-:W-:-:S11]  /*294e0*/  LOP3.LUT P0, RZ, R48, 0x20, RZ, 0xc0, !PT ;  /* 0x0000002030ff7812 */ /* 0x000fd6000780c0ff */
[----:B------:R-:W-:Y:S05]  /*294f0*/  @!P1 BRA `(.L_x_1227) ;  /* 0x00000000000c9947 */ /* 0x000fea0003800000 */
[----:B--2---:R-:W2:Y:S02]  /*29500*/  LDL.U8 R18, [R1+0xa] ;  /* 0x00000a0001127983 */ /* 0x004ea40000100000 */
[----:B--2---:R-:W-:-:S05]  /*29510*/  LOP3.LUT R18, R18, 0x2, RZ, 0xfc, !PT ;  /* 0x0000000212127812 */ /* 0x004fca00078efcff */
[----:B------:R2:W-:Y:S02]  /*29520*/  STL.U8 [R1+0xa], R18 ;  /* 0x00000a1201007387 */ /* 0x0005e40000100000 */
.L_x_1227:
[----:B------:R-:W-:Y:S05]  /*29530*/  BSYNC.RECONVERGENT B0 ;  /* 0x0000000000007941 */ /* 0x000fea0003800200 */
.L_x_1226:
[----:B------:R-:W-:Y:S01]  /*29540*/  BSSY.RECONVERGENT B0, `(.L_x_1228) ;  /* 0x0000006000007945 */ /* 0x000fe20003800200 */
[----:B------:R-:W-:-:S03]  /*29550*/  LOP3.LUT P1, RZ, R48, 0x10, RZ, 0xc0, !PT ;  /* 0x0000001030ff7812 */ /* 0x000fc6000782c0ff */
[----:B------:R-:W-:Y:S10]  /*29560*/  @P2 BRA `(.L_x_1229) ;  /* 0x00000000000c2947 */ /* 0x000ff40003800000 */
[----:B--2---:R-:W2:Y:S02]  /*29570*/  LDL.U8 R18, [R1+0xa] ;  /* 0x00000a0001127983 */ /* 0x004ea40000100000 */
[----:B--2---:R-:W-:-:S05]  /*29580*/  LOP3.LUT R18, R18, 0x1, RZ, 0xfc, !PT ;  /* 0x0000000112127812 */ /* 0x004fca00078efcff */
[----:B------:R2:W-:Y:S02]  /*29590*/  STL.U8 [R1+0xa], R18 ;  /* 0x00000a1201007387 */ /* 0x0005e40000100000 */
.L_x_1229:
[----:B------:R-:W-:Y:S05]  /*295a0*/  BSYNC.RECONVERGENT B0 ;  /* 0x0000000000007941 */ /* 0x000fea0003800200 */
.L_x_1228:
[C---:B------:R-:W-:Y:S01]  /*295b0*/  LOP3.LUT P3, RZ, R48.reuse, 0x400, RZ, 0xc0, !PT ;  /* 0x0000040030ff7812 */ /* 0x040fe2000786c0ff */
[----:B------:R-:W-:Y:S01]  /*295c0*/  BSSY.RECONVERGENT B0, `(.L_x_1230) ;  /* 0x0000006000007945 */ /* 0x000fe20003800200 */
[----:B------:R-:W-:-:S11]  /*295d0*/  LOP3.LUT P2, RZ, R48, 0x8, RZ, 0xc0, !PT ;  /* 0x0000000830ff7812 */ /* 0x000fd6000784c0ff */
[----:B------:R-:W-:Y:S05]  /*295e0*/  @!P3 BRA `(.L_x_1231) ;  /* 0x00000000000cb947 */ /* 0x000fea0003800000 */
[----:B--2---:R-:W2:Y:S02]  /*295f0*/  LDL.U8 R18, [R1+0xb] ;  /* 0x00000b0001127983 */ /* 0x004ea40000100000 */
[----:B--2---:R-:W-:-:S05]  /*29600*/  LOP3.LUT R18, R18, 0x80, RZ, 0xfc, !PT ;  /* 0x0000008012127812 */ /* 0x004fca00078efcff */
[----:B------:R2:W-:Y:S02]  /*29610*/  STL.U8 [R1+0xb], R18 ;  /* 0x00000b1201007387 */ /* 0x0005e40000100000 */
.L_x_1231:
[----:B------:R-:W-:Y:S05]  /*29620*/  BSYNC.RECONVERGENT B0 ;  /* 0x0000000000007941 */ /* 0x000fea0003800200 */
.L_x_1230:
[C---:B------:R-:W-:Y:S01]  /*29630*/  LOP3.LUT P4, RZ, R48.reuse, 0x200, RZ, 0xc0, !PT ;  /* 0x0000020030ff7812 */ /* 0x040fe2000788c0ff */
[----:B------:R-:W-:Y:S01]  /*29640*/  BSSY.RECONVERGENT B0, `(.L_x_1232) ;  /* 0x0000006000007945 */ /* 0x000fe20003800200 */
[----:B------:R-:W-:-:S11]  /*29650*/  LOP3.LUT P3, RZ, R48, 0x4, RZ, 0xc0, !PT ;  /* 0x0000000430ff7812 */ /* 0x000fd6000786c0ff */
[----:B------:R-:W-:Y:S05]  /*29660*/  @!P4 BRA `(.L_x_1233) ;  /* 0x00000000000cc947 */ /* 0x000fea0003800000 */
[----:B--2---:R-:W2:Y:S02]  /*29670*/  LDL.U8 R18, [R1+0xb] ;  /* 0x00000b0001127983 */ /* 0x004ea40000100000 */
[----:B--2---:R-:W-:-:S05]  /*29680*/  LOP3.LUT R18, R18, 0x40, RZ, 0xfc, !PT ;  /* 0x0000004012127812 */ /* 0x004fca00078efcff */
[----:B------:R2:W-:Y:S02]  /*29690*/  STL.U8 [R1+0xb], R18 ;  /* 0x00000b1201007387 */ /* 0x0005e40000100000 */
.L_x_1233:
[----:B------:R-:W-:Y:S05]  /*296a0*/  BSYNC.RECONVERGENT B0 ;  /* 0x0000000000007941 */ /* 0x000fea0003800200 */
.L_x_1232:
        /* <DEDUP_REMOVED lines=8> */
.L_x_1235:
[----:B------:R-:W-:Y:S05]  /*29730*/  BSYNC.RECONVERGENT B0 ;  /* 0x0000000000007941 */ /* 0x000fea0003800200 */
.L_x_1234:
[----:B------:R-:W-:Y:S01]  /*29740*/  BSSY.RECONVERGENT B0, `(.L_x_1236) ;  /* 0x0000006000007945 */ /* 0x000fe20003800200 */
[----:B------:R-:W-:-:S03]  /*29750*/  ISETP.NE.U32.AND P5, PT, R7, 0x1, PT ;  /* 0x000000010700780c */ /* 0x000fc60003fa5070 */
[----:B------:R-:W-:Y:S10]  /*29760*/  @!P6 BRA `(.L_x_1237) ;  /* 0x00000000000ce947 */ /* 0x000ff40003800000 */
[----:B--2---:R-:W2:Y:S02]  /*29770*/  LDL.U8 R18, [R1+0xb] ;  /* 0x00000b0001127983 */ /* 0x004ea40000100000 */
[----:B--2---:R-:W-:-:S05]  /*29780*/  LOP3.LUT R18, R18, 0x10, RZ, 0xfc, !PT ;  /* 0x0000001012127812 */ /* 0x004fca00078efcff */
[----:B------:R2:W-:Y:S02]  /*29790*/  STL.U8 [R1+0xb], R18 ;  /* 0x00000b1201007387 */ /* 0x0005e40000100000 */
.L_x_1237:
[----:B------:R-:W-:Y:S05]  /*297a0*/  BSYNC.RECONVERGENT B0 ;  /* 0x0000000000007941 */ /* 0x000fea0003800200 */
.L_x_1236:
        /* <DEDUP_REMOVED lines=11> */
.L_x_1239:
[----:B------:R-:W-:Y:S05]  /*29860*/  BSYNC.RECONVERGENT B0 ;  /* 0x0000000000007941 */ /* 0x000fea0003800200 */
.L_x_1238:
[----:B------:R-:W-:Y:S01]  /*29870*/  BSSY.RECONVERGENT B0, `(.L_x_1240) ;  /* 0x0000006000007945 */ /* 0x000fe20003800200 */
[----:B------:R-:W-:-:S03]  /*29880*/  LOP3.LUT P6, RZ, R5, 0x200, RZ, 0xc0, !PT ;  /* 0x0000020005ff7812 */ /* 0x000fc600078cc0ff */
[----:B------:R-:W-:Y:S10]  /*29890*/  @!P0 BRA `(.L_x_1241) ;  /* 0x00000000000c8947 */ /* 0x000ff40003800000 */
[----:B--2---:R-:W2:Y:S02]  /*298a0*/  LDL.U8 R18, [R1+0xb] ;  /* 0x00000b0001127983 */ /* 0x004ea40000100000 */
[----:B--2---:R-:W-:-:S05]  /*298b0*/  LOP3.LUT R18, R18, 0x4, RZ, 0xfc, !PT ;  /* 0x0000000412127812 */ /* 0x004fca00078efcff */
[----:B------:R2:W-:Y:S02]  /*298c0*/  STL.U8 [R1+0xb], R18 ;  /* 0x00000b1201007387 */ /* 0x0005e40000100000 */
.L_x_1241:
[----:B------:R-:W-:Y:S05]  /*298d0*/  BSYNC.RECONVERGENT B0 ;  /* 0x0000000000007941 */ /* 0x000fea0003800200 */
.L_x_1240:
[----:B------:R-:W-:Y:S01]  /*298e0*/  BSSY.RECONVERGENT B0, `(.L_x_1242) ;  /* 0x0000006000007945 */ /* 0x000fe20003800200 */
[----:B------:R-:W-:-:S03]  /*298f0*/  LOP3.LUT P0, RZ, R5, 0x100, RZ, 0xc0, !PT ;  /* 0x0000010005ff7812 */ /* 0x000fc6000780c0ff */
[----:B------:R-:W-:Y:S10]  /*29900*/  @!P1 BRA `(.L_x_1243) ;  /* 0x00000000000c9947 */ /* 0x000ff40003800000 */
[----:B--2---:R-:W2:Y:S02]  /*29910*/  LDL.U8 R18, [R1+0xb] ;  /* 0x00000b0001127983 */ /* 0x004ea40000100000 */
[----:B--2---:R-:W-:-:S05]  /*29920*/  LOP3.LUT R18, R18, 0x2, RZ, 0xfc, !PT ;  /* 0x0000000212127812 */ /* 0x004fca00078efcff */
[----:B------:R2:W-:Y:S02]  /*29930*/  STL.U8 [R1+0xb], R18 ;  /* 0x00000b1201007387 */ /* 0x0005e40000100000 */
.L_x_1243:
[----:B------:R-:W-:Y:S05]  /*29940*/  BSYNC.RECONVERGENT B0 ;  /* 0x0000000000007941 */ /* 0x000fea0003800200 */
.L_x_1242:
[----:B------:R-:W-:Y:S04]  /*29950*/  BSSY.RECONVERGENT B0, `(.L_x_1244) ;  /* 0x0000005000007945 */ /* 0x000fe80003800200 */
[----:B------:R-:W-:Y:S05]  /*29960*/  @!P2 BRA `(.L_x_1245) ;  /* 0x00000000000ca947 */ /* 0x000fea0003800000 */
[----:B--2---:R-:W2:Y:S02]  /*29970*/  LDL.U8 R18, [R1+0xb] ;  /* 0x00000b0001127983 */ /* 0x004ea40000100000 */
[----:B--2---:R-:W-:-:S05]  /*29980*/  LOP3.LUT R18, R18, 0x1, RZ, 0xfc, !PT ;  /* 0x0000000112127812 */ /* 0x004fca00078efcff */
[----:B------:R2:W-:Y:S02]  /*29990*/  STL.U8 [R1+0xb], R18 ;  /* 0x00000b1201007387 */ /* 0x0005e40000100000 */
.L_x_1245:
[----:B------:R-:W-:Y:S05]  /*299a0*/  BSYNC.RECONVERGENT B0 ;  /* 0x0000000000007941 */ /* 0x000fea0003800200 */
.L_x_1244:
[----:B------:R-:W-:Y:S04]  /*299b0*/  BSSY.RECONVERGENT B0, `(.L_x_1246) ;  /* 0x0000005000007945 */ /* 0x000fe80003800200 */
[----:B------:R-:W-:Y:S05]  /*299c0*/  @!P3 BRA `(.L_x_1247) ;  /* 0x00000000000cb947 */ /* 0x000fea0003800000 */
[----:B--2---:R-:W2:Y:S02]  /*299d0*/  LDL.U8 R18, [R1+0xc] ;  /* 0x00000c0001127983 */ /* 0x004ea40000100000 */
[----:B--2---:R-:W-:-:S05]  /*299e0*/  LOP3.LUT R18, R18, 0x80, RZ, 0xfc, !PT ;  /* 0x0000008012127812 */ /* 0x004fca00078efcff */
[----:B------:R2:W-:Y:S02]  /*299f0*/  STL.U8 [R1+0xc], R18 ;  /* 0x00000c1201007387 */ /* 0x0005e40000100000 */
.L_x_1247:
[----:B------:R-:W-:Y:S05]  /*29a00*/  BSYNC.RECONVERGENT B0 ;  /* 0x0000000000007941 */ /* 0x000fea0003800200 */
.L_x_1246:
[----:B------:R-:W-:Y:S04]  /*29a10*/  BSSY.RECONVERGENT B0, `(.L_x_1248) ;  /* 0x0000005000007945 */ /* 0x000fe80003800200 */
[----:B------:R-:W-:Y:S05]  /*29a20*/  @!P4 BRA `(.L_x_1249) ;  /* 0x00000000000cc947 */ /* 0x000fea0003800000 */
[----:B--2---:R-:W2:Y:S02]  /*29a30*/  LDL.U8 R18, [R1+0xc] ;  /* 0x00000c0001127983 */ /* 0x004ea40000100000 */
[----:B--2---:R-:W-:-:S05]  /*29a40*/  LOP3.LUT R18, R18, 0x40, RZ, 0xfc, !PT ;  /* 0x0000004012127812 */ /* 0x004fca00078efcff */
[----:B------:R2:W-:Y:S02]  /*29a50*/  STL.U8 [R1+0xc], R18 ;  /* 0x00000c1201007387 */ /* 0x0005e40000100000 */
.L_x_1249:
[----:B------:R-:W-:Y:S05]  /*29a60*/  BSYNC.RECONVERGENT B0 ;  /* 0x0000000000007941 */ /* 0x000fea0003800200 */
.L_x_1248:
[----:B------:R-:W-:Y:S04]  /*29a70*/  BSSY.RECONVERGENT B0, `(.L_x_1250) ;  /* 0x0000005000007945 */ /* 0x000fe80003800200 */
[----:B------:R-:W-:Y:S05]  /*29a80*/  @P5 BRA `(.L_x_1251) ;  /* 0x00000000000c5947 */ /* 0x000fea0003800000 */
[----:B--2---:R-:W2:Y:S02]  /*29a90*/  LDL.U8 R18, [R1+0xc] ;  /* 0x00000c0001127983 */ /* 0x004ea40000100000 */
[----:B--2---:R-:W-:-:S05]  /*29aa0*/  LOP3.LUT R18, R18, 0x20, RZ, 0xfc, !PT ;  /* 0x0000002012127812 */ /* 0x004fca00078efcff */
[----:B------:R2:W-:Y:S02]  /*29ab0*/  STL.U8 [R1+0xc], R18 ;  /* 0x00000c1201007387 */ /* 0x0005e40000100000 */
.L_x_1251:
[----:B------:R-:W-:Y:S05]  /*29ac0*/  BSYNC.RECONVERGENT B0 ;  /* 0x0000000000007941 */ /* 0x000fea0003800200 */
.L_x_1250:
[----:B------:R-:W-:Y:S01]  /*29ad0*/  LOP3.LUT P1, RZ, R5, 0x400, RZ, 0xc0, !PT ;  /* 0x0000040005ff7812 */ /* 0x000fe2000782c0ff */
[----:B------:R-:W-:-:S12]  /*29ae0*/  BSSY.RECONVERGENT B0, `(.L_x_1252) ;  /* 0x0000005000007945 */ /* 0x000fd80003800200 */
[----:B------:R-:W-:Y:S05]  /*29af0*/  @!P1 BRA `(.L_x_1253) ;  /* 0x00000000000c9947 */ /* 0x000fea0003800000 */
[----:B--2---:R-:W2:Y:S02]  /*29b00*/  LDL.U8 R18, [R1+0xc] ;  /* 0x00000c0001127983 */ /* 0x004ea40000100000 */
[----:B--2---:R-:W-:-:S05]  /*29b10*/  LOP3.LUT R18, R18, 0x10, RZ, 0xfc, !PT ;  /* 0x0000001012127812 */ /* 0x004fca00078efcff */
[----:B------:R2:W-:Y:S02]  /*29b20*/  STL.U8 [R1+0xc], R18 ;  /* 0x00000c1201007387 */ /* 0x0005e40000100000 */
.L_x_1253:
[----:B------:R-:W-:Y:S05]  /*29b30*/  BSYNC.RECONVERGENT B0 ;  /* 0x0000000000007941 */ /* 0x000fea0003800200 */
.L_x_1252:
[----:B------:R-:W-:Y:S04]  /*29b40*/  BSSY.RECONVERGENT B0, `(.L_x_1254) ;  /* 0x0000005000007945 */ /* 0x000fe80003800200 */
[----:B------:R-:W-:Y:S05]  /*29b50*/  @!P6 BRA `(.L_x_1255) ;  /* 0x00000000000ce947 */ /* 0x000fea0003800000 */
[----:B--2---:R-:W2:Y:S02]  /*29b60*/  LDL.U8 R18, [R1+0xc] ;  /* 0x00000c0001127983 */ /* 0x004ea40000100000 */
[----:B--2---:R-:W-:-:S05]  /*29b70*/  LOP3.LUT R18, R18, 0x8, RZ, 0xfc, !PT ;  /* 0x0000000812127812 */ /* 0x004fca00078efcff */
[----:B------:R2:W-:Y:S02]  /*29b80*/  STL.U8 [R1+0xc], R18 ;  /* 0x00000c1201007387 */ /* 0x0005e40000100000 */
.L_x_1255:
[----:B------:R-:W-:Y:S05]  /*29b90*/  BSYNC.RECONVERGENT B0 ;  /* 0x0000000000007941 */ /* 0x000fea0003800200 */
.L_x_1254:
[----:B------:R-:W-:Y:S04]  /*29ba0*/  BSSY.RECONVERGENT B0, `(.L_x_1256) ;  /* 0x0000005000007945 */ /* 0x000fe80003800200 */
[----:B------:R-:W-:Y:S05]  /*29bb0*/  @!P0 BRA `(.L_x_1257) ;  /* 0x00000000000c8947 */ /* 0x000fea0003800000 */
[----:B--2---:R-:W2:Y:S02]  /*29bc0*/  LDL.U8 R18, [R1+0xc] ;  /* 0x00000c0001127983 */ /* 0x004ea40000100000 */
[----:B--2---:R-:W-:-:S05]  /*29bd0*/  LOP3.LUT R18, R18, 0x4, RZ, 0xfc, !PT ;  /* 0x0000000412127812 */ /* 0x004fca00078efcff */
[----:B------:R2:W-:Y:S02]  /*29be0*/  STL.U8 [R1+0xc], R18 ;  /* 0x00000c1201007387 */ /* 0x0005e40000100000 */
.L_x_1257:
[----:B------:R-:W-:Y:S05]  /*29bf0*/  BSYNC.RECONVERGENT B0 ;  /* 0x0000000000007941 */ /* 0x000fea0003800200 */
.L_x_1256:
        /* <DEDUP_REMOVED lines=25> */
.L_x_1259:
[----:B------:R-:W-:Y:S05]  /*29d90*/  BSYNC.RECONVERGENT B0 ;  /* 0x0000000000007941 */ /* 0x000fea0003800200 */
.L_x_1258:
        /* <DEDUP_REMOVED lines=8> */
.L_x_1261:
[----:B------:R-:W-:Y:S05]  /*29e20*/  BSYNC.RECONVERGENT B0 ;  /* 0x0000000000007941 */ /* 0x000fea0003800200 */
.L_x_1260:
        /* <DEDUP_REMOVED lines=8> */
.L_x_1263:
[----:B------:R-:W-:Y:S05]  /*29eb0*/  BSYNC.RECONVERGENT B0 ;  /* 0x0000000000007941 */ /* 0x000fea0003800200 */
.L_x_1262:
        /* <DEDUP_REMOVED lines=8> */
.L_x_1265:
[----:B------:R-:W-:Y:S05]  /*29f40*/  BSYNC.RECONVERGENT B0 ;  /* 0x0000000000007941 */ /* 0x000fea0003800200 */
.L_x_1264:
[----:B------:R-:W-:Y:S01]  /*29f50*/  BSSY.RECONVERGENT B0, `(.L_x_1266) ;  /* 0x0000006000007945 */ /* 0x000fe20003800200 */
[----:B------:R-:W-:-:S03]  /*29f60*/  LOP3.LUT P6, RZ, R6, 0x80, RZ, 0xc0, !PT ;  /* 0x0000008006ff7812 */ /* 0x000fc600078cc0ff */
[----:B------:R-:W-:Y:S10]  /*29f70*/  @!P2 BRA `(.L_x_1267) ;  /* 0x00000000000ca947 */ /* 0x000ff40003800000 */
[----:B0123--:R-:W2:Y:S02]  /*29f80*/  LDL.U8 R52, [R1+0xd] ;  /* 0x00000d0001347983 */ /* 0x00fea40000100000 */
[----:B--2---:R-:W-:-:S05]  /*29f90*/  LOP3.LUT R52, R52, 0x20, RZ, 0xfc, !PT ;  /* 0x0000002034347812 */ /* 0x004fca00078efcff */
[----:B------:R4:W-:Y:S02]  /*29fa0*/  STL.U8 [R1+0xd], R52 ;  /* 0x00000d3401007387 */ /* 0x0009e40000100000 */
.L_x_1267:
[----:B------:R-:W-:Y:S05]  /*29fb0*/  BSYNC.RECONVERGENT B0 ;  /* 0x0000000000007941 */ /* 0x000fea0003800200 */
.L_x_1266:
[----:B------:R-:W-:Y:S01]  /*29fc0*/  BSSY.RECONVERGENT B0, `(.L_x_1268) ;  /* 0x0000006000007945 */ /* 0x000fe20003800200 */
[----:B------:R-:W-:-:S03]  /*29fd0*/  LOP3.LUT P3, RZ, R6, 0x40, RZ, 0xc0, !PT ;  /* 0x0000004006ff7812 */ /* 0x000fc6000786c0ff */
[----:B------:R-:W-:Y:S10]  /*29fe0*/  @!P1 BRA `(.L_x_1269) ;  /* 0x00000000000c9947 */ /* 0x000ff40003800000 */
[----:B01234-:R-:W2:Y:S02]  /*29ff0*/  LDL.U8 R52, [R1+0xd] ;  /* 0x00000d0001347983 */ /* 0x01fea40000100000 */
[----:B--2---:R-:W-:-:S05]  /*2a000*/  LOP3.LUT R52, R52, 0x10, RZ, 0xfc, !PT ;  /* 0x0000001034347812 */ /* 0x004fca00078efcff */
[----:B------:R0:W-:Y:S02]  /*2a010*/  STL.U8 [R1+0xd], R52 ;  /* 0x00000d3401007387 */ /* 0x0001e40000100000 */
.L_x_1269:
[----:B------:R-:W-:Y:S05]  /*2a020*/  BSYNC.RECONVERGENT B0 ;  /* 0x0000000000007941 */ /* 0x000fea0003800200 */
.L_x_1268:
[----:B------:R-:W-:Y:S01]  /*2a030*/  BSSY.RECONVERGENT B0, `(.L_x_1270) ;  /* 0x0000006000007945 */ /* 0x000fe20003800200 */
[----:B------:R-:W-:-:S03]  /*2a040*/  LOP3.LUT P4, RZ, R6, 0x20, RZ, 0xc0, !PT ;  /* 0x0000002006ff7812 */ /* 0x000fc6000788c0ff */
[----:B------:R-:W-:Y:S10]  /*2a050*/  @!P0 BRA `(.L_x_1271) ;  /* 0x00000000000c8947 */ /* 0x000ff40003800000 */
[----:B01234-:R-:W2:Y:S02]  /*2a060*/  LDL.U8 R52, [R1+0xd] ;  /* 0x00000d0001347983 */ /* 0x01fea40000100000 */
[----:B--2---:R-:W-:-:S05]  /*2a070*/  LOP3.LUT R52, R52, 0x8, RZ, 0xfc, !PT ;  /* 0x0000000834347812 */ /* 0x004fca00078efcff */
[----:B------:R0:W-:Y:S02]  /*2a080*/  STL.U8 [R1+0xd], R52 ;  /* 0x00000d3401007387 */ /* 0x0001e40000100000 */
.L_x_1271:
[----:B------:R-:W-:Y:S05]  /*2a090*/  BSYNC.RECONVERGENT B0 ;  /* 0x0000000000007941 */ /* 0x000fea0003800200 */
.L_x_1270:
[----:B------:R-:W-:Y:S01]  /*2a0a0*/  ISETP.NE.U32.AND P0, PT, R51, 0x1, PT ;  /* 0x000000013300780c */ /* 0x000fe20003f05070 */
[----:B------:R-:W-:Y:S01]  /*2a0b0*/  BSSY.RECONVERGENT B0, `(.L_x_1272) ;  /* 0x0000006000007945 */ /* 0x000fe20003800200 */
[----:B------:R-:W-:-:S11]  /*2a0c0*/  LOP3.LUT P5, RZ, R6, 0x10, RZ, 0xc0, !PT ;  /* 0x0000001006ff7812 */ /* 0x000fd600078ac0ff */
[----:B------:R-:W-:Y:S05]  /*2a0d0*/  @P0 BRA `(.L_x_1273) ;  /* 0x00000000000c0947 */ /* 0x000fea0003800000 */
[----:B01234-:R-:W2:Y:S02]  /*2a0e0*/  LDL.U8 R52, [R1+0xd] ;  /* 0x00000d0001347983 */ /* 0x01fea40000100000 */
[----:B--2---:R-:W-:-:S05]  /*2a0f0*/  LOP3.LUT R52, R52, 0x4, RZ, 0xfc, !PT ;  /* 0x0000000434347812 */ /* 0x004fca00078efcff */
[----:B------:R0:W-:Y:S02]  /*2a100*/  STL.U8 [R1+0xd], R52 ;  /* 0x00000d3401007387 */ /* 0x0001e40000100000 */
.L_x_1273:
[----:B------:R-:W-:Y:S05]  /*2a110*/  BSYNC.RECONVERGENT B0 ;  /* 0x0000000000007941 */ /* 0x000fea0003800200 */
.L_x_1272:
[C---:B------:R-:W-:Y:S01]  /*2a120*/  LOP3.LUT P0, RZ, R6.reuse, 0x400, RZ, 0xc0, !PT ;  /* 0x0000040006ff7812 */ /* 0x040fe2000780c0ff */
[----:B------:R-:W-:Y:S01]  /*2a130*/  BSSY.RECONVERGENT B0, `(.L_x_1274) ;  /* 0x0000006000007945 */ /* 0x000fe20003800200 */
[----:B------:R-:W-:-:S11]  /*2a140*/  LOP3.LUT P1, RZ, R6, 0x8, RZ, 0xc0, !PT ;  /* 0x0000000806ff7812 */ /* 0x000fd6000782c0ff */
[----:B------:R-:W-:Y:S05]  /*2a150*/  @!P0 BRA `(.L_x_1275) ;  /* 0x00000000000c8947 */ /* 0x000fea0003800000 */
[----:B01234-:R-:W2:Y:S02]  /*2a160*/  LDL.U8 R52, [R1+0xd] ;  /* 0x00000d0001347983 */ /* 0x01fea40000100000 */
[----:B--2---:R-:W-:-:S05]  /*2a170*/  LOP3.LUT R52, R52, 0x2, RZ, 0xfc, !PT ;  /* 0x0000000234347812 */ /* 0x004fca00078efcff */
[----:B------:R0:W-:Y:S02]  /*2a180*/  STL.U8 [R1+0xd], R52 ;  /* 0x00000d3401007387 */ /* 0x0001e40000100000 */
.L_x_1275:
[----:B------:R-:W-:Y:S05]  /*2a190*/  BSYNC.RECONVERGENT B0 ;  /* 0x0000000000007941 */ /* 0x000fea0003800200 */
.L_x_1274:
[C---:B------:R-:W-:Y:S01]  /*2a1a0*/  LOP3.LUT P2, RZ, R6.reuse, 0x200, RZ, 0xc0, !PT ;  /* 0x0000020006ff7812 */ /* 0x040fe2000784c0ff */
[----:B------:R-:W-:Y:S01]  /*2a1b0*/  BSSY.RECONVERGENT B0, `(.L_x_1276) ;  /* 0x0000006000007945 */ /* 0x000fe20003800200 */
[----:B------:R-:W-:-:S11]  /*2a1c0*/  LOP3.LUT P0, RZ, R6, 0x4, RZ, 0xc0, !PT ;  /* 0x0000000406ff7812 */ /* 0x000fd6000780c0ff */
[----:B------:R-:W-:Y:S05]  /*2a1d0*/  @!P2 BRA `(.L_x_1277) ;  /* 0x00000000000ca947 */ /* 0x000fea0003800000 */
[----:B01234-:R-:W2:Y:S02]  /*2a1e0*/  LDL.U8 R52, [R1+0xd] ;  /* 0x00000d0001347983 */ /* 0x01fea40000100000 */
[----:B--2---:R-:W-:-:S05]  /*2a1f0*/  LOP3.LUT R52, R52, 0x1, RZ, 0xfc, !PT ;  /* 0x0000000134347812 */ /* 0x004fca00078efcff */
[----:B------:R0:W-:Y:S02]  /*2a200*/  STL.U8 [R1+0xd], R52 ;  /* 0x00000d3401007387 */ /* 0x0001e40000100000 */
.L_x_1277:
[----:B------:R-:W-:Y:S05]  /*2a210*/  BSYNC.RECONVERGENT B0 ;  /* 0x0000000000007941 */ /* 0x000fea0003800200 */
.L_x_1276:
        /* <DEDUP_REMOVED lines=12> */
.L_x_1279:
[----:B------:R-:W-:Y:S05]  /*2a2e0*/  BSYNC.RECONVERGENT B0 ;  /* 0x0000000000007941 */ /* 0x000fea0003800200 */
.L_x_1278:
[----:B------:R-:W-:Y:S01]  /*2a2f0*/  BSSY.RECONVERGENT B0, `(.L_x_1280) ;  /* 0x0000006000007945 */ /* 0x000fe20003800200 */
[----:B------:R-:W-:-:S03]  /*2a300*/  ISETP.NE.U32.AND P2, PT, R51, 0x1, PT ;  /* 0x000000013300780c */ /* 0x000fc60003f45070 */
[----:B------:R-:W-:Y:S10]  /*2a310*/  @!P6 BRA `(.L_x_1281) ;  /* 0x00000000000ce947 */ /* 0x000ff40003800000 */
[----:B--2---:R-:W2:Y:S02]  /*2a320*/  LDL.U8 R6, [R1+0xe] ;  /* 0x00000e0001067983 */ /* 0x004ea40000100000 */
[----:B--2---:R-:W-:-:S05]  /*2a330*/  LOP3.LUT R6, R6, 0x40, RZ, 0xfc, !PT ;  /* 0x0000004006067812 */ /* 0x004fca00078efcff */
[----:B------:R2:W-:Y:S02]  /*2a340*/  STL.U8 [R1+0xe], R6 ;  /* 0x00000e0601007387 */ /* 0x0005e40000100000 */
.L_x_1281:
[----:B------:R-:W-:Y:S05]  /*2a350*/  BSYNC.RECONVERGENT B0 ;  /* 0x0000000000007941 */ /* 0x000fea0003800200 */
.L_x_1280:
        /* <DEDUP_REMOVED lines=8> */
.L_x_1283:
[----:B------:R-:W-:Y:S05]  /*2a3e0*/  BSYNC.RECONVERGENT B0 ;  /* 0x0000000000007941 */ /* 0x000fea0003800200 */
.L_x_1282:
        /* <DEDUP_REMOVED lines=8> */
.L_x_1285:
[----:B------:R-:W-:Y:S05]  /*2a470*/  BSYNC.RECONVERGENT B0 ;  /* 0x0000000000007941 */ /* 0x000fea0003800200 */
.L_x_1284:
        /* <DEDUP_REMOVED lines=8> */
.L_x_1287:
[----:B------:R-:W-:Y:S05]  /*2a500*/  BSYNC.RECONVERGENT B0 ;  /* 0x0000000000007941 */ /* 0x000fea0003800200 */
.L_x_1286:
[----:B------:R-:W-:Y:S01]  /*2a510*/  BSSY.RECONVERGENT B0, `(.L_x_1288) ;  /* 0x0000006000007945 */ /* 0x000fe20003800200 */
[----:B------:R-:W-:-:S03]  /*2a520*/  LOP3.LUT P6, RZ, R47, 0x80, RZ, 0xc0, !PT ;  /* 0x000000802fff7812 */ /* 0x000fc600078cc0ff */
[----:B------:R-:W-:Y:S10]  /*2a530*/  @!P1 BRA `(.L_x_1289) ;  /* 0x00000000000c9947 */ /* 0x000ff40003800000 */
[----:B--2---:R-:W2:Y:S02]  /*2a540*/  LDL.U8 R6, [R1+0xe] ;  /* 0x00000e0001067983 */ /* 0x004ea40000100000 */
[----:B--2---:R-:W-:-:S05]  /*2a550*/  LOP3.LUT R6, R6, 0x4, RZ, 0xfc, !PT ;  /* 0x0000000406067812 */ /* 0x004fca00078efcff */
[----:B------:R2:W-:Y:S02]  /*2a560*/  STL.U8 [R1+0xe], R6 ;  /* 0x00000e0601007387 */ /* 0x0005e40000100000 */
.L_x_1289:
[----:B------:R-:W-:Y:S05]  /*2a570*/  BSYNC.RECONVERGENT B0 ;  /* 0x0000000000007941 */ /* 0x000fea0003800200 */
.L_x_1288:
        /* <DEDUP_REMOVED lines=8> */
.L_x_1291:
[----:B------:R-:W-:Y:S05]  /*2a600*/  BSYNC.RECONVERGENT B0 ;  /* 0x0000000000007941 */ /* 0x000fea0003800200 */
.L_x_1290:
[----:B------:R-:W-:Y:S01]  /*2a610*/  LOP3.LUT P1, RZ, R42, 0x2, RZ, 0xc0, !PT ;  /* 0x000000022aff7812 */ /* 0x000fe2000782c0ff */
[----:B------:R-:W-:Y:S01]  /*2a620*/  BSSY.RECONVERGENT B0, `(.L_x_1292) ;  /* 0x0000006000007945 */ /* 0x000fe20003800200 */
[----:B------:R-:W-:-:S11]  /*2a630*/  LOP3.LUT P0, RZ, R47, 0x20, RZ, 0xc0, !PT ;  /* 0x000000202fff7812 */ /* 0x000fd6000780c0ff */
[----:B------:R-:W-:Y:S05]  /*2a640*/  @!P1 BRA `(.L_x_1293) ;  /* 0x00000000000c9947 */ /* 0x000fea0003800000 */
[----:B--2---:R-:W2:Y:S02]  /*2a650*/  LDL.U8 R6, [R1+0xe] ;  /* 0x00000e0001067983 */ /* 0x004ea40000100000 */
[----:B--2---:R-:W-:-:S05]  /*2a660*/  LOP3.LUT R6, R6, 0x1, RZ, 0xfc, !PT ;  /* 0x0000000106067812 */ /* 0x004fca00078efcff */
[----:B------:R2:W-:Y:S02]  /*2a670*/  STL.U8 [R1+0xe], R6 ;  /* 0x00000e0601007387 */ /* 0x0005e40000100000 */
.L_x_1293:
[----:B------:R-:W-:Y:S05]  /*2a680*/  BSYNC.RECONVERGENT B0 ;  /* 0x0000000000007941 */ /* 0x000fea0003800200 */
.L_x_1292:
[----:B------:R-:W-:Y:S01]  /*2a690*/  BSSY.RECONVERGENT B0, `(.L_x_1294) ;  /* 0x0000006000007945 */ /* 0x000fe20003800200 */
[----:B------:R-:W-:-:S03]  /*2a6a0*/  LOP3.LUT P1, RZ, R47, 0x10, RZ, 0xc0, !PT ;  /* 0x000000102fff7812 */ /* 0x000fc6000782c0ff */
[----:B------:R-:W-:Y:S10]  /*2a6b0*/  @P2 BRA `(.L_x_1295) ;  /* 0x00000000000c2947 */ /* 0x000ff40003800000 */
[----:B--2---:R-:W2:Y:S02]  /*2a6c0*/  LDL.U8 R6, [R1+0xf] ;  /* 0x00000f0001067983 */ /* 0x004ea40000100000 */
[----:B--2---:R-:W-:-:S05]  /*2a6d0*/  LOP3.LUT R6, R6, 0x80, RZ, 0xfc, !PT ;  /* 0x0000008006067812 */ /* 0x004fca00078efcff */
[----:B------:R2:W-:Y:S02]  /*2a6e0*/  STL.U8 [R1+0xf], R6 ;  /* 0x00000f0601007387 */ /* 0x0005e40000100000 */
.L_x_1295:
[----:B------:R-:W-:Y:S05]  /*2a6f0*/  BSYNC.RECONVERGENT B0 ;  /* 0x0000000000007941 */ /* 0x000fea0003800200 */
.L_x_1294:
[C---:B------:R-:W-:Y:S01]  /*2a700*/  LOP3.LUT P3, RZ, R47.reuse, 0x400, RZ, 0xc0, !PT ;  /* 0x000004002fff7812 */ /* 0x040fe2000786c0ff */
[----:B------:R-:W-:Y:S01]  /*2a710*/  BSSY.RECONVERGENT B0, `(.L_x_1296) ;  /* 0x0000006000007945 */ /* 0x000fe20003800200 */
[----:B------:R-:W-:-:S11]  /*2a720*/  LOP3.LUT P2, RZ, R47, 0x8, RZ, 0xc0, !PT ;  /* 0x000000082fff7812 */ /* 0x000fd6000784c0ff */
[----:B------:R-:W-:Y:S05]  /*2a730*/  @!P3 BRA `(.L_x_1297) ;  /* 0x00000000000cb947 */ /* 0x000fea0003800000 */
[----:B--2---:R-:W2:Y:S02]  /*2a740*/  LDL.U8 R6, [R1+0xf] ;  /* 0x00000f0001067983 */ /* 0x004ea40000100000 */
[----:B--2---:R-:W-:-:S05]  /*2a750*/  LOP3.LUT R6, R6, 0x40, RZ, 0xfc, !PT ;  /* 0x0000004006067812 */ /* 0x004fca00078efcff */
[----:B------:R2:W-:Y:S02]  /*2a760*/  STL.U8 [R1+0xf], R6 ;  /* 0x00000f0601007387 */ /* 0x0005e40000100000 */
.L_x_1297:
[----:B------:R-:W-:Y:S05]  /*2a770*/  BSYNC.RECONVERGENT B0 ;  /* 0x0000000000007941 */ /* 0x000fea0003800200 */
.L_x_1296:
[C---:B------:R-:W-:Y:S01]  /*2a780*/  LOP3.LUT P4, RZ, R47.reuse, 0x200, RZ, 0xc0, !PT ;  /* 0x000002002fff7812 */ /* 0x040fe2000788c0ff */
[----:B------:R-:W-:Y:S01]  /*2a790*/  BSSY.RECONVERGENT B0, `(.L_x_1298) ;  /* 0x0000006000007945 */ /* 0x000fe20003800200 */
[----:B------:R-:W-:-:S11]  /*2a7a0*/  LOP3.LUT P3, RZ, R47, 0x4, RZ, 0xc0, !PT ;  /* 0x000000042fff7812 */ /* 0x000fd6000786c0ff */
[----:B------:R-:W-:Y:S05]  /*2a7b0*/  @!P4 BRA `(.L_x_1299) ;  /* 0x00000000000cc947 */ /* 0x000fea0003800000 */
[----:B--2---:R-:W2:Y:S02]  /*2a7c0*/  LDL.U8 R6, [R1+0xf] ;  /* 0x00000f0001067983 */ /* 0x004ea40000100000 */
[----:B--2---:R-:W-:-:S05]  /*2a7d0*/  LOP3.LUT R6, R6, 0x20, RZ, 0xfc, !PT ;  /* 0x0000002006067812 */ /* 0x004fca00078efcff */
[----:B------:R2:W-:Y:S02]  /*2a7e0*/  STL.U8 [R1+0xf], R6 ;  /* 0x00000f0601007387 */ /* 0x0005e40000100000 */
.L_x_1299:
[----:B------:R-:W-:Y:S05]  /*2a7f0*/  BSYNC.RECONVERGENT B0 ;  /* 0x0000000000007941 */ /* 0x000fea0003800200 */
.L_x_1298:
        /* <DEDUP_REMOVED lines=8> */
.L_x_1301:
[----:B------:R-:W-:Y:S05]  /*2a880*/  BSYNC.RECONVERGENT B0 ;  /* 0x0000000000007941 */ /* 0x000fea0003800200 */
.L_x_1300:
[----:B------:R-:W-:Y:S01]  /*2a890*/  BSSY.RECONVERGENT B0, `(.L_x_1302) ;  /* 0x0000006000007945 */ /* 0x000fe20003800200 */
[----:B------:R-:W-:-:S03]  /*2a8a0*/  ISETP.NE.U32.AND P5, PT, R5, 0x1, PT ;  /* 0x000000010500780c */ /* 0x000fc60003fa5070 */
[----:B------:R-:W-:Y:S10]  /*2a8b0*/  @!P6 BRA `(.L_x_1303) ;  /* 0x00000000000ce947 */ /* 0x000ff40003800000 */
[----:B--2---:R-:W2:Y:S02]  /*2a8c0*/  LDL.U8 R6, [R1+0xf] ;  /* 0x00000f0001067983 */ /* 0x004ea40000100000 */
[----:B--2---:R-:W-:-:S05]  /*2a8d0*/  LOP3.LUT R6, R6, 0x8, RZ, 0xfc, !PT ;  /* 0x0000000806067812 */ /* 0x004fca00078efcff */
[----:B------:R2:W-:Y:S02]  /*2a8e0*/  STL.U8 [R1+0xf], R6 ;  /* 0x00000f0601007387 */ /* 0x0005e40000100000 */
.L_x_1303:
[----:B------:R-:W-:Y:S05]  /*2a8f0*/  BSYNC.RECONVERGENT B0 ;  /* 0x0000000000007941 */ /* 0x000fea0003800200 */
.L_x_1302:
        /* <DEDUP_REMOVED lines=11> */
.L_x_1305:
[----:B------:R-:W-:Y:S05]  /*2a9b0*/  BSYNC.RECONVERGENT B0 ;  /* 0x0000000000007941 */ /* 0x000fea0003800200 */
.L_x_1304:
[----:B------:R-:W-:Y:S01]  /*2a9c0*/  BSSY.RECONVERGENT B0, `(.L_x_1306) ;  /* 0x0000006000007945 */ /* 0x000fe20003800200 */
[----:B------:R-:W-:-:S03]  /*2a9d0*/  LOP3.LUT P6, RZ, R29, 0x200, RZ, 0xc0, !PT ;  /* 0x000002001dff7812 */ /* 0x000fc600078cc0ff */
[----:B------:R-:W-:Y:S10]  /*2a9e0*/  @!P0 BRA `(.L_x_1307) ;  /* 0x00000000000c8947 */ /* 0x000ff40003800000 */
[----:B--2---:R-:W2:Y:S02]  /*2a9f0*/  LDL.U8 R6, [R1+0xf] ;  /* 0x00000f0001067983 */ /* 0x004ea40000100000 */
[----:B--2---:R-:W-:-:S05]  /*2aa00*/  LOP3.LUT R6, R6, 0x2, RZ, 0xfc, !PT ;  /* 0x0000000206067812 */ /* 0x004fca00078efcff */
[----:B------:R2:W-:Y:S02]  /*2aa10*/  STL.U8 [R1+0xf], R6 ;  /* 0x00000f0601007387 */ /* 0x0005e40000100000 */
.L_x_1307:
[----:B------:R-:W-:Y:S05]  /*2aa20*/  BSYNC.RECONVERGENT B0 ;  /* 0x0000000000007941 */ /* 0x000fea0003800200 */
.L_x_1306:
[----:B------:R-:W-:Y:S01]  /*2aa30*/  BSSY.RECONVERGENT B0, `(.L_x_1308) ;  /* 0x0000006000007945 */ /* 0x000fe20003800200 */
[----:B------:R-:W-:-:S03]  /*2aa40*/  LOP3.LUT P0, RZ, R29, 0x100, RZ, 0xc0, !PT ;  /* 0x000001001dff7812 */ /* 0x000fc6000780c0ff */
[----:B------:R-:W-:Y:S10]  /*2aa50*/  @!P1 BRA `(.L_x_1309) ;  /* 0x00000000000c9947 */ /* 0x000ff40003800000 */
[----:B--2---:R-:W2:Y:S02]  /*2aa60*/  LDL.U8 R6, [R1+0xf] ;  /* 0x00000f0001067983 */ /* 0x004ea40000100000 */
[----:B--2---:R-:W-:-:S05]  /*2aa70*/  LOP3.LUT R6, R6, 0x1, RZ, 0xfc, !PT ;  /* 0x0000000106067812 */ /* 0x004fca00078efcff */
[----:B------:R2:W-:Y:S02]  /*2aa80*/  STL.U8 [R1+0xf], R6 ;  /* 0x00000f0601007387 */ /* 0x0005e40000100000 */
.L_x_1309:
[----:B------:R-:W-:Y:S05]  /*2aa90*/  BSYNC.RECONVERGENT B0 ;  /* 0x0000000000007941 */ /* 0x000fea0003800200 */
.L_x_1308:
[----:B------:R-:W-:Y:S04]  /*2aaa0*/  BSSY.RECONVERGENT B0, `(.L_x_1310) ;  /* 0x0000005000007945 */ /* 0x000fe80003800200 */
[----:B------:R-:W-:Y:S05]  /*2aab0*/  @!P2 BRA `(.L_x_1311) ;  /* 0x00000000000ca947 */ /* 0x000fea0003800000 */
[----:B--2---:R-:W2:Y:S02]  /*2aac0*/  LDL.U8 R6, [R1+0x10] ;  /* 0x0000100001067983 */ /* 0x004ea40000100000 */
[----:B--2---:R-:W-:-:S05]  /*2aad0*/  LOP3.LUT R6, R6, 0x80, RZ, 0xfc, !PT ;  /* 0x0000008006067812 */ /* 0x004fca00078efcff */
[----:B------:R2:W-:Y:S02]  /*2aae0*/  STL.U8 [R1+0x10], R6 ;  /* 0x0000100601007387 */ /* 0x0005e40000100000 */
.L_x_1311:
[----:B------:R-:W-:Y:S05]  /*2aaf0*/  BSYNC.RECONVERGENT B0 ;  /* 0x0000000000007941 */ /* 0x000fea0003800200 */
.L_x_1310:
[----:B------:R-:W-:Y:S04]  /*2ab00*/  BSSY.RECONVERGENT B0, `(.L_x_1312) ;  /* 0x0000005000007945 */ /* 0x000fe80003800200 */
[----:B------:R-:W-:Y:S05]  /*2ab10*/  @!P3 BRA `(.L_x_1313) ;  /* 0x00000000000cb947 */ /* 0x000fea0003800000 */
[----:B--2---:R-:W2:Y:S02]  /*2ab20*/  LDL.U8 R6, [R1+0x10] ;  /* 0x0000100001067983 */ /* 0x004ea40000100000 */
[----:B--2---:R-:W-:-:S05]  /*2ab30*/  LOP3.LUT R6, R6, 0x40, RZ, 0xfc, !PT ;  /* 0x0000004006067812 */ /* 0x004fca00078efcff */
[----:B------:R2:W-:Y:S02]  /*2ab40*/  STL.U8 [R1+0x10], R6 ;  /* 0x0000100601007387 */ /* 0x0005e40000100000 */
.L_x_1313:
[----:B------:R-:W-:Y:S05]  /*2ab50*/  BSYNC.RECONVERGENT B0 ;  /* 0x0000000000007941 */ /* 0x000fea0003800200 */
.L_x_1312:
[----:B------:R-:W-:Y:S04]  /*2ab60*/  BSSY.RECONVERGENT B0, `(.L_x_1314) ;  /* 0x0000005000007945 */ /* 0x000fe80003800200 */
[----:B------:R-:W-:Y:S05]  /*2ab70*/  @!P4 BRA `(.L_x_1315) ;  /* 0x00000000000cc947 */ /* 0x000fea0003800000 */
[----:B--2---:R-:W2:Y:S02]  /*2ab80*/  LDL.U8 R6, [R1+0x10] ;  /* 0x0000100001067983 */ /* 0x004ea40000100000 */
[----:B--2---:R-:W-:-:S05]  /*2ab90*/  LOP3.LUT R6, R6, 0x20, RZ, 0xfc, !PT ;  /* 0x0000002006067812 */ /* 0x004fca00078efcff */
[----:B------:R2:W-:Y:S02]  /*2aba0*/  STL.U8 [R1+0x10], R6 ;  /* 0x0000100601007387 */ /* 0x0005e40000100000 */
.L_x_1315:
[----:B------:R-:W-:Y:S05]  /*2abb0*/  BSYNC.RECONVERGENT B0 ;  /* 0x0000000000007941 */ /* 0x000fea0003800200 */
.L_x_1314:
[----:B------:R-:W-:Y:S04]  /*2abc0*/  BSSY.RECONVERGENT B0, `(.L_x_1316) ;  /* 0x0000005000007945 */ /* 0x000fe80003800200 */
[----:B------:R-:W-:Y:S05]  /*2abd0*/  @P5 BRA `(.L_x_1317) ;  /* 0x00000000000c5947 */ /* 0x000fea0003800000 */
[----:B--2---:R-:W2:Y:S02]  /*2abe0*/  LDL.U8 R6, [R1+0x10] ;  /* 0x0000100001067983 */ /* 0x004ea40000100000 */
[----:B--2---:R-:W-:-:S05]  /*2abf0*/  LOP3.LUT R6, R6, 0x10, RZ, 0xfc, !PT ;  /* 0x0000001006067812 */ /* 0x004fca00078efcff */
[----:B------:R2:W-:Y:S02]  /*2ac00*/  STL.U8 [R1+0x10], R6 ;  /* 0x0000100601007387 */ /* 0x0005e40000100000 */
.L_x_1317:
[----:B------:R-:W-:Y:S05]  /*2ac10*/  BSYNC.RECONVERGENT B0 ;  /* 0x0000000000007941 */ /* 0x000fea0003800200 */
.L_x_1316:
[----:B------:R-:W-:Y:S01]  /*2ac20*/  LOP3.LUT P1, RZ, R29, 0x400, RZ, 0xc0, !PT ;  /* 0x000004001dff7812 */ /* 0x000fe2000782c0ff */
[----:B------:R-:W-:-:S12]  /*2ac30*/  BSSY.RECONVERGENT B0, `(.L_x_1318) ;  /* 0x0000005000007945 */ /* 0x000fd80003800200 */
[----:B------:R-:W-:Y:S05]  /*2ac40*/  @!P1 BRA `(.L_x_1319) ;  /* 0x00000000000c9947 */ /* 0x000fea0003800000 */
[----:B--2---:R-:W2:Y:S02]  /*2ac50*/  LDL.U8 R6, [R1+0x10] ;  /* 0x0000100001067983 */ /* 0x004ea40000100000 */
[----:B--2---:R-:W-:-:S05]  /*2ac60*/  LOP3.LUT R6, R6, 0x8, RZ, 0xfc, !PT ;  /* 0x0000000806067812 */ /* 0x004fca00078efcff */
[----:B------:R2:W-:Y:S02]  /*2ac70*/  STL.U8 [R1+0x10], R6 ;  /* 0x0000100601007387 */ /* 0x0005e40000100000 */
.L_x_1319:
[----:B------:R-:W-:Y:S05]  /*2ac80*/  BSYNC.RECONVERGENT B0 ;  /* 0x0000000000007941 */ /* 0x000fea0003800200 */
.L_x_1318:
[----:B------:R-:W-:Y:S04]  /*2ac90*/  BSSY.RECONVERGENT B0, `(.L_x_1320) ;  /* 0x0000005000007945 */ /* 0x000fe80003800200 */
[----:B------:R-:W-:Y:S05]  /*2aca0*/  @!P6 BRA `(.L_x_1321) ;  /* 0x00000000000ce947 */ /* 0x000fea0003800000 */
[----:B--2---:R-:W2:Y:S02]  /*2acb0*/  LDL.U8 R6, [R1+0x10] ;  /* 0x0000100001067983 */ /* 0x004ea40000100000 */
[----:B--2---:R-:W-:-:S05]  /*2acc0*/  LOP3.LUT R6, R6, 0x4, RZ, 0xfc, !PT ;  /* 0x0000000406067812 */ /* 0x004fca00078efcff */
[----:B------:R2:W-:Y:S02]  /*2acd0*/  STL.U8 [R1+0x10], R6 ;  /* 0x0000100601007387 */ /* 0x0005e40000100000 */
.L_x_1321:
[----:B------:R-:W-:Y:S05]  /*2ace0*/  BSYNC.RECONVERGENT B0 ;  /* 0x0000000000007941 */ /* 0x000fea0003800200 */
.L_x_1320:
[----:B------:R-:W-:Y:S04]  /*2acf0*/  BSSY.RECONVERGENT B0, `(.L_x_1322) ;  /* 0x0000005000007945 */ /* 0x000fe80003800200 */
[----:B------:R-:W-:Y:S05]  /*2ad00*/  @!P0 BRA `(.L_x_1323) ;  /* 0x00000000000c8947 */ /* 0x000fea0003800000 */
[----:B--2---:R-:W2:Y:S02]  /*2ad10*/  LDL.U8 R6, [R1+0x10] ;  /* 0x0000100001067983 */ /* 0x004ea40000100000 */
[----:B--2---:R-:W-:-:S05]  /*2ad20*/  LOP3.LUT R6, R6, 0x2, RZ, 0xfc, !PT ;  /* 0x0000000206067812 */ /* 0x004fca00078efcff */
[----:B------:R2:W-:Y:S02]  /*2ad30*/  STL.U8 [R1+0x10], R6 ;  /* 0x0000100601007387 */ /* 0x0005e40000100000 */
.L_x_1323:
[----:B------:R-:W-:Y:S05]  /*2ad40*/  BSYNC.RECONVERGENT B0 ;  /* 0x0000000000007941 */ /* 0x000fea0003800200 */
.L_x_1322:
        /* <DEDUP_REMOVED lines=25> */
.L_x_1325:
[----:B------:R-:W-:Y:S05]  /*2aee0*/  BSYNC.RECONVERGENT B0 ;  /* 0x0000000000007941 */ /* 0x000fea0003800200 */
.L_x_1324:
        /* <DEDUP_REMOVED lines=8> */
.L_x_1327:
[----:B------:R-:W-:Y:S05]  /*2af70*/  BSYNC.RECONVERGENT B0 ;  /* 0x0000000000007941 */ /* 0x000fea0003800200 */
.L_x_1326:
        /* <DEDUP_REMOVED lines=8> */
.L_x_1329:
[----:B------:R-:W-:Y:S05]  /*2b000*/  BSYNC.RECONVERGENT B0 ;  /* 0x0000000000007941 */ /* 0x000fea0003800200 */
.L_x_1328:
        /* <DEDUP_REMOVED lines=8> */
.L_x_1331:
[----:B------:R-:W-:Y:S05]  /*2b090*/  BSYNC.RECONVERGENT B0 ;  /* 0x0000000000007941 */ /* 0x000fea0003800200 */
.L_x_1330:
[----:B------:R-:W-:Y:S01]  /*2b0a0*/  BSSY.RECONVERGENT B0, `(.L_x_1332) ;  /* 0x0000006000007945 */ /* 0x000fe20003800200 */
[----:B------:R-:W-:-:S03]  /*2b0b0*/  LOP3.LUT P6, RZ, R30, 0x80, RZ, 0xc0, !PT ;  /* 0x000000801eff7812 */ /* 0x000fc600078cc0ff */
[----:B------:R-:W-:Y:S10]  /*2b0c0*/  @!P2 BRA `(.L_x_1333) ;  /* 0x00000000000ca947 */ /* 0x000ff40003800000 */
[----:B0123--:R-:W2:Y:S02]  /*2b0d0*/  LDL.U8 R52, [R1+0x11] ;  /* 0x0000110001347983 */ /* 0x00fea40000100000 */
[----:B--2---:R-:W-:-:S05]  /*2b0e0*/  LOP3.LUT R52, R52, 0x10, RZ, 0xfc, !PT ;  /* 0x0000001034347812 */ /* 0x004fca00078efcff */
[----:B------:R4:W-:Y:S02]  /*2b0f0*/  STL.U8 [R1+0x11], R52 ;  /* 0x0000113401007387 */ /* 0x0009e40000100000 */
.L_x_1333:
[----:B------:R-:W-:Y:S05]  /*2b100*/  BSYNC.RECONVERGENT B0 ;  /* 0x0000000000007941 */ /* 0x000fea0003800200 */
.L_x_1332:
[----:B------:R-:W-:Y:S01]  /*2b110*/  BSSY.RECONVERGENT B0, `(.L_x_1334) ;  /* 0x0000006000007945 */ /* 0x000fe20003800200 */
[----:B------:R-:W-:-:S03]  /*2b120*/  LOP3.LUT P3, RZ, R30, 0x40, RZ, 0xc0, !PT ;  /* 0x000000401eff7812 */ /* 0x000fc6000786c0ff */
[----:B------:R-:W-:Y:S10]  /*2b130*/  @!P1 BRA `(.L_x_1335) ;  /* 0x00000000000c9947 */ /* 0x000ff40003800000 */
[----:B01234-:R-:W2:Y:S02]  /*2b140*/  LDL.U8 R52, [R1+0x11] ;  /* 0x0000110001347983 */ /* 0x01fea40000100000 */
[----:B--2---:R-:W-:-:S05]  /*2b150*/  LOP3.LUT R52, R52, 0x8, RZ, 0xfc, !PT ;  /* 0x0000000834347812 */ /* 0x004fca00078efcff */
[----:B------:R0:W-:Y:S02]  /*2b160*/  STL.U8 [R1+0x11], R52 ;  /* 0x0000113401007387 */ /* 0x0001e40000100000 */
.L_x_1335:
[----:B------:R-:W-:Y:S05]  /*2b170*/  BSYNC.RECONVERGENT B0 ;  /* 0x0000000000007941 */ /* 0x000fea0003800200 */
.L_x_1334:
[----:B------:R-:W-:Y:S01]  /*2b180*/  BSSY.RECONVERGENT B0, `(.L_x_1336) ;  /* 0x0000006000007945 */ /* 0x000fe20003800200 */
[----:B------:R-:W-:-:S03]  /*2b190*/  LOP3.LUT P4, RZ, R30, 0x20, RZ, 0xc0, !PT ;  /* 0x000000201eff7812 */ /* 0x000fc6000788c0ff */
[----:B------:R-:W-:Y:S10]  /*2b1a0*/  @!P0 BRA `(.L_x_1337) ;  /* 0x00000000000c8947 */ /* 0x000ff40003800000 */
[----:B01234-:R-:W2:Y:S02]  /*2b1b0*/  LDL.U8 R52, [R1+0x11] ;  /* 0x0000110001347983 */ /* 0x01fea40000100000 */
[----:B--2---:R-:W-:-:S05]  /*2b1c0*/  LOP3.LUT R52, R52, 0x4, RZ, 0xfc, !PT ;  /* 0x0000000434347812 */ /* 0x004fca00078efcff */
[----:B------:R0:W-:Y:S02]  /*2b1d0*/  STL.U8 [R1+0x11], R52 ;  /* 0x0000113401007387 */ /* 0x0001e40000100000 */
.L_x_1337:
[----:B------:R-:W-:Y:S05]  /*2b1e0*/  BSYNC.RECONVERGENT B0 ;  /* 0x0000000000007941 */ /* 0x000fea0003800200 */
.L_x_1336:
[----:B------:R-:W-:Y:S01]  /*2b1f0*/  ISETP.NE.U32.AND P0, PT, R51, 0x1, PT ;  /* 0x000000013300780c */ /* 0x000fe20003f05070 */
[----:B------:R-:W-:Y:S01]  /*2b200*/  BSSY.RECONVERGENT B0, `(.L_x_1338) ;  /* 0x0000006000007945 */ /* 0x000fe20003800200 */
[----:B------:R-:W-:-:S11]  /*2b210*/  LOP3.LUT P5, RZ, R30, 0x10, RZ, 0xc0, !PT ;  /* 0x000000101eff7812 */ /* 0x000fd600078ac0ff */
[----:B------:R-:W-:Y:S05]  /*2b220*/  @P0 BRA `(.L_x_1339) ;  /* 0x00000000000c0947 */ /* 0x000fea0003800000 */
[----:B01234-:R-:W2:Y:S02]  /*2b230*/  LDL.U8 R52, [R1+0x11] ;  /* 0x0000110001347983 */ /* 0x01fea40000100000 */
[----:B--2---:R-:W-:-:S05]  /*2b240*/  LOP3.LUT R52, R52, 0x2, RZ, 0xfc, !PT ;  /* 0x0000000234347812 */ /* 0x004fca00078efcff */
[----:B------:R0:W-:Y:S02]  /*2b250*/  STL.U8 [R1+0x11], R52 ;  /* 0x0000113401007387 */ /* 0x0001e40000100000 */
.L_x_1339:
[----:B------:R-:W-:Y:S05]  /*2b260*/  BSYNC.RECONVERGENT B0 ;  /* 0x0000000000007941 */ /* 0x000fea0003800200 */
.L_x_1338:
[C---:B------:R-:W-:Y:S01]  /*2b270*/  LOP3.LUT P0, RZ, R30.reuse, 0x400, RZ, 0xc0, !PT ;  /* 0x000004001eff7812 */ /* 0x040fe2000780c0ff */
[----:B------:R-:W-:Y:S01]  /*2b280*/  BSSY.RECONVERGENT B0, `(.L_x_1340) ;  /* 0x0000006000007945 */ /* 0x000fe20003800200 */
[----:B------:R-:W-:-:S11]  /*2b290*/  LOP3.LUT P1, RZ, R30, 0x8, RZ, 0xc0, !PT ;  /* 0x000000081eff7812 */ /* 0x000fd6000782c0ff */
[----:B------:R-:W-:Y:S05]  /*2b2a0*/  @!P0 BRA `(.L_x_1341) ;  /* 0x00000000000c8947 */ /* 0x000fea0003800000 */
[----:B01234-:R-:W2:Y:S02]  /*2b2b0*/  LDL.U8 R52, [R1+0x11] ;  /* 0x0000110001347983 */ /* 0x01fea40000100000 */
[----:B--2---:R-:W-:-:S05]  /*2b2c0*/  LOP3.LUT R52, R52, 0x1, RZ, 0xfc, !PT ;  /* 0x0000000134347812 */ /* 0x004fca00078efcff */
[----:B------:R0:W-:Y:S02]  /*2b2d0*/  STL.U8 [R1+0x11], R52 ;  /* 0x0000113401007387 */ /* 0x0001e40000100000 */
.L_x_1341:
[----:B------:R-:W-:Y:S05]  /*2b2e0*/  BSYNC.RECONVERGENT B0 ;  /* 0x0000000000007941 */ /* 0x000fea0003800200 */
.L_x_1340:
[C---:B------:R-:W-:Y:S01]  /*2b2f0*/  LOP3.LUT P2, RZ, R30.reuse, 0x200, RZ, 0xc0, !PT ;  /* 0x000002001eff7812 */ /* 0x040fe2000784c0ff */
[----:B------:R-:W-:Y:S01]  /*2b300*/  BSSY.RECONVERGENT B0, `(.L_x_1342) ;  /* 0x0000006000007945 */ /* 0x000fe20003800200 */
[----:B------:R-:W-:-:S11]  /*2b310*/  LOP3.LUT P0, RZ, R30, 0x4, RZ, 0xc0, !PT ;  /* 0x000000041eff7812 */ /* 0x000fd6000780c0ff */
[----:B------:R-:W-:Y:S05]  /*2b320*/  @!P2 BRA `(.L_x_1343) ;  /* 0x00000000000ca947 */ /* 0x000fea0003800000 */
[----:B01234-:R-:W2:Y:S02]  /*2b330*/  LDL.U8 R52, [R1+0x12] ;  /* 0x0000120001347983 */ /* 0x01fea40000100000 */
[----:B--2---:R-:W-:-:S05]  /*2b340*/  LOP3.LUT R52, R52, 0x80, RZ, 0xfc, !PT ;  /* 0x0000008034347812 */ /* 0x004fca00078efcff */
[----:B------:R0:W-:Y:S02]  /*2b350*/  STL.U8 [R1+0x12], R52 ;  /* 0x0000123401007387 */ /* 0x0001e40000100000 */
.L_x_1343:
[----:B------:R-:W-:Y:S05]  /*2b360*/  BSYNC.RECONVERGENT B0 ;  /* 0x0000000000007941 */ /* 0x000fea0003800200 */
.L_x_1342:
        /* <DEDUP_REMOVED lines=12> */
.L_x_1345:
[----:B------:R-:W-:Y:S05]  /*2b430*/  BSYNC.RECONVERGENT B0 ;  /* 0x0000000000007941 */ /* 0x000fea0003800200 */
.L_x_1344:
[----:B------:R-:W-:Y:S01]  /*2b440*/  BSSY.RECONVERGENT B0, `(.L_x_1346) ;  /* 0x0000006000007945 */ /* 0x000fe20003800200 */
[----:B------:R-:W-:-:S03]  /*2b450*/  ISETP.NE.U32.AND P2, PT, R51, 0x1, PT ;  /* 0x000000013300780c */ /* 0x000fc60003f45070 */
[----:B------:R-:W-:Y:S10]  /*2b460*/  @!P6 BRA `(.L_x_1347) ;  /* 0x00000000000ce947 */ /* 0x000ff40003800000 */
[----:B--2---:R-:W2:Y:S02]  /*2b470*/  LDL.U8 R30, [R1+0x12] ;  /* 0x00001200011e7983 */ /* 0x004ea40000100000 */
[----:B--2---:R-:W-:-:S05]  /*2b480*/  LOP3.LUT R30, R30, 0x20, RZ, 0xfc, !PT ;  /* 0x000000201e1e7812 */ /* 0x004fca00078efcff */
[----:B------:R2:W-:Y:S02]  /*2b490*/  STL.U8 [R1+0x12], R30 ;  /* 0x0000121e01007387 */ /* 0x0005e40000100000 */
.L_x_1347:
[----:B------:R-:W-:Y:S05]  /*2b4a0*/  BSYNC.RECONVERGENT B0 ;  /* 0x0000000000007941 */ /* 0x000fea0003800200 */
.L_x_1346:
        /* <DEDUP_REMOVED lines=8> */
.L_x_1349:
[----:B------:R-:W-:Y:S05]  /*2b530*/  BSYNC.RECONVERGENT B0 ;  /* 0x0000000000007941 */ /* 0x000fea0003800200 */
.L_x_1348:
        /* <DEDUP_REMOVED lines=8> */
.L_x_1351:
[----:B------:R-:W-:Y:S05]  /*2b5c0*/  BSYNC.RECONVERGENT B0 ;  /* 0x0000000000007941 */ /* 0x000fea0003800200 */
.L_x_1350:
        /* <DEDUP_REMOVED lines=8> */
.L_x_1353:
[----:B------:R-:W-:Y:S05]  /*2b650*/  BSYNC.RECONVERGENT B0 ;  /* 0x0000000000007941 */ /* 0x000fea0003800200 */
.L_x_1352:
[----:B------:R-:W-:Y:S01]  /*2b660*/  BSSY.RECONVERGENT B0, `(.L_x_1354) ;  /* 0x0000006000007945 */ /* 0x000fe20003800200 */
[----:B------:R-:W-:-:S03]  /*2b670*/  LOP3.LUT P6, RZ, R45, 0x80, RZ, 0xc0, !PT ;  /* 0x000000802dff7812 */ /* 0x000fc600078cc0ff */
[----:B------:R-:W-:Y:S10]  /*2b680*/  @!P1 BRA `(.L_x_1355) ;  /* 0x00000000000c9947 */ /* 0x000ff40003800000 */
[----:B--2---:R-:W2:Y:S02]  /*2b690*/  LDL.U8 R30, [R1+0x12] ;  /* 0x00001200011e7983 */ /* 0x004ea40000100000 */
[----:B--2---:R-:W-:-:S05]  /*2b6a0*/  LOP3.LUT R30, R30, 0x2, RZ, 0xfc, !PT ;  /* 0x000000021e1e7812 */ /* 0x004fca00078efcff */
[----:B------:R2:W-:Y:S02]  /*2b6b0*/  STL.U8 [R1+0x12], R30 ;  /* 0x0000121e01007387 */ /* 0x0005e40000100000 */
.L_x_1355:
[----:B------:R-:W-:Y:S05]  /*2b6c0*/  BSYNC.RECONVERGENT B0 ;  /* 0x0000000000007941 */ /* 0x000fea0003800200 */
.L_x_1354:
        /* <DEDUP_REMOVED lines=8> */
.L_x_1357:
[----:B------:R-:W-:Y:S05]  /*2b750*/  BSYNC.RECONVERGENT B0 ;  /* 0x0000000000007941 */ /* 0x000fea0003800200 */
.L_x_1356:
[----:B------:R-:W-:Y:S01]  /*2b760*/  LOP3.LUT P1, RZ, R42, 0x2, RZ, 0xc0, !PT ;  /* 0x000000022aff7812 */ /* 0x000fe2000782c0ff */
[----:B------:R-:W-:Y:S01]  /*2b770*/  BSSY.RECONVERGENT B0, `(.L_x_1358) ;  /* 0x0000006000007945 */ /* 0x000fe20003800200 */
[----:B------:R-:W-:-:S11]  /*2b780*/  LOP3.LUT P0, RZ, R45, 0x20, RZ, 0xc0, !PT ;  /* 0x000000202dff7812 */ /* 0x000fd6000780c0ff */
[----:B------:R-:W-:Y:S05]  /*2b790*/  @!P1 BRA `(.L_x_1359) ;  /* 0x00000000000c9947 */ /* 0x000fea0003800000 */
[----:B--2---:R-:W2:Y:S02]  /*2b7a0*/  LDL.U8 R30, [R1+0x13] ;  /* 0x00001300011e7983 */ /* 0x004ea40000100000 */
[----:B--2---:R-:W-:-:S05]  /*2b7b0*/  LOP3.LUT R30, R30, 0x80, RZ, 0xfc, !PT ;  /* 0x000000801e1e7812 */ /* 0x004fca00078efcff */
[----:B------:R2:W-:Y:S02]  /*2b7c0*/  STL.U8 [R1+0x13], R30 ;  /* 0x0000131e01007387 */ /* 0x0005e40000100000 */
.L_x_1359:
[----:B------:R-:W-:Y:S05]  /*2b7d0*/  BSYNC.RECONVERGENT B0 ;  /* 0x0000000000007941 */ /* 0x000fea0003800200 */
.L_x_1358:
[----:B------:R-:W-:Y:S01]  /*2b7e0*/  BSSY.RECONVERGENT B0, `(.L_x_1360) ;  /* 0x0000006000007945 */ /* 0x000fe20003800200 */
[----:B------:R-:W-:-:S03]  /*2b7f0*/  LOP3.LUT P1, RZ, R45, 0x10, RZ, 0xc0, !PT ;  /* 0x000000102dff7812 */ /* 0x000fc6000782c0ff */
[----:B------:R-:W-:Y:S10]  /*2b800*/  @P2 BRA `(.L_x_1361) ;  /* 0x00000000000c2947 */ /* 0x000ff40003800000 */
[----:B--2---:R-:W2:Y:S02]  /*2b810*/  LDL.U8 R30, [R1+0x13] ;  /* 0x00001300011e7983 */ /* 0x004ea40000100000 */
[----:B--2---:R-:W-:-:S05]  /*2b820*/  LOP3.LUT R30, R30, 0x40, RZ, 0xfc, !PT ;  /* 0x000000401e1e7812 */ /* 0x004fca00078efcff */
[----:B------:R2:W-:Y:S02]  /*2b830*/  STL.U8 [R1+0x13], R30 ;  /* 0x0000131e01007387 */ /* 0x0005e40000100000 */
.L_x_1361:
[----:B------:R-:W-:Y:S05]  /*2b840*/  BSYNC.RECONVERGENT B0 ;  /* 0x0000000000007941 */ /* 0x000fea0003800200 */
.L_x_1360:
[C---:B------:R-:W-:Y:S01]  /*2b850*/  LOP3.LUT P3, RZ, R45.reuse, 0x400, RZ, 0xc0, !PT ;  /* 0x000004002dff7812 */ /* 0x040fe2000786c0ff */
[----:B------:R-:W-:Y:S01]  /*2b860*/  BSSY.RECONVERGENT B0, `(.L_x_1362) ;  /* 0x0000006000007945 */ /* 0x000fe20003800200 */
[----:B------:R-:W-:-:S11]  /*2b870*/  LOP3.LUT P2, RZ, R45, 0x8, RZ, 0xc0, !PT ;  /* 0x000000082dff7812 */ /* 0x000fd6000784c0ff */
[----:B------:R-:W-:Y:S05]  /*2b880*/  @!P3 BRA `(.L_x_1363) ;  /* 0x00000000000cb947 */ /* 0x000fea0003800000 */
[----:B--2---:R-:W2:Y:S02]  /*2b890*/  LDL.U8 R30, [R1+0x13] ;  /* 0x00001300011e7983 */ /* 0x004ea40000100000 */
[----:B--2---:R-:W-:-:S05]  /*2b8a0*/  LOP3.LUT R30, R30, 0x20, RZ, 0xfc, !PT ;  /* 0x000000201e1e7812 */ /* 0x004fca00078efcff */
[----:B------:R2:W-:Y:S02]  /*2b8b0*/  STL.U8 [R1+0x13], R30 ;  /* 0x0000131e01007387 */ /* 0x0005e40000100000 */
.L_x_1363:
[----:B------:R-:W-:Y:S05]  /*2b8c0*/  BSYNC.RECONVERGENT B0 ;  /* 0x0000000000007941 */ /* 0x000fea0003800200 */
.L_x_1362:
[C---:B------:R-:W-:Y:S01]  /*2b8d0*/  LOP3.LUT P4, RZ, R45.reuse, 0x200, RZ, 0xc0, !PT ;  /* 0x000002002dff7812 */ /* 0x040fe2000788c0ff */
[----:B------:R-:W-:Y:S01]  /*2b8e0*/  BSSY.RECONVERGENT B0, `(.L_x_1364) ;  /* 0x0000006000007945 */ /* 0x000fe20003800200 */
[----:B------:R-:W-:-:S11]  /*2b8f0*/  LOP3.LUT P3, RZ, R45, 0x4, RZ, 0xc0, !PT ;  /* 0x000000042dff7812 */ /* 0x000fd6000786c0ff */
[----:B------:R-:W-:Y:S05]  /*2b900*/  @!P4 BRA `(.L_x_1365) ;  /* 0x00000000000cc947 */ /* 0x000fea0003800000 */
[----:B--2---:R-:W2:Y:S02]  /*2b910*/  LDL.U8 R30, [R1+0x13] ;  /* 0x00001300011e7983 */ /* 0x004ea40000100000 */
[----:B--2---:R-:W-:-:S05]  /*2b920*/  LOP3.LUT R30, R30, 0x10, RZ, 0xfc, !PT ;  /* 0x000000101e1e7812 */ /* 0x004fca00078efcff */
[----:B------:R2:W-:Y:S02]  /*2b930*/  STL.U8 [R1+0x13], R30 ;  /* 0x0000131e01007387 */ /* 0x0005e40000100000 */
.L_x_1365:
[----:B------:R-:W-:Y:S05]  /*2b940*/  BSYNC.RECONVERGENT B0 ;  /* 0x0000000000007941 */ /* 0x000fea0003800200 */
.L_x_1364:
        /* <DEDUP_REMOVED lines=8> */
.L_x_1367:
[----:B------:R-:W-:Y:S05]  /*2b9d0*/  BSYNC.RECONVERGENT B0 ;  /* 0x0000000000007941 */ /* 0x000fea0003800200 */
.L_x_1366:
[----:B------:R-:W-:Y:S01]  /*2b9e0*/  BSSY.RECONVERGENT B0, `(.L_x_1368) ;  /* 0x0000006000007945 */ /* 0x000fe20003800200 */
[----:B------:R-:W-:-:S03]  /*2b9f0*/  ISETP.NE.U32.AND P5, PT, R29, 0x1, PT ;  /* 0x000000011d00780c */ /* 0x000fc60003fa5070 */
[----:B------:R-:W-:Y:S10]  /*2ba00*/  @!P6 BRA `(.L_x_1369) ;  /* 0x00000000000ce947 */ /* 0x000ff40003800000 */
[----:B--2---:R-:W2:Y:S02]  /*2ba10*/  LDL.U8 R30, [R1+0x13] ;  /* 0x00001300011e7983 */ /* 0x004ea40000100000 */
[----:B--2---:R-:W-:-:S05]  /*2ba20*/  LOP3.LUT R30, R30, 0x4, RZ, 0xfc, !PT ;  /* 0x000000041e1e7812 */ /* 0x004fca00078efcff */
[----:B------:R2:W-:Y:S02]  /*2ba30*/  STL.U8 [R1+0x13], R30 ;  /* 0x0000131e01007387 */ /* 0x0005e40000100000 */
.L_x_1369:
[----:B------:R-:W-:Y:S05]  /*2ba40*/  BSYNC.RECONVERGENT B0 ;  /* 0x0000000000007941 */ /* 0x000fea0003800200 */
.L_x_1368:
        /* <DEDUP_REMOVED lines=11> */
.L_x_1371:
[----:B------:R-:W-:Y:S05]  /*2bb00*/  BSYNC.RECONVERGENT B0 ;  /* 0x0000000000007941 */ /* 0x000fea0003800200 */
.L_x_1370:
[----:B------:R-:W-:Y:S01]  /*2bb10*/  BSSY.RECONVERGENT B0, `(.L_x_1372) ;  /* 0x0000006000007945 */ /* 0x000fe20003800200 */
[----:B------:R-:W-:-:S03]  /*2bb20*/  LOP3.LUT P6, RZ, R31, 0x200, RZ, 0xc0, !PT ;  /* 0x000002001fff7812 */ /* 0x000fc600078cc0ff */
[----:B------:R-:W-:Y:S10]  /*2bb30*/  @!P0 BRA `(.L_x_1373) ;  /* 0x00000000000c8947 */ /* 0x000ff40003800000 */
[----:B--2---:R-:W2:Y:S02]  /*2bb40*/  LDL.U8 R30, [R1+0x13] ;  /* 0x00001300011e7983 */ /* 0x004ea40000100000 */
[----:B--2---:R-:W-:-:S05]  /*2bb50*/  LOP3.LUT R30, R30, 0x1, RZ, 0xfc, !PT ;  /* 0x000000011e1e7812 */ /* 0x004fca00078efcff */
[----:B------:R2:W-:Y:S02]  /*2bb60*/  STL.U8 [R1+0x13], R30 ;  /* 0x0000131e01007387 */ /* 0x0005e40000100000 */
.L_x_1373:
[----:B------:R-:W-:Y:S05]  /*2bb70*/  BSYNC.RECONVERGENT B0 ;  /* 0x0000000000007941 */ /* 0x000fea0003800200 */
.L_x_1372:
[----:B------:R-:W-:Y:S01]  /*2bb80*/  BSSY.RECONVERGENT B0, `(.L_x_1374) ;  /* 0x0000006000007945 */ /* 0x000fe20003800200 */
[----:B------:R-:W-:-:S03]  /*2bb90*/  LOP3.LUT P0, RZ, R31, 0x100, RZ, 0xc0, !PT ;  /* 0x000001001fff7812 */ /* 0x000fc6000780c0ff */
[----:B------:R-:W-:Y:S10]  /*2bba0*/  @!P1 BRA `(.L_x_1375) ;  /* 0x00000000000c9947 */ /* 0x000ff40003800000 */
[----:B--2---:R-:W2:Y:S02]  /*2bbb0*/  LDL.U8 R30, [R1+0x14] ;  /* 0x00001400011e7983 */ /* 0x004ea40000100000 */
[----:B--2---:R-:W-:-:S05]  /*2bbc0*/  LOP3.LUT R30, R30, 0x80, RZ, 0xfc, !PT ;  /* 0x000000801e1e7812 */ /* 0x004fca00078efcff */
[----:B------:R2:W-:Y:S02]  /*2bbd0*/  STL.U8 [R1+0x14], R30 ;  /* 0x0000141e01007387 */ /* 0x0005e40000100000 */
.L_x_1375:
[----:B------:R-:W-:Y:S05]  /*2bbe0*/  BSYNC.RECONVERGENT B0 ;  /* 0x0000000000007941 */ /* 0x000fea0003800200 */
.L_x_1374:
[----:B------:R-:W-:Y:S04]  /*2bbf0*/  BSSY.RECONVERGENT B0, `(.L_x_1376) ;  /* 0x0000005000007945 */ /* 0x000fe80003800200 */
[----:B------:R-:W-:Y:S05]  /*2bc00*/  @!P2 BRA `(.L_x_1377) ;  /* 0x00000000000ca947 */ /* 0x000fea0003800000 */
[----:B--2---:R-:W2:Y:S02]  /*2bc10*/  LDL.U8 R30, [R1+0x14] ;  /* 0x00001400011e7983 */ /* 0x004ea40000100000 */
[----:B--2---:R-:W-:-:S05]  /*2bc20*/  LOP3.LUT R30, R30, 0x40, RZ, 0xfc, !PT ;  /* 0x000000401e1e7812 */ /* 0x004fca00078efcff */
[----:B------:R2:W-:Y:S02]  /*2bc30*/  STL.U8 [R1+0x14], R30 ;  /* 0x0000141e01007387 */ /* 0x0005e40000100000 */
.L_x_1377:
[----:B------:R-:W-:Y:S05]  /*2bc40*/  BSYNC.RECONVERGENT B0 ;  /* 0x0000000000007941 */ /* 0x000fea0003800200 */
.L_x_1376:
[----:B------:R-:W-:Y:S04]  /*2bc50*/  BSSY.RECONVERGENT B0, `(.L_x_1378) ;  /* 0x0000005000007945 */ /* 0x000fe80003800200 */
[----:B------:R-:W-:Y:S05]  /*2bc60*/  @!P3 BRA `(.L_x_1379) ;  /* 0x00000000000cb947 */ /* 0x000fea0003800000 */
[----:B--2---:R-:W2:Y:S02]  /*2bc70*/  LDL.U8 R30, [R1+0x14] ;  /* 0x00001400011e7983 */ /* 0x004ea40000100000 */
[----:B--2---:R-:W-:-:S05]  /*2bc80*/  LOP3.LUT R30, R30, 0x20, RZ, 0xfc, !PT ;  /* 0x000000201e1e7812 */ /* 0x004fca00078efcff */
[----:B------:R2:W-:Y:S02]  /*2bc90*/  STL.U8 [R1+0x14], R30 ;  /* 0x0000141e01007387 */ /* 0x0005e40000100000 */
.L_x_1379:
[----:B------:R-:W-:Y:S05]  /*2bca0*/  BSYNC.RECONVERGENT B0 ;  /* 0x0000000000007941 */ /* 0x000fea0003800200 */
.L_x_1378:
[----:B------:R-:W-:Y:S04]  /*2bcb0*/  BSSY.RECONVERGENT B0, `(.L_x_1380) ;  /* 0x0000005000007945 */ /* 0x000fe80003800200 */
[----:B------:R-:W-:Y:S05]  /*2bcc0*/  @!P4 BRA `(.L_x_1381) ;  /* 0x00000000000cc947 */ /* 0x000fea0003800000 */
[----:B--2---:R-:W2:Y:S02]  /*2bcd0*/  LDL.U8 R30, [R1+0x14] ;  /* 0x00001400011e7983 */ /* 0x004ea40000100000 */
[----:B--2---:R-:W-:-:S05]  /*2bce0*/  LOP3.LUT R30, R30, 0x10, RZ, 0xfc, !PT ;  /* 0x000000101e1e7812 */ /* 0x004fca00078efcff */
[----:B------:R2:W-:Y:S02]  /*2bcf0*/  STL.U8 [R1+0x14], R30 ;  /* 0x0000141e01007387 */ /* 0x0005e40000100000 */
.L_x_1381:
[----:B------:R-:W-:Y:S05]  /*2bd00*/  BSYNC.RECONVERGENT B0 ;  /* 0x0000000000007941 */ /* 0x000fea0003800200 */
.L_x_1380:
[----:B------:R-:W-:Y:S04]  /*2bd10*/  BSSY.RECONVERGENT B0, `(.L_x_1382) ;  /* 0x0000005000007945 */ /* 0x000fe80003800200 */
[----:B------:R-:W-:Y:S05]  /*2bd20*/  @P5 BRA `(.L_x_1383) ;  /* 0x00000000000c5947 */ /* 0x000fea0003800000 */
[----:B--2---:R-:W2:Y:S02]  /*2bd30*/  LDL.U8 R30, [R1+0x14] ;  /* 0x00001400011e7983 */ /* 0x004ea40000100000 */
[----:B--2---:R-:W-:-:S05]  /*2bd40*/  LOP3.LUT R30, R30, 0x8, RZ, 0xfc, !PT ;  /* 0x000000081e1e7812 */ /* 0x004fca00078efcff */
[----:B------:R2:W-:Y:S02]  /*2bd50*/  STL.U8 [R1+0x14], R30 ;  /* 0x0000141e01007387 */ /* 0x0005e40000100000 */
.L_x_1383:
[----:B------:R-:W-:Y:S05]  /*2bd60*/  BSYNC.RECONVERGENT B0 ;  /* 0x0000000000007941 */ /* 0x000fea0003800200 */
.L_x_1382:
[----:B------:R-:W-:Y:S01]  /*2bd70*/  LOP3.LUT P1, RZ, R31, 0x400, RZ, 0xc0, !PT ;  /* 0x000004001fff7812 */ /* 0x000fe2000782c0ff */
[----:B------:R-:W-:-:S12]  /*2bd80*/  BSSY.RECONVERGENT B0, `(.L_x_1384) ;  /* 0x0000005000007945 */ /* 0x000fd80003800200 */
[----:B------:R-:W-:Y:S05]  /*2bd90*/  @!P1 BRA `(.L_x_1385) ;  /* 0x00000000000c9947 */ /* 0x000fea0003800000 */
[----:B--2---:R-:W2:Y:S02]  /*2bda0*/  LDL.U8 R30, [R1+0x14] ;  /* 0x00001400011e7983 */ /* 0x004ea40000100000 */
[----:B--2---:R-:W-:-:S05]  /*2bdb0*/  LOP3.LUT R30, R30, 0x4, RZ, 0xfc, !PT ;  /* 0x000000041e1e7812 */ /* 0x004fca00078efcff */
[----:B------:R2:W-:Y:S02]  /*2bdc0*/  STL.U8 [R1+0x14], R30 ;  /* 0x0000141e01007387 */ /* 0x0005e40000100000 */
.L_x_1385:
[----:B------:R-:W-:Y:S05]  /*2bdd0*/  BSYNC.RECONVERGENT B0 ;  /* 0x0000000000007941 */ /* 0x000fea0003800200 */
.L_x_1384:
[----:B------:R-:W-:Y:S04]  /*2bde0*/  BSSY.RECONVERGENT B0, `(.L_x_1386) ;  /* 0x0000005000007945 */ /* 0x000fe80003800200 */
[----:B------:R-:W-:Y:S05]  /*2bdf0*/  @!P6 BRA `(.L_x_1387) ;  /* 0x00000000000ce947 */ /* 0x000fea0003800000 */
[----:B--2---:R-:W2:Y:S02]  /*2be00*/  LDL.U8 R30, [R1+0x14] ;  /* 0x00001400011e7983 */ /* 0x004ea40000100000 */
[----:B--2---:R-:W-:-:S05]  /*2be10*/  LOP3.LUT R30, R30, 0x2, RZ, 0xfc, !PT ;  /* 0x000000021e1e7812 */ /* 0x004fca00078efcff */
[----:B------:R2:W-:Y:S02]  /*2be20*/  STL.U8 [R1+0x14], R30 ;  /* 0x0000141e01007387 */ /* 0x0005e40000100000 */
.L_x_1387:
[----:B------:R-:W-:Y:S05]  /*2be30*/  BSYNC.RECONVERGENT B0 ;  /* 0x0000000000007941 */ /* 0x000fea0003800200 */
.L_x_1386:
[----:B------:R-:W-:Y:S04]  /*2be40*/  BSSY.RECONVERGENT B0, `(.L_x_1388) ;  /* 0x0000005000007945 */ /* 0x000fe80003800200 */
[----:B------:R-:W-:Y:S05]  /*2be50*/  @!P0 BRA `(.L_x_1389) ;  /* 0x00000000000c8947 */ /* 0x000fea0003800000 */
[----:B--2---:R-:W2:Y:S02]  /*2be60*/  LDL.U8 R30, [R1+0x14] ;  /* 0x00001400011e7983 */ /* 0x004ea40000100000 */
[----:B--2---:R-:W-:-:S05]  /*2be70*/  LOP3.LUT R30, R30, 0x1, RZ, 0xfc, !PT ;  /* 0x000000011e1e7812 */ /* 0x004fca00078efcff */
[----:B------:R2:W-:Y:S02]  /*2be80*/  STL.U8 [R1+0x14], R30 ;  /* 0x0000141e01007387 */ /* 0x0005e40000100000 */
.L_x_1389:
[----:B------:R-:W-:Y:S05]  /*2be90*/  BSYNC.RECONVERGENT B0 ;  /* 0x0000000000007941 */ /* 0x000fea0003800200 */
.L_x_1388:
[----:B01234-:R0:W5:Y:S04]  /*2bea0*/  LDL.U8 R52, [R1+0xd] ;  /* 0x00000d0001347983 */ /* 0x01f1680000100000 */
[----:B------:R0:W5:Y:S04]  /*2beb0*/  LDL.U8 R29, [R1+0xe] ;  /* 0x00000e00011d7983 */ /* 0x0001680000100000 */
        /* <DEDUP_REMOVED lines=18> */
[----:B------:R-:W-:Y:S02]  /*2bfe0*/  ISETP.NE.AND P6, PT, R51, RZ, PT ;  /* 0x000000ff3300720c */ /* 0x000fe40003fc5270 */
[----:B------:R-:W-:-:S11]  /*2bff0*/  LOP3.LUT P0, RZ, R31, 0x2, RZ, 0xc0, !PT ;  /* 0x000000021fff7812 */ /* 0x000fd6000780c0ff */
[----:B0-----:R-:W-:Y:S05]  /*2c000*/  @!P6 BRA `(.L_x_1391) ;  /* 0x00000000000ce947 */ /* 0x001fea0003800000 */
[----:B------:R-:W2:Y:S02]  /*2c010*/  LDL.U8 R31, [R1+0x15] ;  /* 0x00001500011f7983 */ /* 0x000ea40000100000 */
[----:B--2---:R-:W-:-:S05]  /*2c020*/  LOP3.LUT R31, R31, 0x80, RZ, 0xfc, !PT ;  /* 0x000000801f1f7812 */ /* 0x004fca00078efcff */
[----:B------:R0:W-:Y:S02]  /*2c030*/  STL.U8 [R1+0x15], R31 ;  /* 0x0000151f01007387 */ /* 0x0001e40000100000 */
.L_x_1391:
[----:B------:R-:W-:Y:S05]  /*2c040*/  BSYNC.RECONVERGENT B0 ;  /* 0x0000000000007941 */ /* 0x000fea0003800200 */
.L_x_1390:
        /* <DEDUP_REMOVED lines=8> */
.L_x_1393:
[----:B------:R-:W-:Y:S05]  /*2c0d0*/  BSYNC.RECONVERGENT B0 ;  /* 0x0000000000007941 */ /* 0x000fea0003800200 */
.L_x_1392:
        /* <DEDUP_REMOVED lines=8> */
.L_x_1395:
[----:B------:R-:W-:Y:S05]  /*2c160*/  BSYNC.RECONVERGENT B0 ;  /* 0x0000000000007941 */ /* 0x000fea0003800200 */
.L_x_1394:
        /* <DEDUP_REMOVED lines=8> */
.L_x_1397:
[----:B------:R-:W-:Y:S05]  /*2c1f0*/  BSYNC.RECONVERGENT B0 ;  /* 0x0000000000007941 */ /* 0x000fea0003800200 */
.L_x_1396:
[----:B------:R-:W-:Y:S01]  /*2c200*/  BSSY.RECONVERGENT B0, `(.L_x_1398) ;  /* 0x0000006000007945 */ /* 0x000fe20003800200 */
[----:B------:R-:W-:-:S03]  /*2c210*/  LOP3.LUT P6, RZ, R43, 0x80, RZ, 0xc0, !PT ;  /* 0x000000802bff7812 */ /* 0x000fc600078cc0ff */
[----:B------:R-:W-:Y:S10]  /*2c220*/  @!P2 BRA `(.L_x_1399) ;  /* 0x00000000000ca947 */ /* 0x000ff40003800000 */
[----:B0123--:R-:W2:Y:S02]  /*2c230*/  LDL.U8 R31, [R1+0x15] ;  /* 0x00001500011f7983 */ /* 0x00fea40000100000 */
[----:B--2---:R-:W-:-:S05]  /*2c240*/  LOP3.LUT R31, R31, 0x8, RZ, 0xfc, !PT ;  /* 0x000000081f1f7812 */ /* 0x004fca00078efcff */
[----:B------:R4:W-:Y:S02]  /*2c250*/  STL.U8 [R1+0x15], R31 ;  /* 0x0000151f01007387 */ /* 0x0009e40000100000 */
.L_x_1399:
[----:B------:R-:W-:Y:S05]  /*2c260*/  BSYNC.RECONVERGENT B0 ;  /* 0x0000000000007941 */ /* 0x000fea0003800200 */
.L_x_1398:
[----:B------:R-:W-:Y:S01]  /*2c270*/  BSSY.RECONVERGENT B0, `(.L_x_1400) ;  /* 0x0000006000007945 */ /* 0x000fe20003800200 */
[----:B------:R-:W-:-:S03]  /*2c280*/  LOP3.LUT P3, RZ, R43, 0x40, RZ, 0xc0, !PT ;  /* 0x000000402bff7812 */ /* 0x000fc6000786c0ff */
[----:B------:R-:W-:Y:S10]  /*2c290*/  @!P1 BRA `(.L_x_1401) ;  /* 0x00000000000c9947 */ /* 0x000ff40003800000 */
[----:B01234-:R-:W2:Y:S02]  /*2c2a0*/  LDL.U8 R31, [R1+0x15] ;  /* 0x00001500011f7983 */ /* 0x01fea40000100000 */
[----:B--2---:R-:W-:-:S05]  /*2c2b0*/  LOP3.LUT R31, R31, 0x4, RZ, 0xfc, !PT ;  /* 0x000000041f1f7812 */ /* 0x004fca00078efcff */
[----:B------:R0:W-:Y:S02]  /*2c2c0*/  STL.U8 [R1+0x15], R31 ;  /* 0x0000151f01007387 */ /* 0x0001e40000100000 */
.L_x_1401:
[----:B------:R-:W-:Y:S05]  /*2c2d0*/  BSYNC.RECONVERGENT B0 ;  /* 0x0000000000007941 */ /* 0x000fea0003800200 */
.L_x_1400:
[----:B------:R-:W-:Y:S01]  /*2c2e0*/  BSSY.RECONVERGENT B0, `(.L_x_1402) ;  /* 0x0000006000007945 */ /* 0x000fe20003800200 */
[----:B------:R-:W-:-:S03]  /*2c2f0*/  LOP3.LUT P4, RZ, R43, 0x20, RZ, 0xc0, !PT ;  /* 0x000000202bff7812 */ /* 0x000fc6000788c0ff */
[----:B------:R-:W-:Y:S10]  /*2c300*/  @!P0 BRA `(.L_x_1403) ;  /* 0x00000000000c8947 */ /* 0x000ff40003800000 */
[----:B01234-:R-:W2:Y:S02]  /*2c310*/  LDL.U8 R31, [R1+0x15] ;  /* 0x00001500011f7983 */ /* 0x01fea40000100000 */
[----:B--2---:R-:W-:-:S05]  /*2c320*/  LOP3.LUT R31, R31, 0x2, RZ, 0xfc, !PT ;  /* 0x000000021f1f7812 */ /* 0x004fca00078efcff */
[----:B------:R0:W-:Y:S02]  /*2c330*/  STL.U8 [R1+0x15], R31 ;  /* 0x0000151f01007387 */ /* 0x0001e40000100000 */
.L_x_1403:
[----:B------:R-:W-:Y:S05]  /*2c340*/  BSYNC.RECONVERGENT B0 ;  /* 0x0000000000007941 */ /* 0x000fea0003800200 */
.L_x_1402:
[----:B------:R-:W-:Y:S01]  /*2c350*/  ISETP.NE.U32.AND P0, PT, R45, 0x1, PT ;  /* 0x000000012d00780c */ /* 0x000fe20003f05070 */
[----:B------:R-:W-:Y:S01]  /*2c360*/  BSSY.RECONVERGENT B0, `(.L_x_1404) ;  /* 0x0000006000007945 */ /* 0x000fe20003800200 */
[----:B------:R-:W-:-:S11]  /*2c370*/  LOP3.LUT P5, RZ, R43, 0x10, RZ, 0xc0, !PT ;  /* 0x000000102bff7812 */ /* 0x000fd600078ac0ff */
[----:B------:R-:W-:Y:S05]  /*2c380*/  @P0 BRA `(.L_x_1405) ;  /* 0x00000000000c0947 */ /* 0x000fea0003800000 */
[----:B01234-:R-:W2:Y:S02]  /*2c390*/  LDL.U8 R31, [R1+0x15] ;  /* 0x00001500011f7983 */ /* 0x01fea40000100000 */
[----:B--2---:R-:W-:-:S05]  /*2c3a0*/  LOP3.LUT R31, R31, 0x1, RZ, 0xfc, !PT ;  /* 0x000000011f1f7812 */ /* 0x004fca00078efcff */
[----:B------:R0:W-:Y:S02]  /*2c3b0*/  STL.U8 [R1+0x15], R31 ;  /* 0x0000151f01007387 */ /* 0x0001e40000100000 */
.L_x_1405:
[----:B------:R-:W-:Y:S05]  /*2c3c0*/  BSYNC.RECONVERGENT B0 ;  /* 0x0000000000007941 */ /* 0x000fea0003800200 */
.L_x_1404:
[C---:B------:R-:W-:Y:S01]  /*2c3d0*/  LOP3.LUT P0, RZ, R43.reuse, 0x400, RZ, 0xc0, !PT ;  /* 0x000004002bff7812 */ /* 0x040fe2000780c0ff */
[----:B------:R-:W-:Y:S01]  /*2c3e0*/  BSSY.RECONVERGENT B0, `(.L_x_1406) ;  /* 0x0000006000007945 */ /* 0x000fe20003800200 */
[----:B------:R-:W-:-:S11]  /*2c3f0*/  LOP3.LUT P1, RZ, R43, 0x8, RZ, 0xc0, !PT ;  /* 0x000000082bff7812 */ /* 0x000fd6000782c0ff */
[----:B------:R-:W-:Y:S05]  /*2c400*/  @!P0 BRA `(.L_x_1407) ;  /* 0x00000000000c8947 */ /* 0x000fea0003800000 */
[----:B01234-:R-:W2:Y:S02]  /*2c410*/  LDL.U8 R31, [R1+0x16] ;  /* 0x00001600011f7983 */ /* 0x01fea40000100000 */
[----:B--2---:R-:W-:-:S05]  /*2c420*/  LOP3.LUT R31, R31, 0x80, RZ, 0xfc, !PT ;  /* 0x000000801f1f7812 */ /* 0x004fca00078efcff */
[----:B------:R0:W-:Y:S02]  /*2c430*/  STL.U8 [R1+0x16], R31 ;  /* 0x0000161f01007387 */ /* 0x0001e40000100000 */
.L_x_1407:
[----:B------:R-:W-:Y:S05]  /*2c440*/  BSYNC.RECONVERGENT B0 ;  /* 0x0000000000007941 */ /* 0x000fea0003800200 */
.L_x_1406:
[C---:B------:R-:W-:Y:S01]  /*2c450*/  LOP3.LUT P2, RZ, R43.reuse, 0x200, RZ, 0xc0, !PT ;  /* 0x000002002bff7812 */ /* 0x040fe2000784c0ff */
[----:B------:R-:W-:Y:S01]  /*2c460*/  BSSY.RECONVERGENT B0, `(.L_x_1408) ;  /* 0x0000006000007945 */ /* 0x000fe20003800200 */
[----:B------:R-:W-:-:S11]  /*2c470*/  LOP3.LUT P0, RZ, R43, 0x4, RZ, 0xc0, !PT ;  /* 0x000000042bff7812 */ /* 0x000fd6000780c0ff */
[----:B------:R-:W-:Y:S05]  /*2c480*/  @!P2 BRA `(.L_x_1409) ;  /* 0x00000000000ca947 */ /* 0x000fea0003800000 */
[----:B01234-:R-:W2:Y:S02]  /*2c490*/  LDL.U8 R31, [R1+0x16] ;  /* 0x00001600011f7983 */ /* 0x01fea40000100000 */
[----:B--2---:R-:W-:-:S05]  /*2c4a0*/  LOP3.LUT R31, R31, 0x40, RZ, 0xfc, !PT ;  /* 0x000000401f1f7812 */ /* 0x004fca00078efcff */
[----:B------:R0:W-:Y:S02]  /*2c4b0*/  STL.U8 [R1+0x16], R31 ;  /* 0x0000161f01007387 */ /* 0x0001e40000100000 */
.L_x_1409:
[----:B------:R-:W-:Y:S05]  /*2c4c0*/  BSYNC.RECONVERGENT B0 ;  /* 0x0000000000007941 */ /* 0x000fea0003800200 */
.L_x_1408:
        /* <DEDUP_REMOVED lines=12> */
.L_x_1411:
[----:B------:R-:W-:Y:S05]  /*2c590*/  BSYNC.RECONVERGENT B0 ;  /* 0x0000000000007941 */ /* 0x000fea0003800200 */
.L_x_1410:
[----:B------:R-:W-:Y:S01]  /*2c5a0*/  BSSY.RECONVERGENT B0, `(.L_x_1412) ;  /* 0x0000006000007945 */ /* 0x000fe20003800200 */
[----:B------:R-:W-:-:S03]  /*2c5b0*/  ISETP.NE.U32.AND P2, PT, R45, 0x1, PT ;  /* 0x000000012d00780c */ /* 0x000fc60003f45070 */
[----:B------:R-:W-:Y:S10]  /*2c5c0*/  @!P6 BRA `(.L_x_1413) ;  /* 0x00000000000ce947 */ /* 0x000ff40003800000 */
[----:B0-----:R-:W2:Y:S02]  /*2c5d0*/  LDL.U8 R31, [R1+0x16] ;  /* 0x00001600011f7983 */ /* 0x001ea40000100000 */
[----:B--2---:R-:W-:-:S05]  /*2c5e0*/  LOP3.LUT R31, R31, 0x10, RZ, 0xfc, !PT ;  /* 0x000000101f1f7812 */ /* 0x004fca00078efcff */
[----:B------:R1:W-:Y:S02]  /*2c5f0*/  STL.U8 [R1+0x16], R31 ;  /* 0x0000161f01007387 */ /* 0x0003e40000100000 */
.L_x_1413:
[----:B------:R-:W-:Y:S05]  /*2c600*/  BSYNC.RECONVERGENT B0 ;  /* 0x0000000000007941 */ /* 0x000fea0003800200 */
.L_x_1412:
        /* <DEDUP_REMOVED lines=8> */
.L_x_1415:
[----:B------:R-:W-:Y:S05]  /*2c690*/  BSYNC.RECONVERGENT B0 ;  /* 0x0000000000007941 */ /* 0x000fea0003800200 */
.L_x_1414:
        /* <DEDUP_REMOVED lines=8> */
.L_x_1417:
[----:B------:R-:W-:Y:S05]  /*2c720*/  BSYNC.RECONVERGENT B0 ;  /* 0x0000000000007941 */ /* 0x000fea0003800200 */
.L_x_1416:
        /* <DEDUP_REMOVED lines=8> */
.L_x_1419:
[----:B------:R-:W-:Y:S05]  /*2c7b0*/  BSYNC.RECONVERGENT B0 ;  /* 0x0000000000007941 */ /* 0x000fea0003800200 */
.L_x_1418:
[----:B------:R-:W-:Y:S01]  /*2c7c0*/  BSSY.RECONVERGENT B0, `(.L_x_1420) ;  /* 0x0000006000007945 */ /* 0x000fe20003800200 */
[----:B------:R-:W-:-:S03]  /*2c7d0*/  LOP3.LUT P6, RZ, R44, 0x80, RZ, 0xc0, !PT ;  /* 0x000000802cff7812 */ /* 0x000fc600078cc0ff */
[----:B------:R-:W-:Y:S10]  /*2c7e0*/  @!P1 BRA `(.L_x_1421) ;  /* 0x00000000000c9947 */ /* 0x000ff40003800000 */
[----:B01234-:R-:W2:Y:S02]  /*2c7f0*/  LDL.U8 R31, [R1+0x16] ;  /* 0x00001600011f7983 */ /* 0x01fea40000100000 */
[----:B--2---:R-:W-:-:S05]  /*2c800*/  LOP3.LUT R31, R31, 0x1, RZ, 0xfc, !PT ;  /* 0x000000011f1f7812 */ /* 0x004fca00078efcff */
[----:B------:R0:W-:Y:S02]  /*2c810*/  STL.U8 [R1+0x16], R31 ;  /* 0x0000161f01007387 */ /* 0x0001e40000100000 */
.L_x_1421:
[----:B------:R-:W-:Y:S05]  /*2c820*/  BSYNC.RECONVERGENT B0 ;  /* 0x0000000000007941 */ /* 0x000fea0003800200 */
.L_x_1420:
        /* <DEDUP_REMOVED lines=8> */
.L_x_1423:
[----:B------:R-:W-:Y:S05]  /*2c8b0*/  BSYNC.RECONVERGENT B0 ;  /* 0x0000000000007941 */ /* 0x000fea0003800200 */
.L_x_1422:
[----:B------:R-:W-:Y:S01]  /*2c8c0*/  LOP3.LUT P1, RZ, R42, 0x2, RZ, 0xc0, !PT ;  /* 0x000000022aff7812 */ /* 0x000fe2000782c0ff */
[----:B------:R-:W-:Y:S01]  /*2c8d0*/  BSSY.RECONVERGENT B0, `(.L_x_1424) ;  /* 0x0000006000007945 */ /* 0x000fe20003800200 */
[----:B------:R-:W-:-:S11]  /*2c8e0*/  LOP3.LUT P0, RZ, R44, 0x20, RZ, 0xc0, !PT ;  /* 0x000000202cff7812 */ /* 0x000fd6000780c0ff */
[----:B------:R-:W-:Y:S05]  /*2c8f0*/  @!P1 BRA `(.L_x_1425) ;  /* 0x00000000000c9947 */ /* 0x000fea0003800000 */
[----:B01234-:R-:W2:Y:S02]  /*2c900*/  LDL.U8 R31, [R1+0x17] ;  /* 0x00001700011f7983 */ /* 0x01fea40000100000 */
[----:B--2---:R-:W-:-:S05]  /*2c910*/  LOP3.LUT R31, R31, 0x40, RZ, 0xfc, !PT ;  /* 0x000000401f1f7812 */ /* 0x004fca00078efcff */
[----:B------:R0:W-:Y:S02]  /*2c920*/  STL.U8 [R1+0x17], R31 ;  /* 0x0000171f01007387 */ /* 0x0001e40000100000 */
.L_x_1425:
[----:B------:R-:W-:Y:S05]  /*2c930*/  BSYNC.RECONVERGENT B0 ;  /* 0x0000000000007941 */ /* 0x000fea0003800200 */
.L_x_1424:
[----:B------:R-:W-:Y:S01]  /*2c940*/  BSSY.RECONVERGENT B0, `(.L_x_1426) ;  /* 0x0000006000007945 */ /* 0x000fe20003800200 */
[----:B------:R-:W-:-:S03]  /*2c950*/  LOP3.LUT P1, RZ, R44, 0x10, RZ, 0xc0, !PT ;  /* 0x000000102cff7812 */ /* 0x000fc6000782c0ff */
[----:B------:R-:W-:Y:S10]  /*2c960*/  @P2 BRA `(.L_x_1427) ;  /* 0x00000000000c2947 */ /* 0x000ff40003800000 */
[----:B01234-:R-:W2:Y:S02]  /*2c970*/  LDL.U8 R31, [R1+0x17] ;  /* 0x00001700011f7983 */ /* 0x01fea40000100000 */
[----:B--2---:R-:W-:-:S05]  /*2c980*/  LOP3.LUT R31, R31, 0x20, RZ, 0xfc, !PT ;  /* 0x000000201f1f7812 */ /* 0x004fca00078efcff */
[----:B------:R0:W-:Y:S02]  /*2c990*/  STL.U8 [R1+0x17], R31 ;  /* 0x0000171f01007387 */ /* 0x0001e40000100000 */
.L_x_1427:
[----:B------:R-:W-:Y:S05]  /*2c9a0*/  BSYNC.RECONVERGENT B0 ;  /* 0x0000000000007941 */ /* 0x000fea0003800200 */
.L_x_1426:
[C---:B------:R-:W-:Y:S01]  /*2c9b0*/  LOP3.LUT P3, RZ, R44.reuse, 0x400, RZ, 0xc0, !PT ;  /* 0x000004002cff7812 */ /* 0x040fe2000786c0ff */
[----:B------:R-:W-:Y:S01]  /*2c9c0*/  BSSY.RECONVERGENT B0, `(.L_x_1428) ;  /* 0x0000006000007945 */ /* 0x000fe20003800200 */
[----:B------:R-:W-:-:S11]  /*2c9d0*/  LOP3.LUT P2, RZ, R44, 0x8, RZ, 0xc0, !PT ;  /* 0x000000082cff7812 */ /* 0x000fd6000784c0ff */
[----:B------:R-:W-:Y:S05]  /*2c9e0*/  @!P3 BRA `(.L_x_1429) ;  /* 0x00000000000cb947 */ /* 0x000fea0003800000 */
[----:B01234-:R-:W2:Y:S02]  /*2c9f0*/  LDL.U8 R31, [R1+0x17] ;  /* 0x00001700011f7983 */ /* 0x01fea40000100000 */
[----:B--2---:R-:W-:-:S05]  /*2ca00*/  LOP3.LUT R31, R31, 0x10, RZ, 0xfc, !PT ;  /* 0x000000101f1f7812 */ /* 0x004fca00078efcff */
[----:B------:R0:W-:Y:S02]  /*2ca10*/  STL.U8 [R1+0x17], R31 ;  /* 0x0000171f01007387 */ /* 0x0001e40000100000 */
.L_x_1429:
[----:B------:R-:W-:Y:S05]  /*2ca20*/  BSYNC.RECONVERGENT B0 ;  /* 0x0000000000007941 */ /* 0x000fea0003800200 */
.L_x_1428:
[C---:B------:R-:W-:Y:S01]  /*2ca30*/  LOP3.LUT P4, RZ, R44.reuse, 0x200, RZ, 0xc0, !PT ;  /* 0x000002002cff7812 */ /* 0x040fe2000788c0ff */
[----:B------:R-:W-:Y:S01]  /*2ca40*/  BSSY.RECONVERGENT B0, `(.L_x_1430) ;  /* 0x0000006000007945 */ /* 0x000fe20003800200 */
[----:B------:R-:W-:-:S11]  /*2ca50*/  LOP3.LUT P3, RZ, R44, 0x4, RZ, 0xc0, !PT ;  /* 0x000000042cff7812 */ /* 0x000fd6000786c0ff */
[----:B------:R-:W-:Y:S05]  /*2ca60*/  @!P4 BRA `(.L_x_1431) ;  /* 0x00000000000cc947 */ /* 0x000fea0003800000 */
[----:B01234-:R-:W2:Y:S02]  /*2ca70*/  LDL.U8 R31, [R1+0x17] ;  /* 0x00001700011f7983 */ /* 0x01fea40000100000 */
[----:B--2---:R-:W-:-:S05]  /*2ca80*/  LOP3.LUT R31, R31, 0x8, RZ, 0xfc, !PT ;  /* 0x000000081f1f7812 */ /* 0x004fca00078efcff */
[----:B------:R0:W-:Y:S02]  /*2ca90*/  STL.U8 [R1+0x17], R31 ;  /* 0x0000171f01007387 */ /* 0x0001e40000100000 */
.L_x_1431:
[----:B------:R-:W-:Y:S05]  /*2caa0*/  BSYNC.RECONVERGENT B0 ;  /* 0x0000000000007941 */ /* 0x000fea0003800200 */
.L_x_1430:
[C---:B------:R-:W-:Y:S01]  /*2cab0*/  LOP3.LUT P5, RZ, R44.reuse, 0x100, RZ, 0xc0, !PT ;  /* 0x000001002cff7812 */ /* 0x040fe200078ac0ff */
[----:B------:R-:W-:Y:S01]  /*2cac0*/  BSSY.RECONVERGENT B0, `(.L_x_1432) ;  /* 0x0000007000007945 */ /* 0x000fe20003800200 */
[C---:B01234-:R-:W-:Y:S02]  /*2cad0*/  LOP3.LUT R31, R44.reuse, 0x1, RZ, 0xc0, !PT ;  /* 0x000000012c1f7812 */ /* 0x05ffe400078ec0ff */
[----:B------:R-:W-:-:S09]  /*2cae0*/  LOP3.LUT P4, RZ, R44, 0x2, RZ, 0xc0, !PT ;  /* 0x000000022cff7812 */ /* 0x000fd2000788c0ff */
[----:B------:R-:W-:Y:S05]  /*2caf0*/  @!P5 BRA `(.L_x_1433) ;  /* 0x00000000000cd947 */ /* 0x000fea0003800000 */
[----:B------:R-:W2:Y:S02]  /*2cb00*/  LDL.U8 R44, [R1+0x17] ;  /* 0x00001700012c7983 */ /* 0x000ea40000100000 */
[----:B--2---:R-:W-:-:S05]  /*2cb10*/  LOP3.LUT R44, R44, 0x4, RZ, 0xfc, !PT ;  /* 0x000000042c2c7812 */ /* 0x004fca00078efcff */
[----:B------:R0:W-:Y:S02]  /*2cb20*/  STL.U8 [R1+0x17], R44 ;  /* 0x0000172c01007387 */ /* 0x0001e40000100000 */
.L_x_1433:
[----:B------:R-:W-:Y:S05]  /*2cb30*/  BSYNC.RECONVERGENT B0 ;  /* 0x0000000000007941 */ /* 0x000fea0003800200 */
.L_x_1432:
[----:B------:R-:W-:Y:S01]  /*2cb40*/  BSSY.RECONVERGENT B0, `(.L_x_1434) ;  /* 0x0000006000007945 */ /* 0x000fe20003800200 */
[----:B------:R-:W-:-:S03]  /*2cb50*/  ISETP.NE.U32.AND P5, PT, R31, 0x1, PT ;  /* 0x000000011f00780c */ /* 0x000fc60003fa5070 */
[----:B------:R-:W-:Y:S10]  /*2cb60*/  @!P6 BRA `(.L_x_1435) ;  /* 0x00000000000ce947 */ /* 0x000ff40003800000 */
[----:B0-----:R-:W2:Y:S02]  /*2cb70*/  LDL.U8 R44, [R1+0x17] ;  /* 0x00001700012c7983 */ /* 0x001ea40000100000 */
[----:B--2---:R-:W-:-:S05]  /*2cb80*/  LOP3.LUT R44, R44, 0x2, RZ, 0xfc, !PT ;  /* 0x000000022c2c7812 */ /* 0x004fca00078efcff */
[----:B------:R1:W-:Y:S02]  /*2cb90*/  STL.U8 [R1+0x17], R44 ;  /* 0x0000172c01007387 */ /* 0x0003e40000100000 */
.L_x_1435:
[----:B------:R-:W-:Y:S05]  /*2cba0*/  BSYNC.RECONVERGENT B0 ;  /* 0x0000000000007941 */ /* 0x000fea0003800200 */
.L_x_1434:
        /* <DEDUP_REMOVED lines=8> */
[----:B01----:R-:W2:Y:S02]  /*2cc30*/  LDL.U8 R44, [R1+0x17] ;  /* 0x00001700012c7983 */ /* 0x003ea40000100000 */
[----:B--2---:R-:W-:-:S05]  /*2cc40*/  LOP3.LUT R44, R44, 0x1, RZ, 0xfc, !PT ;  /* 0x000000012c2c7812 */ /* 0x004fca00078efcff */
[----:B------:R2:W-:Y:S02]  /*2cc50*/  STL.U8 [R1+0x17], R44 ;  /* 0x0000172c01007387 */ /* 0x0005e40000100000 */
.L_x_1437:
[----:B------:R-:W-:Y:S05]  /*2cc60*/  BSYNC.RECONVERGENT B0 ;  /* 0x0000000000007941 */ /* 0x000fea0003800200 */
.L_x_1436:
[----:B------:R-:W-:Y:S01]  /*2cc70*/  BSSY.RECONVERGENT B0, `(.L_x_1438) ;  /* 0x0000006000007945 */ /* 0x000fe20003800200 */
[----:B------:R-:W-:-:S03]  /*2cc80*/  LOP3.LUT P6, RZ, R28, 0x200, RZ, 0xc0, !PT ;  /* 0x000002001cff7812 */ /* 0x000fc600078cc0ff */
[----:B------:R-:W-:Y:S10]  /*2cc90*/  @!P0 BRA `(.L_x_1439) ;  /* 0x00000000000c8947 */ /* 0x000ff40003800000 */
[----:B012---:R-:W2:Y:S02]  /*2cca0*/  LDL.U8 R44, [R1+0x18] ;  /* 0x00001800012c7983 */ /* 0x007ea40000100000 */
[----:B--2---:R-:W-:-:S05]  /*2ccb0*/  LOP3.LUT R44, R44, 0x80, RZ, 0xfc, !PT ;  /* 0x000000802c2c7812 */ /* 0x004fca00078efcff */
[----:B------:R3:W-:Y:S02]  /*2ccc0*/  STL.U8 [R1+0x18], R44 ;  /* 0x0000182c01007387 */ /* 0x0007e40000100000 */
.L_x_1439:
[----:B------:R-:W-:Y:S05]  /*2ccd0*/  BSYNC.RECONVERGENT B0 ;  /* 0x0000000000007941 */ /* 0x000fea0003800200 */
.L_x_1438:
[----:B------:R-:W-:Y:S01]  /*2cce0*/  BSSY.RECONVERGENT B0, `(.L_x_1440) ;  /* 0x0000006000007945 */ /* 0x000fe20003800200 */
[----:B------:R-:W-:-:S03]  /*2ccf0*/  LOP3.LUT P0, RZ, R28, 0x100, RZ, 0xc0, !PT ;  /* 0x000001001cff7812 */ /* 0x000fc6000780c0ff */
[----:B------:R-:W-:Y:S10]  /*2cd00*/  @!P1 BRA `(.L_x_1441) ;  /* 0x00000000000c9947 */ /* 0x000ff40003800000 */
[----:B0123--:R-:W2:Y:S02]  /*2cd10*/  LDL.U8 R44, [R1+0x18] ;  /* 0x00001800012c7983 */ /* 0x00fea40000100000 */
[----:B--2---:R-:W-:-:S05]  /*2cd20*/  LOP3.LUT R44, R44, 0x40, RZ, 0xfc, !PT ;  /* 0x000000402c2c7812 */ /* 0x004fca00078efcff */
[----:B------:R4:W-:Y:S02]  /*2cd30*/  STL.U8 [R1+0x18], R44 ;  /* 0x0000182c01007387 */ /* 0x0009e40000100000 */
.L_x_1441:
[----:B------:R-:W-:Y:S05]  /*2cd40*/  BSYNC.RECONVERGENT B0 ;  /* 0x0000000000007941 */ /* 0x000fea0003800200 */
.L_x_1440:
[----:B------:R-:W-:Y:S04]  /*2cd50*/  BSSY.RECONVERGENT B0, `(.L_x_1442) ;  /* 0x0000005000007945 */ /* 0x000fe80003800200 */
[----:B------:R-:W-:Y:S05]  /*2cd60*/  @!P2 BRA `(.L_x_1443) ;  /* 0x00000000000ca947 */ /* 0x000fea0003800000 */
[----:B01234-:R-:W2:Y:S02]  /*2cd70*/  LDL.U8 R44, [R1+0x18] ;  /* 0x00001800012c7983 */ /* 0x01fea40000100000 */
[----:B--2---:R-:W-:-:S05]  /*2cd80*/  LOP3.LUT R44, R44, 0x20, RZ, 0xfc, !PT ;  /* 0x000000202c2c7812 */ /* 0x004fca00078efcff */
[----:B------:R0:W-:Y:S02]  /*2cd90*/  STL.U8 [R1+0x18], R44 ;  /* 0x0000182c01007387 */ /* 0x0001e40000100000 */
.L_x_1443:
[----:B------:R-:W-:Y:S05]  /*2cda0*/  BSYNC.RECONVERGENT B0 ;  /* 0x0000000000007941 */ /* 0x000fea0003800200 */
.L_x_1442:
[----:B------:R-:W-:Y:S04]  /*2cdb0*/  BSSY.RECONVERGENT B0, `(.L_x_1444) ;  /* 0x0000005000007945 */ /* 0x000fe80003800200 */
[----:B------:R-:W-:Y:S05]  /*2cdc0*/  @!P3 BRA `(.L_x_1445) ;  /* 0x00000000000cb947 */ /* 0x000fea0003800000 */
[----:B01234-:R-:W2:Y:S02]  /*2cdd0*/  LDL.U8 R44, [R1+0x18] ;  /* 0x00001800012c7983 */ /* 0x01fea40000100000 */
[----:B--2---:R-:W-:-:S05]  /*2cde0*/  LOP3.LUT R44, R44, 0x10, RZ, 0xfc, !PT ;  /* 0x000000102c2c7812 */ /* 0x004fca00078efcff */
[----:B------:R0:W-:Y:S02]  /*2cdf0*/  STL.U8 [R1+0x18], R44 ;  /* 0x0000182c01007387 */ /* 0x0001e40000100000 */
.L_x_1445:
[----:B------:R-:W-:Y:S05]  /*2ce00*/  BSYNC.RECONVERGENT B0 ;  /* 0x0000000000007941 */ /* 0x000fea0003800200 */
.L_x_1444:
[----:B------:R-:W-:Y:S04]  /*2ce10*/  BSSY.RECONVERGENT B0, `(.L_x_1446) ;  /* 0x0000005000007945 */ /* 0x000fe80003800200 */
[----:B------:R-:W-:Y:S05]  /*2ce20*/  @!P4 BRA `(.L_x_1447) ;  /* 0x00000000000cc947 */ /* 0x000fea0003800000 */
[----:B01234-:R-:W2:Y:S02]  /*2ce30*/  LDL.U8 R44, [R1+0x18] ;  /* 0x00001800012c7983 */ /* 0x01fea40000100000 */
[----:B--2---:R-:W-:-:S05]  /*2ce40*/  LOP3.LUT R44, R44, 0x8, RZ, 0xfc, !PT ;  /* 0x000000082c2c7812 */ /* 0x004fca00078efcff */
[----:B------:R0:W-:Y:S02]  /*2ce50*/  STL.U8 [R1+0x18], R44 ;  /* 0x0000182c01007387 */ /* 0x0001e40000100000 */
.L_x_1447:
[----:B------:R-:W-:Y:S05]  /*2ce60*/  BSYNC.RECONVERGENT B0 ;  /* 0x0000000000007941 */ /* 0x000fea0003800200 */
.L_x_1446:
[----:B------:R-:W-:Y:S04]  /*2ce70*/  BSSY.RECONVERGENT B0, `(.L_x_1448) ;  /* 0x0000005000007945 */ /* 0x000fe80003800200 */
[----:B------:R-:W-:Y:S05]  /*2ce80*/  @P5 BRA `(.L_x_1449) ;  /* 0x00000000000c5947 */ /* 0x000fea0003800000 */
[----:B01234-:R-:W2:Y:S02]  /*2ce90*/  LDL.U8 R44, [R1+0x18] ;  /* 0x00001800012c7983 */ /* 0x01fea40000100000 */
[----:B--2---:R-:W-:-:S05]  /*2cea0*/  LOP3.LUT R44, R44, 0x4, RZ, 0xfc, !PT ;  /* 0x000000042c2c7812 */ /* 0x004fca00078efcff */
[----:B------:R0:W-:Y:S02]  /*2ceb0*/  STL.U8 [R1+0x18], R44 ;  /* 0x0000182c01007387 */ /* 0x0001e40000100000 */
.L_x_1449:
[----:B------:R-:W-:Y:S05]  /*2cec0*/  BSYNC.RECONVERGENT B0 ;  /* 0x0000000000007941 */ /* 0x000fea0003800200 */
.L_x_1448:
[----:B------:R-:W-:Y:S01]  /*2ced0*/  LOP3.LUT P1, RZ, R28, 0x400, RZ, 0xc0, !PT ;  /* 0x000004001cff7812 */ /* 0x000fe2000782c0ff */
[----:B------:R-:W-:-:S12]  /*2cee0*/  BSSY.RECONVERGENT B0, `(.L_x_1450) ;  /* 0x0000005000007945 */ /* 0x000fd80003800200 */
[----:B------:R-:W-:Y:S05]  /*2cef0*/  @!P1 BRA `(.L_x_1451) ;  /* 0x00000000000c9947 */ /* 0x000fea0003800000 */
[----:B01234-:R-:W2:Y:S02]  /*2cf00*/  LDL.U8 R44, [R1+0x18] ;  /* 0x00001800012c7983 */ /* 0x01fea40000100000 */
[----:B--2---:R-:W-:-:S05]  /*2cf10*/  LOP3.LUT R44, R44, 0x2, RZ, 0xfc, !PT ;  /* 0x000000022c2c7812 */ /* 0x004fca00078efcff */
[----:B------:R0:W-:Y:S02]  /*2cf20*/  STL.U8 [R1+0x18], R44 ;  /* 0x0000182c01007387 */ /* 0x0001e40000100000 */
.L_x_1451:
[----:B------:R-:W-:Y:S05]  /*2cf30*/  BSYNC.RECONVERGENT B0 ;  /* 0x0000000000007941 */ /* 0x000fea0003800200 */
.L_x_1450:
[----:B------:R-:W-:Y:S04]  /*2cf40*/  BSSY.RECONVERGENT B0, `(.L_x_1452) ;  /* 0x0000005000007945 */ /* 0x000fe80003800200 */
[----:B------:R-:W-:Y:S05]  /*2cf50*/  @!P6 BRA `(.L_x_1453) ;  /* 0x00000000000ce947 */ /* 0x000fea0003800000 */
[----:B01234-:R-:W2:Y:S02]  /*2cf60*/  LDL.U8 R44, [R1+0x18] ;  /* 0x00001800012c7983 */ /* 0x01fea40000100000 */
[----:B--2---:R-:W-:-:S05]  /*2cf70*/  LOP3.LUT R44, R44, 0x1, RZ, 0xfc, !PT ;  /* 0x000000012c2c7812 */ /* 0x004fca00078efcff */
[----:B------:R0:W-:Y:S02]  /*2cf80*/  STL.U8 [R1+0x18], R44 ;  /* 0x0000182c01007387 */ /* 0x0001e40000100000 */
.L_x_1453:
[----:B------:R-:W-:Y:S05]  /*2cf90*/  BSYNC.RECONVERGENT B0 ;  /* 0x0000000000007941 */ /* 0x000fea0003800200 */
.L_x_1452:
[----:B------:R-:W-:Y:S04]  /*2cfa0*/  BSSY.RECONVERGENT B0, `(.L_x_1454) ;  /* 0x0000005000007945 */ /* 0x000fe80003800200 */
[----:B------:R-:W-:Y:S05]  /*2cfb0*/  @!P0 BRA `(.L_x_1455) ;  /* 0x00000000000c8947 */ /* 0x000fea0003800000 */
[----:B01234-:R-:W2:Y:S02]  /*2cfc0*/  LDL.U8 R44, [R1+0x19] ;  /* 0x00001900012c7983 */ /* 0x01fea40000100000 */
[----:B--2---:R-:W-:-:S05]  /*2cfd0*/  LOP3.LUT R44, R44, 0x80, RZ, 0xfc, !PT ;  /* 0x000000802c2c7812 */ /* 0x004fca00078efcff */
[----:B------:R0:W-:Y:S02]  /*2cfe0*/  STL.U8 [R1+0x19], R44 ;  /* 0x0000192c01007387 */ /* 0x0001e40000100000 */
.L_x_1455:
[----:B------:R-:W-:Y:S05]  /*2cff0*/  BSYNC.RECONVERGENT B0 ;  /* 0x0000000000007941 */ /* 0x000fea0003800200 */
.L_x_1454:
        /* <DEDUP_REMOVED lines=24> */
[----:B0-----:R-:W-:Y:S05]  /*2d180*/  @!P6 BRA `(.L_x_1457) ;  /* 0x00000000000ce947 */ /* 0x001fea0003800000 */
[----:B------:R-:W2:Y:S02]  /*2d190*/  LDL.U8 R28, [R1+0x19] ;  /* 0x00001900011c7983 */ /* 0x000ea40000100000 */
[----:B--2---:R-:W-:-:S05]  /*2d1a0*/  LOP3.LUT R28, R28, 0x40, RZ, 0xfc, !PT ;  /* 0x000000401c1c7812 */ /* 0x004fca00078efcff */
[----:B------:R0:W-:Y:S02]  /*2d1b0*/  STL.U8 [R1+0x19], R28 ;  /* 0x0000191c01007387 */ /* 0x0001e40000100000 */
.L_x_1457:
[----:B------:R-:W-:Y:S05]  /*2d1c0*/  BSYNC.RECONVERGENT B0 ;  /* 0x0000000000007941 */ /* 0x000fea0003800200 */
.L_x_1456:
        /* <DEDUP_REMOVED lines=8> */
.L_x_1459:
[----:B------:R-:W-:Y:S05]  /*2d250*/  BSYNC.RECONVERGENT B0 ;  /* 0x0000000000007941 */ /* 0x000fea0003800200 */
.L_x_1458:
        /* <DEDUP_REMOVED lines=8> */
.L_x_1461:
[----:B------:R-:W-:Y:S05]  /*2d2e0*/  BSYNC.RECONVERGENT B0 ;  /* 0x0000000000007941 */ /* 0x000fea0003800200 */
.L_x_1460:
        /* <DEDUP_REMOVED lines=8> */
.L_x_1463:
[----:B------:R-:W-:Y:S05]  /*2d370*/  BSYNC.RECONVERGENT B0 ;  /* 0x0000000000007941 */ /* 0x000fea0003800200 */
.L_x_1462:
[----:B------:R-:W-:Y:S01]  /*2d380*/  BSSY.RECONVERGENT B0, `(.L_x_1464) ;  /* 0x0000006000007945 */ /* 0x000fe20003800200 */
[----:B------:R-:W-:-:S03]  /*2d390*/  LOP3.LUT P6, RZ, R27, 0x80, RZ, 0xc0, !PT ;  /* 0x000000801bff7812 */ /* 0x000fc600078cc0ff */
[----:B------:R-:W-:Y:S10]  /*2d3a0*/  @!P2 BRA `(.L_x_1465) ;  /* 0x00000000000ca947 */ /* 0x000ff40003800000 */
[----:B0123--:R-:W2:Y:S02]  /*2d3b0*/  LDL.U8 R28, [R1+0x19] ;  /* 0x00001900011c7983 */ /* 0x00fea40000100000 */
[----:B--2---:R-:W-:-:S05]  /*2d3c0*/  LOP3.LUT R28, R28, 0x4, RZ, 0xfc, !PT ;  /* 0x000000041c1c7812 */ /* 0x004fca00078efcff */
[----:B------:R4:W-:Y:S02]  /*2d3d0*/  STL.U8 [R1+0x19], R28 ;  /* 0x0000191c01007387 */ /* 0x0009e40000100000 */
.L_x_1465:
[----:B------:R-:W-:Y:S05]  /*2d3e0*/  BSYNC.RECONVERGENT B0 ;  /* 0x0000000000007941 */ /* 0x000fea0003800200 */
.L_x_1464:
[----:B------:R-:W-:Y:S01]  /*2d3f0*/  BSSY.RECONVERGENT B0, `(.L_x_1466) ;  /* 0x0000006000007945 */ /* 0x000fe20003800200 */
[----:B------:R-:W-:-:S03]  /*2d400*/  LOP3.LUT P3, RZ, R27, 0x40, RZ, 0xc0, !PT ;  /* 0x000000401bff7812 */ /* 0x000fc6000786c0ff */
[----:B------:R-:W-:Y:S10]  /*2d410*/  @!P1 BRA `(.L_x_1467) ;  /* 0x00000000000c9947 */ /* 0x000ff40003800000 */
[----:B01234-:R-:W2:Y:S02]  /*2d420*/  LDL.U8 R28, [R1+0x19] ;  /* 0x00001900011c7983 */ /* 0x01fea40000100000 */
[----:B--2---:R-:W-:-:S05]  /*2d430*/  LOP3.LUT R28, R28, 0x2, RZ, 0xfc, !PT ;  /* 0x000000021c1c7812 */ /* 0x004fca00078efcff */
[----:B------:R0:W-:Y:S02]  /*2d440*/  STL.U8 [R1+0x19], R28 ;  /* 0x0000191c01007387 */ /* 0x0001e40000100000 */
.L_x_1467:
[----:B------:R-:W-:Y:S05]  /*2d450*/  BSYNC.RECONVERGENT B0 ;  /* 0x0000000000007941 */ /* 0x000fea0003800200 */
.L_x_1466:
[----:B------:R-:W-:Y:S01]  /*2d460*/  BSSY.RECONVERGENT B0, `(.L_x_1468) ;  /* 0x0000006000007945 */ /* 0x000fe20003800200 */
[----:B------:R-:W-:-:S03]  /*2d470*/  LOP3.LUT P4, RZ, R27, 0x20, RZ, 0xc0, !PT ;  /* 0x000000201bff7812 */ /* 0x000fc6000788c0ff */
[----:B------:R-:W-:Y:S10]  /*2d480*/  @!P0 BRA `(.L_x_1469) ;  /* 0x00000000000c8947 */ /* 0x000ff40003800000 */
[----:B01234-:R-:W2:Y:S02]  /*2d490*/  LDL.U8 R28, [R1+0x19] ;  /* 0x00001900011c7983 */ /* 0x01fea40000100000 */
[----:B--2---:R-:W-:-:S05]  /*2d4a0*/  LOP3.LUT R28, R28, 0x1, RZ, 0xfc, !PT ;  /* 0x000000011c1c7812 */ /* 0x004fca00078efcff */
[----:B------:R0:W-:Y:S02]  /*2d4b0*/  STL.U8 [R1+0x19], R28 ;  /* 0x0000191c01007387 */ /* 0x0001e40000100000 */
.L_x_1469:
[----:B------:R-:W-:Y:S05]  /*2d4c0*/  BSYNC.RECONVERGENT B0 ;  /* 0x0000000000007941 */ /* 0x000fea0003800200 */
.L_x_1468:
[----:B------:R-:W-:Y:S01]  /*2d4d0*/  ISETP.NE.U32.AND P0, PT, R45, 0x1, PT ;  /* 0x000000012d00780c */ /* 0x000fe20003f05070 */
[----:B------:R-:W-:Y:S01]  /*2d4e0*/  BSSY.RECONVERGENT B0, `(.L_x_1470) ;  /* 0x0000006000007945 */ /* 0x000fe20003800200 */
[----:B------:R-:W-:-:S11]  /*2d4f0*/  LOP3.LUT P5, RZ, R27, 0x10, RZ, 0xc0, !PT ;  /* 0x000000101bff7812 */ /* 0x000fd600078ac0ff */
[----:B------:R-:W-:Y:S05]  /*2d500*/  @P0 BRA `(.L_x_1471) ;  /* 0x00000000000c0947 */ /* 0x000fea0003800000 */
[----:B01234-:R-:W2:Y:S02]  /*2d510*/  LDL.U8 R28, [R1+0x1a] ;  /* 0x00001a00011c7983 */ /* 0x01fea40000100000 */
[----:B--2---:R-:W-:-:S05]  /*2d520*/  LOP3.LUT R28, R28, 0x80, RZ, 0xfc, !PT ;  /* 0x000000801c1c7812 */ /* 0x004fca00078efcff */
[----:B------:R0:W-:Y:S02]  /*2d530*/  STL.U8 [R1+0x1a], R28 ;  /* 0x00001a1c01007387 */ /* 0x0001e40000100000 */
.L_x_1471:
[----:B------:R-:W-:Y:S05]  /*2d540*/  BSYNC.RECONVERGENT B0 ;  /* 0x0000000000007941 */ /* 0x000fea0003800200 */
.L_x_1470:
[C---:B------:R-:W-:Y:S01]  /*2d550*/  LOP3.LUT P0, RZ, R27.reuse, 0x400, RZ, 0xc0, !PT ;  /* 0x000004001bff7812 */ /* 0x040fe2000780c0ff */
[----:B------:R-:W-:Y:S01]  /*2d560*/  BSSY.RECONVERGENT B0, `(.L_x_1472) ;  /* 0x0000006000007945 */ /* 0x000fe20003800200 */
[----:B------:R-:W-:-:S11]  /*2d570*/  LOP3.LUT P2, RZ, R27, 0x8, RZ, 0xc0, !PT ;  /* 0x000000081bff7812 */ /* 0x000fd6000784c0ff */
[----:B------:R-:W-:Y:S05]  /*2d580*/  @!P0 BRA `(.L_x_1473) ;  /* 0x00000000000c8947 */ /* 0x000fea0003800000 */
[----:B01234-:R-:W2:Y:S02]  /*2d590*/  LDL.U8 R28, [R1+0x1a] ;  /* 0x00001a00011c7983 */ /* 0x01fea40000100000 */
[----:B--2---:R-:W-:-:S05]  /*2d5a0*/  LOP3.LUT R28, R28, 0x40, RZ, 0xfc, !PT ;  /* 0x000000401c1c7812 */ /* 0x004fca00078efcff */
[----:B------:R0:W-:Y:S02]  /*2d5b0*/  STL.U8 [R1+0x1a], R28 ;  /* 0x00001a1c01007387 */ /* 0x0001e40000100000 */
.L_x_1473:
[----:B------:R-:W-:Y:S05]  /*2d5c0*/  BSYNC.RECONVERGENT B0 ;  /* 0x0000000000007941 */ /* 0x000fea0003800200 */
.L_x_1472:
[C---:B------:R-:W-:Y:S01]  /*2d5d0*/  LOP3.LUT P0, RZ, R27.reuse, 0x200, RZ, 0xc0, !PT ;  /* 0x000002001bff7812 */ /* 0x040fe2000780c0ff */
[----:B------:R-:W-:Y:S01]  /*2d5e0*/  BSSY.RECONVERGENT B0, `(.L_x_1474) ;  /* 0x0000006000007945 */ /* 0x000fe20003800200 */
[----:B------:R-:W-:-:S11]  /*2d5f0*/  LOP3.LUT P1, RZ, R27, 0x4, RZ, 0xc0, !PT ;  /* 0x000000041bff7812 */ /* 0x000fd6000782c0ff */
[----:B------:R-:W-:Y:S05]  /*2d600*/  @!P0 BRA `(.L_x_1475) ;  /* 0x00000000000c8947 */ /* 0x000fea0003800000 */
[----:B01234-:R-:W2:Y:S02]  /*2d610*/  LDL.U8 R28, [R1+0x1a] ;  /* 0x00001a00011c7983 */ /* 0x01fea40000100000 */
[----:B--2---:R-:W-:-:S05]  /*2d620*/  LOP3.LUT R28, R28, 0x20, RZ, 0xfc, !PT ;  /* 0x000000201c1c7812 */ /* 0x004fca00078efcff */
[----:B------:R0:W-:Y:S02]  /*2d630*/  STL.U8 [R1+0x1a], R28 ;  /* 0x00001a1c01007387 */ /* 0x0001e40000100000 */
.L_x_1475:
[----:B------:R-:W-:Y:S05]  /*2d640*/  BSYNC.RECONVERGENT B0 ;  /* 0x0000000000007941 */ /* 0x000fea0003800200 */
.L_x_1474:
        /* <DEDUP_REMOVED lines=12> */
.L_x_1477:
[----:B------:R-:W-:Y:S05]  /*2d710*/  BSYNC.RECONVERGENT B0 ;  /* 0x0000000000007941 */ /* 0x000fea0003800200 */
.L_x_1476:
[----:B------:R-:W-:Y:S01]  /*2d720*/  BSSY.RECONVERGENT B0, `(.L_x_1478) ;  /* 0x0000006000007945 */ /* 0x000fe20003800200 */
[----:B------:R-:W-:-:S03]  /*2d730*/  ISETP.NE.U32.AND P0, PT, R45, 0x1, PT ;  /* 0x000000012d00780c */ /* 0x000fc60003f05070 */
[----:B------:R-:W-:Y:S10]  /*2d740*/  @!P6 BRA `(.L_x_1479) ;  /* 0x00000000000ce947 */ /* 0x000ff40003800000 */
[----:B0-----:R-:W2:Y:S02]  /*2d750*/  LDL.U8 R28, [R1+0x1a] ;  /* 0x00001a00011c7983 */ /* 0x001ea40000100000 */
[----:B--2---:R-:W-:-:S05]  /*2d760*/  LOP3.LUT R28, R28, 0x8, RZ, 0xfc, !PT ;  /* 0x000000081c1c7812 */ /* 0x004fca00078efcff */
[----:B------:R1:W-:Y:S02]  /*2d770*/  STL.U8 [R1+0x1a], R28 ;  /* 0x00001a1c01007387 */ /* 0x0003e40000100000 */
.L_x_1479:
[----:B------:R-:W-:Y:S05]  /*2d780*/  BSYNC.RECONVERGENT B0 ;  /* 0x0000000000007941 */ /* 0x000fea0003800200 */
.L_x_1478:
        /* <DEDUP_REMOVED lines=8> */
.L_x_1481:
[----:B------:R-:W-:Y:S05]  /*2d810*/  BSYNC.RECONVERGENT B0 ;  /* 0x0000000000007941 */ /* 0x000fea0003800200 */
.L_x_1480:
        /* <DEDUP_REMOVED lines=8> */
.L_x_1483:
[----:B------:R-:W-:Y:S05]  /*2d8a0*/  BSYNC.RECONVERGENT B0 ;  /* 0x0000000000007941 */ /* 0x000fea0003800200 */
.L_x_1482:
        /* <DEDUP_REMOVED lines=8> */
.L_x_1485:
[----:B------:R-:W-:Y:S05]  /*2d930*/  BSYNC.RECONVERGENT B0 ;  /* 0x0000000000007941 */ /* 0x000fea0003800200 */
.L_x_1484:
[----:B------:R-:W-:Y:S01]  /*2d940*/  BSSY.RECONVERGENT B0, `(.L_x_1486) ;  /* 0x0000006000007945 */ /* 0x000fe20003800200 */
[----:B------:R-:W-:-:S03]  /*2d950*/  LOP3.LUT P6, RZ, R26, 0x80, RZ, 0xc0, !PT ;  /* 0x000000801aff7812 */ /* 0x000fc600078cc0ff */
[----:B------:R-:W-:Y:S10]  /*2d960*/  @!P2 BRA `(.L_x_1487) ;  /* 0x00000000000ca947 */ /* 0x000ff40003800000 */
[----:B01234-:R-:W2:Y:S02]  /*2d970*/  LDL.U8 R28, [R1+0x1b] ;  /* 0x00001b00011c7983 */ /* 0x01fea40000100000 */
[----:B--2---:R-:W-:-:S05]  /*2d980*/  LOP3.LUT R28, R28, 0x80, RZ, 0xfc, !PT ;  /* 0x000000801c1c7812 */ /* 0x004fca00078efcff */
[----:B------:R0:W-:Y:S02]  /*2d990*/  STL.U8 [R1+0x1b], R28 ;  /* 0x00001b1c01007387 */ /* 0x0001e40000100000 */
.L_x_1487:
[----:B------:R-:W-:Y:S05]  /*2d9a0*/  BSYNC.RECONVERGENT B0 ;  /* 0x0000000000007941 */ /* 0x000fea0003800200 */
.L_x_1486:
[----:B------:R-:W-:Y:S01]  /*2d9b0*/  BSSY.RECONVERGENT B0, `(.L_x_1488) ;  /* 0x0000006000007945 */ /* 0x000fe20003800200 */
[----:B------:R-:W-:-:S03]  /*2d9c0*/  LOP3.LUT P3, RZ, R26, 0x40, RZ, 0xc0, !PT ;  /* 0x000000401aff7812 */ /* 0x000fc6000786c0ff */
[----:B------:R-:W-:Y:S10]  /*2d9d0*/  @!P1 BRA `(.L_x_1489) ;  /* 0x00000000000c9947 */ /* 0x000ff40003800000 */
[----:B01234-:R-:W2:Y:S02]  /*2d9e0*/  LDL.U8 R28, [R1+0x1b] ;  /* 0x00001b00011c7983 */ /* 0x01fea40000100000 */
[----:B--2---:R-:W-:-:S05]  /*2d9f0*/  LOP3.LUT R28, R28, 0x40, RZ, 0xfc, !PT ;  /* 0x000000401c1c7812 */ /* 0x004fca00078efcff */
[----:B------:R0:W-:Y:S02]  /*2da00*/  STL.U8 [R1+0x1b], R28 ;  /* 0x00001b1c01007387 */ /* 0x0001e40000100000 */
.L_x_1489:
[----:B------:R-:W-:Y:S05]  /*2da10*/  BSYNC.RECONVERGENT B0 ;  /* 0x0000000000007941 */ /* 0x000fea0003800200 */
.L_x_1488:
[----:B------:R-:W-:Y:S01]  /*2da20*/  LOP3.LUT P1, RZ, R42, 0x1, RZ, 0xc0, !PT ;  /* 0x000000012aff7812 */ /* 0x000fe2000782c0ff */
[----:B------:R-:W-:Y:S01]  /*2da30*/  BSSY.RECONVERGENT B0, `(.L_x_1490) ;  /* 0x0000006000007945 */ /* 0x000fe20003800200 */
[----:B------:R-:W-:-:S11]  /*2da40*/  LOP3.LUT P4, RZ, R26, 0x20, RZ, 0xc0, !PT ;  /* 0x000000201aff7812 */ /* 0x000fd6000788c0ff */
[----:B------:R-:W-:Y:S05]  /*2da50*/  @!P1 BRA `(.L_x_1491) ;  /* 0x00000000000c9947 */ /* 0x000fea0003800000 */
[----:B01234-:R-:W2:Y:S02]  /*2da60*/  LDL.U8 R28, [R1+0x1b] ;  /* 0x00001b00011c7983 */ /* 0x01fea40000100000 */
[----:B--2---:R-:W-:-:S05]  /*2da70*/  LOP3.LUT R28, R28, 0x20, RZ, 0xfc, !PT ;  /* 0x000000201c1c7812 */ /* 0x004fca00078efcff */
[----:B------:R0:W-:Y:S02]  /*2da80*/  STL.U8 [R1+0x1b], R28 ;  /* 0x00001b1c01007387 */ /* 0x0001e40000100000 */
.L_x_1491:
[----:B------:R-:W-:Y:S05]  /*2da90*/  BSYNC.RECONVERGENT B0 ;  /* 0x0000000000007941 */ /* 0x000fea0003800200 */
.L_x_1490:
[----:B------:R-:W-:Y:S01]  /*2daa0*/  BSSY.RECONVERGENT B0, `(.L_x_1492) ;  /* 0x0000006000007945 */ /* 0x000fe20003800200 */
[----:B------:R-:W-:-:S03]  /*2dab0*/  LOP3.LUT P5, RZ, R26, 0x10, RZ, 0xc0, !PT ;  /* 0x000000101aff7812 */ /* 0x000fc600078ac0ff */
[----:B------:R-:W-:Y:S10]  /*2dac0*/  @P0 BRA `(.L_x_1493) ;  /* 0x00000000000c0947 */ /* 0x000ff40003800000 */
[----:B01234-:R-:W2:Y:S02]  /*2dad0*/  LDL.U8 R28, [R1+0x1b] ;  /* 0x00001b00011c7983 */ /* 0x01fea40000100000 */
[----:B--2---:R-:W-:-:S05]  /*2dae0*/  LOP3.LUT R28, R28, 0x10, RZ, 0xfc, !PT ;  /* 0x000000101c1c7812 */ /* 0x004fca00078efcff */
[----:B------:R0:W-:Y:S02]  /*2daf0*/  STL.U8 [R1+0x1b], R28 ;  /* 0x00001b1c01007387 */ /* 0x0001e40000100000 */
.L_x_1493:
[----:B------:R-:W-:Y:S05]  /*2db00*/  BSYNC.RECONVERGENT B0 ;  /* 0x0000000000007941 */ /* 0x000fea0003800200 */
.L_x_1492:
[C---:B------:R-:W-:Y:S01]  /*2db10*/  LOP3.LUT P0, RZ, R26.reuse, 0x400, RZ, 0xc0, !PT ;  /* 0x000004001aff7812 */ /* 0x040fe2000780c0ff */
[----:B------:R-:W-:Y:S01]  /*2db20*/  BSSY.RECONVERGENT B0, `(.L_x_1494) ;  /* 0x0000006000007945 */ /* 0x000fe20003800200 */
[----:B------:R-:W-:-:S11]  /*2db30*/  LOP3.LUT P2, RZ, R26, 0x8, RZ, 0xc0, !PT ;  /* 0x000000081aff7812 */ /* 0x000fd6000784c0ff */
[----:B------:R-:W-:Y:S05]  /*2db40*/  @!P0 BRA `(.L_x_1495) ;  /* 0x00000000000c8947 */ /* 0x000fea0003800000 */
[----:B01234-:R-:W2:Y:S02]  /*2db50*/  LDL.U8 R28, [R1+0x1b] ;  /* 0x00001b00011c7983 */ /* 0x01fea40000100000 */
[----:B--2---:R-:W-:-:S05]  /*2db60*/  LOP3.LUT R28, R28, 0x8, RZ, 0xfc, !PT ;  /* 0x000000081c1c7812 */ /* 0x004fca00078efcff */
[----:B------:R0:W-:Y:S02]  /*2db70*/  STL.U8 [R1+0x1b], R28 ;  /* 0x00001b1c01007387 */ /* 0x0001e40000100000 */
.L_x_1495:
[----:B------:R-:W-:Y:S05]  /*2db80*/  BSYNC.RECONVERGENT B0 ;  /* 0x0000000000007941 */ /* 0x000fea0003800200 */
.L_x_1494:
[C---:B------:R-:W-:Y:S01]  /*2db90*/  LOP3.LUT P0, RZ, R26.reuse, 0x200, RZ, 0xc0, !PT ;  /* 0x000002001aff7812 */ /* 0x040fe2000780c0ff */
[----:B------:R-:W-:Y:S01]  /*2dba0*/  BSSY.RECONVERGENT B0, `(.L_x_1496) ;  /* 0x0000006000007945 */ /* 0x000fe20003800200 */
[----:B------:R-:W-:-:S11]  /*2dbb0*/  LOP3.LUT P1, RZ, R26, 0x4, RZ, 0xc0, !PT ;  /* 0x000000041aff7812 */ /* 0x000fd6000782c0ff */
[----:B------:R-:W-:Y:S05]  /*2dbc0*/  @!P0 BRA `(.L_x_1497) ;  /* 0x00000000000c8947 */ /* 0x000fea0003800000 */
[----:B01234-:R-:W2:Y:S02]  /*2dbd0*/  LDL.U8 R28, [R1+0x1b] ;  /* 0x00001b00011c7983 */ /* 0x01fea40000100000 */
[----:B--2---:R-:W-:-:S05]  /*2dbe0*/  LOP3.LUT R28, R28, 0x4, RZ, 0xfc, !PT ;  /* 0x000000041c1c7812 */ /* 0x004fca00078efcff */
[----:B------:R0:W-:Y:S02]  /*2dbf0*/  STL.U8 [R1+0x1b], R28 ;  /* 0x00001b1c01007387 */ /* 0x0001e40000100000 */
.L_x_1497:
[----:B------:R-:W-:Y:S05]  /*2dc00*/  BSYNC.RECONVERGENT B0 ;  /* 0x0000000000007941 */ /* 0x000fea0003800200 */
.L_x_1496:
        /* <DEDUP_REMOVED lines=12> */
.L_x_1499:
[----:B------:R-:W-:Y:S05]  /*2dcd0*/  BSYNC.RECONVERGENT B0 ;  /* 0x0000000000007941 */ /* 0x000fea0003800200 */
.L_x_1498:
[----:B------:R-:W-:Y:S01]  /*2dce0*/  BSSY.RECONVERGENT B0, `(.L_x_1500) ;  /* 0x0000006000007945 */ /* 0x000fe20003800200 */
[----:B------:R-:W-:-:S03]  /*2dcf0*/  ISETP.NE.U32.AND P0, PT, R28, 0x1, PT ;  /* 0x000000011c00780c */ /* 0x000fc60003f05070 */
[----:B------:R-:W-:Y:S10]  /*2dd00*/  @!P6 BRA `(.L_x_1501) ;  /* 0x00000000000ce947 */ /* 0x000ff40003800000 */
[----:B0-----:R-:W2:Y:S02]  /*2dd10*/  LDL.U8 R26, [R1+0x1b] ;  /* 0x00001b00011a7983 */ /* 0x001ea40000100000 */
[----:B--2---:R-:W-:-:S05]  /*2dd20*/  LOP3.LUT R26, R26, 0x1, RZ, 0xfc, !PT ;  /* 0x000000011a1a7812 */ /* 0x004fca00078efcff */
[----:B------:R1:W-:Y:S02]  /*2dd30*/  STL.U8 [R1+0x1b], R26 ;  /* 0x00001b1a01007387 */ /* 0x0003e40000100000 */
.L_x_1501:
[----:B------:R-:W-:Y:S05]  /*2dd40*/  BSYNC.RECONVERGENT B0 ;  /* 0x0000000000007941 */ /* 0x000fea0003800200 */
.L_x_1500:
        /* <DEDUP_REMOVED lines=8> */
.L_x_1503:
[----:B------:R-:W-:Y:S05]  /*2ddd0*/  BSYNC.RECONVERGENT B0 ;  /* 0x0000000000007941 */ /* 0x000fea0003800200 */
.L_x_1502:
        /* <DEDUP_REMOVED lines=8> */
.L_x_1505:
[----:B------:R-:W-:Y:S05]  /*2de60*/  BSYNC.RECONVERGENT B0 ;  /* 0x0000000000007941 */ /* 0x000fea0003800200 */
.L_x_1504:
        /* <DEDUP_REMOVED lines=8> */
.L_x_1507:
[----:B------:R-:W-:Y:S05]  /*2def0*/  BSYNC.RECONVERGENT B0 ;  /* 0x0000000000007941 */ /* 0x000fea0003800200 */
.L_x_1506:
[----:B------:R-:W-:Y:S01]  /*2df00*/  BSSY.RECONVERGENT B0, `(.L_x_1508) ;  /* 0x0000006000007945 */ /* 0x000fe20003800200 */
[----:B------:R-:W-:-:S03]  /*2df10*/  LOP3.LUT P6, RZ, R24, 0x80, RZ, 0xc0, !PT ;  /* 0x0000008018ff7812 */ /* 0x000fc600078cc0ff */
[----:B------:R-:W-:Y:S10]  /*2df20*/  @!P2 BRA `(.L_x_1509) ;  /* 0x00000000000ca947 */ /* 0x000ff40003800000 */
[----:B01234-:R-:W2:Y:S02]  /*2df30*/  LDL.U8 R26, [R1+0x1c] ;  /* 0x00001c00011a7983 */ /* 0x01fea40000100000 */
[----:B--2---:R-:W-:-:S05]  /*2df40*/  LOP3.LUT R26, R26, 0x10, RZ, 0xfc, !PT ;  /* 0x000000101a1a7812 */ /* 0x004fca00078efcff */
[----:B------:R0:W-:Y:S02]  /*2df50*/  STL.U8 [R1+0x1c], R26 ;  /* 0x00001c1a01007387 */ /* 0x0001e40000100000 */
.L_x_1509:
[----:B------:R-:W-:Y:S05]  /*2df60*/  BSYNC.RECONVERGENT B0 ;  /* 0x0000000000007941 */ /* 0x000fea0003800200 */
.L_x_1508:
[----:B------:R-:W-:Y:S01]  /*2df70*/  BSSY.RECONVERGENT B0, `(.L_x_1510) ;  /* 0x0000006000007945 */ /* 0x000fe20003800200 */
[----:B------:R-:W-:-:S03]  /*2df80*/  LOP3.LUT P3, RZ, R24, 0x40, RZ, 0xc0, !PT ;  /* 0x0000004018ff7812 */ /* 0x000fc6000786c0ff */
[----:B------:R-:W-:Y:S10]  /*2df90*/  @!P1 BRA `(.L_x_1511) ;  /* 0x00000000000c9947 */ /* 0x000ff40003800000 */
[----:B01234-:R-:W2:Y:S02]  /*2dfa0*/  LDL.U8 R26, [R1+0x1c] ;  /* 0x00001c00011a7983 */ /* 0x01fea40000100000 */
[----:B--2---:R-:W-:-:S05]  /*2dfb0*/  LOP3.LUT R26, R26, 0x8, RZ, 0xfc, !PT ;  /* 0x000000081a1a7812 */ /* 0x004fca00078efcff */
[----:B------:R0:W-:Y:S02]  /*2dfc0*/  STL.U8 [R1+0x1c], R26 ;  /* 0x00001c1a01007387 */ /* 0x0001e40000100000 */
.L_x_1511:
[----:B------:R-:W-:Y:S05]  /*2dfd0*/  BSYNC.RECONVERGENT B0 ;  /* 0x0000000000007941 */ /* 0x000fea0003800200 */
.L_x_1510:
[----:B------:R-:W-:Y:S01]  /*2dfe0*/  LOP3.LUT P1, RZ, R42, 0x1, RZ, 0xc0, !PT ;  /* 0x000000012aff7812 */ /* 0x000fe2000782c0ff */
[----:B------:R-:W-:Y:S01]  /*2dff0*/  BSSY.RECONVERGENT B0, `(.L_x_1512) ;  /* 0x0000006000007945 */ /* 0x000fe20003800200 */
[----:B------:R-:W-:-:S11]  /*2e000*/  LOP3.LUT P4, RZ, R24, 0x20, RZ, 0xc0, !PT ;  /* 0x0000002018ff7812 */ /* 0x000fd6000788c0ff */
[----:B------:R-:W-:Y:S05]  /*2e010*/  @!P1 BRA `(.L_x_1513) ;  /* 0x00000000000c9947 */ /* 0x000fea0003800000 */
[----:B01234-:R-:W2:Y:S02]  /*2e020*/  LDL.U8 R26, [R1+0x1c] ;  /* 0x00001c00011a7983 */ /* 0x01fea40000100000 */
[----:B--2---:R-:W-:-:S05]  /*2e030*/  LOP3.LUT R26, R26, 0x4, RZ, 0xfc, !PT ;  /* 0x000000041a1a7812 */ /* 0x004fca00078efcff */
[----:B------:R0:W-:Y:S02]  /*2e040*/  STL.U8 [R1+0x1c], R26 ;  /* 0x00001c1a01007387 */ /* 0x0001e40000100000 */
.L_x_1513:
[----:B------:R-:W-:Y:S05]  /*2e050*/  BSYNC.RECONVERGENT B0 ;  /* 0x0000000000007941 */ /* 0x000fea0003800200 */
.L_x_1512:
[----:B------:R-:W-:Y:S01]  /*2e060*/  BSSY.RECONVERGENT B0, `(.L_x_1514) ;  /* 0x0000006000007945 */ /* 0x000fe20003800200 */
[----:B------:R-:W-:-:S03]  /*2e070*/  LOP3.LUT P5, RZ, R24, 0x10, RZ, 0xc0, !PT ;  /* 0x0000001018ff7812 */ /* 0x000fc600078ac0ff */
[----:B------:R-:W-:Y:S10]  /*2e080*/  @P0 BRA `(.L_x_1515) ;  /* 0x00000000000c0947 */ /* 0x000ff40003800000 */
[----:B01234-:R-:W2:Y:S02]  /*2e090*/  LDL.U8 R26, [R1+0x1c] ;  /* 0x00001c00011a7983 */ /* 0x01fea40000100000 */
[----:B--2---:R-:W-:-:S05]  /*2e0a0*/  LOP3.LUT R26, R26, 0x2, RZ, 0xfc, !PT ;  /* 0x000000021a1a7812 */ /* 0x004fca00078efcff */
[----:B------:R0:W-:Y:S02]  /*2e0b0*/  STL.U8 [R1+0x1c], R26 ;  /* 0x00001c1a01007387 */ /* 0x0001e40000100000 */
.L_x_1515:
[----:B------:R-:W-:Y:S05]  /*2e0c0*/  BSYNC.RECONVERGENT B0 ;  /* 0x0000000000007941 */ /* 0x000fea0003800200 */
.L_x_1514:
[C---:B------:R-:W-:Y:S01]  /*2e0d0*/  LOP3.LUT P0, RZ, R24.reuse, 0x400, RZ, 0xc0, !PT ;  /* 0x0000040018ff7812 */ /* 0x040fe2000780c0ff */
[----:B------:R-:W-:Y:S01]  /*2e0e0*/  BSSY.RECONVERGENT B0, `(.L_x_1516) ;  /* 0x0000006000007945 */ /* 0x000fe20003800200 */
[----:B------:R-:W-:-:S11]  /*2e0f0*/  LOP3.LUT P1, RZ, R24, 0x8, RZ, 0xc0, !PT ;  /* 0x0000000818ff7812 */ /* 0x000fd6000782c0ff */
[----:B------:R-:W-:Y:S05]  /*2e100*/  @!P0 BRA `(.L_x_1517) ;  /* 0x00000000000c8947 */ /* 0x000fea0003800000 */
[----:B01234-:R-:W2:Y:S02]  /*2e110*/  LDL.U8 R26, [R1+0x1c] ;  /* 0x00001c00011a7983 */ /* 0x01fea40000100000 */
[----:B--2---:R-:W-:-:S05]  /*2e120*/  LOP3.LUT R26, R26, 0x1, RZ, 0xfc, !PT ;  /* 0x000000011a1a7812 */ /* 0x004fca00078efcff */
[----:B------:R0:W-:Y:S02]  /*2e130*/  STL.U8 [R1+0x1c], R26 ;  /* 0x00001c1a01007387 */ /* 0x0001e40000100000 */
.L_x_1517:
[----:B------:R-:W-:Y:S05]  /*2e140*/  BSYNC.RECONVERGENT B0 ;  /* 0x0000000000007941 */ /* 0x000fea0003800200 */
.L_x_1516:
[C---:B------:R-:W-:Y:S01]  /*2e150*/  LOP3.LUT P2, RZ, R24.reuse, 0x200, RZ, 0xc0, !PT ;  /* 0x0000020018ff7812 */ /* 0x040fe2000784c0ff */
[----:B------:R-:W-:Y:S01]  /*2e160*/  BSSY.RECONVERGENT B0, `(.L_x_1518) ;  /* 0x0000006000007945 */ /* 0x000fe20003800200 */
[----:B------:R-:W-:-:S11]  /*2e170*/  LOP3.LUT P0, RZ, R24, 0x4, RZ, 0xc0, !PT ;  /* 0x0000000418ff7812 */ /* 0x000fd6000780c0ff */
[----:B------:R-:W-:Y:S05]  /*2e180*/  @!P2 BRA `(.L_x_1519) ;  /* 0x00000000000ca947 */ /* 0x000fea0003800000 */
[----:B01234-:R-:W2:Y:S02]  /*2e190*/  LDL.U8 R26, [R1+0x1d] ;  /* 0x00001d00011a7983 */ /* 0x01fea40000100000 */
[----:B--2---:R-:W-:-:S05]  /*2e1a0*/  LOP3.LUT R26, R26, 0x80, RZ, 0xfc, !PT ;  /* 0x000000801a1a7812 */ /* 0x004fca00078efcff */
[----:B------:R0:W-:Y:S02]  /*2e1b0*/  STL.U8 [R1+0x1d], R26 ;  /* 0x00001d1a01007387 */ /* 0x0001e40000100000 */
.L_x_1519:
[----:B------:R-:W-:Y:S05]  /*2e1c0*/  BSYNC.RECONVERGENT B0 ;  /* 0x0000000000007941 */ /* 0x000fea0003800200 */
.L_x_1518:
[----:B01234-:R-:W-:Y:S01]  /*2e1d0*/  P2R R26, PR, RZ, 0x1 ;  /* 0x00000001ff1a7803 */ /* 0x01ffe20000000000 */
        /* <DEDUP_REMOVED lines=11> */
.L_x_1521:
[----:B------:R-:W-:Y:S05]  /*2e290*/  BSYNC.RECONVERGENT B0 ;  /* 0x0000000000007941 */ /* 0x000fea0003800200 */
.L_x_1520:
[----:B------:R-:W-:Y:S01]  /*2e2a0*/  BSSY.RECONVERGENT B0, `(.L_x_1522) ;  /* 0x0000007000007945 */ /* 0x000fe20003800200 */
[----:B------:R-:W-:Y:S02]  /*2e2b0*/  LOP3.LUT R26, R25, 0x1, RZ, 0xc0, !PT ;  /* 0x00000001191a7812 */ /* 0x000fe400078ec0ff */
[----:B------:R-:W-:Y:S01]  /*2e2c0*/  ISETP.NE.U32.AND P2, PT, R27, 0x1, PT ;  /* 0x000000011b00780c */ /* 0x000fe20003f45070 */
[----:B------:R-:W-:-:S12]  /*2e2d0*/  @!P6 BRA `(.L_x_1523) ;  /* 0x00000000000ce947 */ /* 0x000fd80003800000 */
[----:B0-----:R-:W2:Y:S02]  /*2e2e0*/  LDL.U8 R24, [R1+0x1d] ;  /* 0x00001d0001187983 */ /* 0x001ea40000100000 */
[----:B--2---:R-:W-:-:S05]  /*2e2f0*/  LOP3.LUT R24, R24, 0x20, RZ, 0xfc, !PT ;  /* 0x0000002018187812 */ /* 0x004fca00078efcff */
[----:B------:R1:W-:Y:S02]  /*2e300*/  STL.U8 [R1+0x1d], R24 ;  /* 0x00001d1801007387 */ /* 0x0003e40000100000 */
.L_x_1523:
[----:B------:R-:W-:Y:S05]  /*2e310*/  BSYNC.RECONVERGENT B0 ;  /* 0x0000000000007941 */ /* 0x000fea0003800200 */
.L_x_1522:
        /* <DEDUP_REMOVED lines=8> */
.L_x_1525:
[----:B------:R-:W-:Y:S05]  /*2e3a0*/  BSYNC.RECONVERGENT B0 ;  /* 0x0000000000007941 */ /* 0x000fea0003800200 */
.L_x_1524:
        /* <DEDUP_REMOVED lines=8> */
.L_x_1527:
[----:B------:R-:W-:Y:S05]  /*2e430*/  BSYNC.RECONVERGENT B0 ;  /* 0x0000000000007941 */ /* 0x000fea0003800200 */
.L_x_1526:
        /* <DEDUP_REMOVED lines=8> */
.L_x_1529:
[----:B------:R-:W-:Y:S05]  /*2e4c0*/  BSYNC.RECONVERGENT B0 ;  /* 0x0000000000007941 */ /* 0x000fea0003800200 */
.L_x_1528:
[----:B------:R-:W-:Y:S01]  /*2e4d0*/  BSSY.RECONVERGENT B0, `(.L_x_1530) ;  /* 0x0000006000007945 */ /* 0x000fe20003800200 */
[----:B------:R-:W-:-:S03]  /*2e4e0*/  LOP3.LUT P6, RZ, R25, 0x80, RZ, 0xc0, !PT ;  /* 0x0000008019ff7812 */ /* 0x000fc600078cc0ff */
[----:B------:R-:W-:Y:S10]  /*2e4f0*/  @!P1 BRA `(.L_x_1531) ;  /* 0x00000000000c9947 */ /* 0x000ff40003800000 */
[----:B01234-:R-:W2:Y:S02]  /*2e500*/  LDL.U8 R24, [R1+0x1d] ;  /* 0x00001d0001187983 */ /* 0x01fea40000100000 */
[----:B--2---:R-:W-:-:S05]  /*2e510*/  LOP3.LUT R24, R24, 0x2, RZ, 0xfc, !PT ;  /* 0x0000000218187812 */ /* 0x004fca00078efcff */
[----:B------:R0:W-:Y:S02]  /*2e520*/  STL.U8 [R1+0x1d], R24 ;  /* 0x00001d1801007387 */ /* 0x0001e40000100000 */
.L_x_1531:
[----:B------:R-:W-:Y:S05]  /*2e530*/  BSYNC.RECONVERGENT B0 ;  /* 0x0000000000007941 */ /* 0x000fea0003800200 */
.L_x_1530:
        /* <DEDUP_REMOVED lines=8> */
.L_x_1533:
[----:B------:R-:W-:Y:S05]  /*2e5c0*/  BSYNC.RECONVERGENT B0 ;  /* 0x0000000000007941 */ /* 0x000fea0003800200 */
.L_x_1532:
[----:B------:R-:W-:Y:S01]  /*2e5d0*/  LOP3.LUT P1, RZ, R42, 0x2, RZ, 0xc0, !PT ;  /* 0x000000022aff7812 */ /* 0x000fe2000782c0ff */
[----:B------:R-:W-:Y:S01]  /*2e5e0*/  BSSY.RECONVERGENT B0, `(.L_x_1534) ;  /* 0x0000006000007945 */ /* 0x000fe20003800200 */
[----:B------:R-:W-:-:S11]  /*2e5f0*/  LOP3.LUT P0, RZ, R25, 0x20, RZ, 0xc0, !PT ;  /* 0x0000002019ff7812 */ /* 0x000fd6000780c0ff */
[----:B------:R-:W-:Y:S05]  /*2e600*/  @!P1 BRA `(.L_x_1535) ;  /* 0x00000000000c9947 */ /* 0x000fea0003800000 */
[----:B01234-:R-:W2:Y:S02]  /*2e610*/  LDL.U8 R24, [R1+0x1e] ;  /* 0x00001e0001187983 */ /* 0x01fea40000100000 */
[----:B--2---:R-:W-:-:S05]  /*2e620*/  LOP3.LUT R24, R24, 0x80, RZ, 0xfc, !PT ;  /* 0x0000008018187812 */ /* 0x004fca00078efcff */
[----:B------:R0:W-:Y:S02]  /*2e630*/  STL.U8 [R1+0x1e], R24 ;  /* 0x00001e1801007387 */ /* 0x0001e40000100000 */
.L_x_1535:
[----:B------:R-:W-:Y:S05]  /*2e640*/  BSYNC.RECONVERGENT B0 ;  /* 0x0000000000007941 */ /* 0x000fea0003800200 */
.L_x_1534:
[----:B------:R-:W-:Y:S01]  /*2e650*/  BSSY.RECONVERGENT B0, `(.L_x_1536) ;  /* 0x0000006000007945 */ /* 0x000fe20003800200 */
[----:B------:R-:W-:-:S03]  /*2e660*/  LOP3.LUT P1, RZ, R25, 0x10, RZ, 0xc0, !PT ;  /* 0x0000001019ff7812 */ /* 0x000fc6000782c0ff */
[----:B------:R-:W-:Y:S10]  /*2e670*/  @P2 BRA `(.L_x_1537) ;  /* 0x00000000000c2947 */ /* 0x000ff40003800000 */
[----:B01234-:R-:W2:Y:S02]  /*2e680*/  LDL.U8 R24, [R1+0x1e] ;  /* 0x00001e0001187983 */ /* 0x01fea40000100000 */
[----:B--2---:R-:W-:-:S05]  /*2e690*/  LOP3.LUT R24, R24, 0x40, RZ, 0xfc, !PT ;  /* 0x0000004018187812 */ /* 0x004fca00078efcff */
[----:B------:R0:W-:Y:S02]  /*2e6a0*/  STL.U8 [R1+0x1e], R24 ;  /* 0x00001e1801007387 */ /* 0x0001e40000100000 */
.L_x_1537:
[----:B------:R-:W-:Y:S05]  /*2e6b0*/  BSYNC.RECONVERGENT B0 ;  /* 0x0000000000007941 */ /* 0x000fea0003800200 */
.L_x_1536:
[C---:B------:R-:W-:Y:S01]  /*2e6c0*/  LOP3.LUT P3, RZ, R25.reuse, 0x400, RZ, 0xc0, !PT ;  /* 0x0000040019ff7812 */ /* 0x040fe2000786c0ff */
[----:B------:R-:W-:Y:S01]  /*2e6d0*/  BSSY.RECONVERGENT B0, `(.L_x_1538) ;  /* 0x0000006000007945 */ /* 0x000fe20003800200 */
[----:B------:R-:W-:-:S11]  /*2e6e0*/  LOP3.LUT P2, RZ, R25, 0x8, RZ, 0xc0, !PT ;  /* 0x0000000819ff7812 */ /* 0x000fd6000784c0ff */
[----:B------:R-:W-:Y:S05]  /*2e6f0*/  @!P3 BRA `(.L_x_1539) ;  /* 0x00000000000cb947 */ /* 0x000fea0003800000 */
[----:B01234-:R-:W2:Y:S02]  /*2e700*/  LDL.U8 R24, [R1+0x1e] ;  /* 0x00001e0001187983 */ /* 0x01fea40000100000 */
[----:B--2---:R-:W-:-:S05]  /*2e710*/  LOP3.LUT R24, R24, 0x20, RZ, 0xfc, !PT ;  /* 0x0000002018187812 */ /* 0x004fca00078efcff */
[----:B------:R0:W-:Y:S02]  /*2e720*/  STL.U8 [R1+0x1e], R24 ;  /* 0x00001e1801007387 */ /* 0x0001e40000100000 */
.L_x_1539:
[----:B------:R-:W-:Y:S05]  /*2e730*/  BSYNC.RECONVERGENT B0 ;  /* 0x0000000000007941 */ /* 0x000fea0003800200 */
.L_x_1538:
[C---:B------:R-:W-:Y:S01]  /*2e740*/  LOP3.LUT P4, RZ, R25.reuse, 0x200, RZ, 0xc0, !PT ;  /* 0x0000020019ff7812 */ /* 0x040fe2000788c0ff */
[----:B------:R-:W-:Y:S01]  /*2e750*/  BSSY.RECONVERGENT B0, `(.L_x_1540) ;  /* 0x0000006000007945 */ /* 0x000fe20003800200 */
[----:B------:R-:W-:-:S11]  /*2e760*/  LOP3.LUT P3, RZ, R25, 0x4, RZ, 0xc0, !PT ;  /* 0x0000000419ff7812 */ /* 0x000fd6000786c0ff */
[----:B------:R-:W-:Y:S05]  /*2e770*/  @!P4 BRA `(.L_x_1541) ;  /* 0x00000000000cc947 */ /* 0x000fea0003800000 */
[----:B01234-:R-:W2:Y:S02]  /*2e780*/  LDL.U8 R24, [R1+0x1e] ;  /* 0x00001e0001187983 */ /* 0x01fea40000100000 */
[----:B--2---:R-:W-:-:S05]  /*2e790*/  LOP3.LUT R24, R24, 0x10, RZ, 0xfc, !PT ;  /* 0x0000001018187812 */ /* 0x004fca00078efcff */
[----:B------:R0:W-:Y:S02]  /*2e7a0*/  STL.U8 [R1+0x1e], R24 ;  /* 0x00001e1801007387 */ /* 0x0001e40000100000 */
.L_x_1541:
[----:B------:R-:W-:Y:S05]  /*2e7b0*/  BSYNC.RECONVERGENT B0 ;  /* 0x0000000000007941 */ /* 0x000fea0003800200 */
.L_x_1540:
[C---:B------:R-:W-:Y:S01]  /*2e7c0*/  LOP3.LUT P5, RZ, R25.reuse, 0x100, RZ, 0xc0, !PT ;  /* 0x0000010019ff7812 */ /* 0x040fe200078ac0ff */
[----:B------:R-:W-:Y:S01]  /*2e7d0*/  BSSY.RECONVERGENT B0, `(.L_x_1542) ;  /* 0x0000006000007945 */ /* 0x000fe20003800200 */
[----:B------:R-:W-:-:S11]  /*2e7e0*/  LOP3.LUT P4, RZ, R25, 0x2, RZ, 0xc0, !PT ;  /* 0x0000000219ff7812 */ /* 0x000fd6000788c0ff */
[----:B------:R-:W-:Y:S05]  /*2e7f0*/  @!P5 BRA `(.L_x_1543) ;  /* 0x00000000000cd947 */ /* 0x000fea0003800000 */
[----:B01234-:R-:W2:Y:S02]  /*2e800*/  LDL.U8 R24, [R1+0x1e] ;  /* 0x00001e0001187983 */ /* 0x01fea40000100000 */
[----:B--2---:R-:W-:-:S05]  /*2e810*/  LOP3.LUT R24, R24, 0x8, RZ, 0xfc, !PT ;  /* 0x0000000818187812 */ /* 0x004fca00078efcff */
[----:B------:R0:W-:Y:S02]  /*2e820*/  STL.U8 [R1+0x1e], R24 ;  /* 0x00001e1801007387 */ /* 0x0001e40000100000 */
.L_x_1543:
[----:B------:R-:W-:Y:S05]  /*2e830*/  BSYNC.RECONVERGENT B0 ;  /* 0x0000000000007941 */ /* 0x000fea0003800200 */
.L_x_1542:
[----:B------:R-:W-:Y:S01]  /*2e840*/  BSSY.RECONVERGENT B0, `(.L_x_1544) ;  /* 0x0000006000007945 */ /* 0x000fe20003800200 */
[----:B------:R-:W-:-:S03]  /*2e850*/  ISETP.NE.U32.AND P5, PT, R26, 0x1, PT ;  /* 0x000000011a00780c */ /* 0x000fc60003fa5070 */
[----:B------:R-:W-:Y:S10]  /*2e860*/  @!P6 BRA `(.L_x_1545) ;  /* 0x00000000000ce947 */ /* 0x000ff40003800000 */
[----:B01234-:R-:W2:Y:S02]  /*2e870*/  LDL.U8 R24, [R1+0x1e] ;  /* 0x00001e0001187983 */ /* 0x01fea40000100000 */
[----:B--2---:R-:W-:-:S05]  /*2e880*/  LOP3.LUT R24, R24, 0x4, RZ, 0xfc, !PT ;  /* 0x0000000418187812 */ /* 0x004fca00078efcff */
[----:B------:R0:W-:Y:S02]  /*2e890*/  STL.U8 [R1+0x1e], R24 ;  /* 0x00001e1801007387 */ /* 0x0001e40000100000 */
.L_x_1545:
[----:B------:R-:W-:Y:S05]  /*2e8a0*/  BSYNC.RECONVERGENT B0 ;  /* 0x0000000000007941 */ /* 0x000fea0003800200 */
.L_x_1544:
        /* <DEDUP_REMOVED lines=11> */
.L_x_1547:
[----:B------:R-:W-:Y:S05]  /*2e960*/  BSYNC.RECONVERGENT B0 ;  /* 0x0000000000007941 */ /* 0x000fea0003800200 */
.L_x_1546:
[----:B------:R-:W-:Y:S01]  /*2e970*/  BSSY.RECONVERGENT B0, `(.L_x_1548) ;  /* 0x0000006000007945 */ /* 0x000fe20003800200 */
[----:B------:R-:W-:-:S03]  /*2e980*/  LOP3.LUT P6, RZ, R46, 0x200, RZ, 0xc0, !PT ;  /* 0x000002002eff7812 */ /* 0x000fc600078cc0ff */
[----:B------:R-:W-:Y:S10]  /*2e990*/  @!P0 BRA `(.L_x_1549) ;  /* 0x00000000000c8947 */ /* 0x000ff40003800000 */
[----:B0-----:R-:W2:Y:S02]  /*2e9a0*/  LDL.U8 R24, [R1+0x1e] ;  /* 0x00001e0001187983 */ /* 0x001ea40000100000 */
[----:B--2---:R-:W-:-:S05]  /*2e9b0*/  LOP3.LUT R24, R24, 0x1, RZ, 0xfc, !PT ;  /* 0x0000000118187812 */ /* 0x004fca00078efcff */
[----:B------:R1:W-:Y:S02]  /*2e9c0*/  STL.U8 [R1+0x1e], R24 ;  /* 0x00001e1801007387 */ /* 0x0003e40000100000 */
.L_x_1549:
[----:B------:R-:W-:Y:S05]  /*2e9d0*/  BSYNC.RECONVERGENT B0 ;  /* 0x0000000000007941 */ /* 0x000fea0003800200 */
.L_x_1548:
        /* <DEDUP_REMOVED lines=8> */
.L_x_1551:
[----:B------:R-:W-:Y:S05]  /*2ea60*/  BSYNC.RECONVERGENT B0 ;  /* 0x0000000000007941 */ /* 0x000fea0003800200 */
.L_x_1550:
        /* <DEDUP_REMOVED lines=8> */
.L_x_1553:
[----:B------:R-:W-:Y:S05]  /*2eaf0*/  BSYNC.RECONVERGENT B0 ;  /* 0x0000000000007941 */ /* 0x000fea0003800200 */
.L_x_1552:
[----:B------:R-:W-:Y:S01]  /*2eb00*/  BSSY.RECONVERGENT B0, `(.L_x_1554) ;  /* 0x0000006000007945 */ /* 0x000fe20003800200 */
[----:B------:R-:W-:-:S03]  /*2eb10*/  LOP3.LUT P0, RZ, R46, 0x40, RZ, 0xc0, !PT ;  /* 0x000000402eff7812 */ /* 0x000fc6000780c0ff */
[----:B------:R-:W-:Y:S10]  /*2eb20*/  @!P3 BRA `(.L_x_1555) ;  /* 0x00000000000cb947 */ /* 0x000ff40003800000 */
[----:B0123--:R-:W2:Y:S02]  /*2eb30*/  LDL.U8 R24, [R1+0x1f] ;  /* 0x00001f0001187983 */ /* 0x00fea40000100000 */
[----:B--2---:R-:W-:-:S05]  /*2eb40*/  LOP3.LUT R24, R24, 0x20, RZ, 0xfc, !PT ;  /* 0x0000002018187812 */ /* 0x004fca00078efcff */
[----:B------:R4:W-:Y:S02]  /*2eb50*/  STL.U8 [R1+0x1f], R24 ;  /* 0x00001f1801007387 */ /* 0x0009e40000100000 */
.L_x_1555:
[----:B------:R-:W-:Y:S05]  /*2eb60*/  BSYNC.RECONVERGENT B0 ;  /* 0x0000000000007941 */ /* 0x000fea0003800200 */
.L_x_1554:
[----:B------:R-:W-:Y:S01]  /*2eb70*/  BSSY.RECONVERGENT B0, `(.L_x_1556) ;  /* 0x0000006000007945 */ /* 0x000fe20003800200 */
[----:B------:R-:W-:-:S03]  /*2eb80*/  LOP3.LUT P1, RZ, R46, 0x20, RZ, 0xc0, !PT ;  /* 0x000000202eff7812 */ /* 0x000fc6000782c0ff */
[----:B------:R-:W-:Y:S10]  /*2eb90*/  @!P4 BRA `(.L_x_1557) ;  /* 0x00000000000cc947 */ /* 0x000ff40003800000 */
[----:B01234-:R-:W2:Y:S02]  /*2eba0*/  LDL.U8 R24, [R1+0x1f] ;  /* 0x00001f0001187983 */ /* 0x01fea40000100000 */
[----:B--2---:R-:W-:-:S05]  /*2ebb0*/  LOP3.LUT R24, R24, 0x10, RZ, 0xfc, !PT ;  /* 0x0000001018187812 */ /* 0x004fca00078efcff */
[----:B------:R0:W-:Y:S02]  /*2ebc0*/  STL.U8 [R1+0x1f], R24 ;  /* 0x00001f1801007387 */ /* 0x0001e40000100000 */
.L_x_1557:
[----:B------:R-:W-:Y:S05]  /*2ebd0*/  BSYNC.RECONVERGENT B0 ;  /* 0x0000000000007941 */ /* 0x000fea0003800200 */
.L_x_1556:
[----:B------:R-:W-:Y:S01]  /*2ebe0*/  BSSY.RECONVERGENT B0, `(.L_x_1558) ;  /* 0x0000006000007945 */ /* 0x000fe20003800200 */
[----:B------:R-:W-:-:S03]  /*2ebf0*/  LOP3.LUT P2, RZ, R46, 0x10, RZ, 0xc0, !PT ;  /* 0x000000102eff7812 */ /* 0x000fc6000784c0ff */
[----:B------:R-:W-:Y:S10]  /*2ec00*/  @P5 BRA `(.L_x_1559) ;  /* 0x00000000000c5947 */ /* 0x000ff40003800000 */
[----:B01234-:R-:W2:Y:S02]  /*2ec10*/  LDL.U8 R24, [R1+0x1f] ;  /* 0x00001f0001187983 */ /* 0x01fea40000100000 */
[----:B--2---:R-:W-:-:S05]  /*2ec20*/  LOP3.LUT R24, R24, 0x8, RZ, 0xfc, !PT ;  /* 0x0000000818187812 */ /* 0x004fca00078efcff */
[----:B------:R0:W-:Y:S02]  /*2ec30*/  STL.U8 [R1+0x1f], R24 ;  /* 0x00001f1801007387 */ /* 0x0001e40000100000 */
.L_x_1559:
[----:B------:R-:W-:Y:S05]  /*2ec40*/  BSYNC.RECONVERGENT B0 ;  /* 0x0000000000007941 */ /* 0x000fea0003800200 */
.L_x_1558:
[C---:B------:R-:W-:Y:S01]  /*2ec50*/  LOP3.LUT P4, RZ, R46.reuse, 0x400, RZ, 0xc0, !PT ;  /* 0x000004002eff7812 */ /* 0x040fe2000788c0ff */
[----:B------:R-:W-:Y:S01]  /*2ec60*/  BSSY.RECONVERGENT B0, `(.L_x_1560) ;  /* 0x0000006000007945 */ /* 0x000fe20003800200 */
[----:B------:R-:W-:-:S11]  /*2ec70*/  LOP3.LUT P3, RZ, R46, 0x8, RZ, 0xc0, !PT ;  /* 0x000000082eff7812 */ /* 0x000fd6000786c0ff */
[----:B------:R-:W-:Y:S05]  /*2ec80*/  @!P4 BRA `(.L_x_1561) ;  /* 0x00000000000cc947 */ /* 0x000fea0003800000 */
[----:B01234-:R-:W2:Y:S02]  /*2ec90*/  LDL.U8 R24, [R1+0x1f] ;  /* 0x00001f0001187983 */ /* 0x01fea40000100000 */
[----:B--2---:R-:W-:-:S05]  /*2eca0*/  LOP3.LUT R24, R24, 0x4, RZ, 0xfc, !PT ;  /* 0x0000000418187812 */ /* 0x004fca00078efcff */
[----:B------:R0:W-:Y:S02]  /*2ecb0*/  STL.U8 [R1+0x1f], R24 ;  /* 0x00001f1801007387 */ /* 0x0001e40000100000 */
.L_x_1561:
[----:B------:R-:W-:Y:S05]  /*2ecc0*/  BSYNC.RECONVERGENT B0 ;  /* 0x0000000000007941 */ /* 0x000fea0003800200 */
.L_x_1560:
[----:B------:R-:W-:Y:S01]  /*2ecd0*/  BSSY.RECONVERGENT B0, `(.L_x_1562) ;  /* 0x0000006000007945 */ /* 0x000fe20003800200 */
[----:B------:R-:W-:-:S03]  /*2ece0*/  LOP3.LUT P4, RZ, R46, 0x4, RZ, 0xc0, !PT ;  /* 0x000000042eff7812 */ /* 0x000fc6000788c0ff */
[----:B------:R-:W-:Y:S10]  /*2ecf0*/  @!P6 BRA `(.L_x_1563) ;  /* 0x00000000000ce947 */ /* 0x000ff40003800000 */
[----:B01234-:R-:W2:Y:S02]  /*2ed00*/  LDL.U8 R24, [R1+0x1f] ;  /* 0x00001f0001187983 */ /* 0x01fea40000100000 */
[----:B--2---:R-:W-:-:S05]  /*2ed10*/  LOP3.LUT R24, R24, 0x2, RZ, 0xfc, !PT ;  /* 0x0000000218187812 */ /* 0x004fca00078efcff */
[----:B------:R0:W-:Y:S02]  /*2ed20*/  STL.U8 [R1+0x1f], R24 ;  /* 0x00001f1801007387 */ /* 0x0001e40000100000 */
.L_x_1563:
[----:B------:R-:W-:Y:S05]  /*2ed30*/  BSYNC.RECONVERGENT B0 ;  /* 0x0000000000007941 */ /* 0x000fea0003800200 */
.L_x_1562:
[C---:B------:R-:W-:Y:S01]  /*2ed40*/  LOP3.LUT P6, RZ, R46.reuse, 0x100, RZ, 0xc0, !PT ;  /* 0x000001002eff7812 */ /* 0x040fe200078cc0ff */
[----:B------:R-:W-:Y:S01]  /*2ed50*/  BSSY.RECONVERGENT B0, `(.L_x_1564) ;  /* 0x0000006000007945 */ /* 0x000fe20003800200 */
[----:B------:R-:W-:-:S11]  /*2ed60*/  LOP3.LUT P5, RZ, R46, 0x2, RZ, 0xc0, !PT ;  /* 0x000000022eff7812 */ /* 0x000fd600078ac0ff */
[----:B------:R-:W-:Y:S05]  /*2ed70*/  @!P6 BRA `(.L_x_1565) ;  /* 0x00000000000ce947 */ /* 0x000fea0003800000 */
[----:B01234-:R-:W2:Y:S02]  /*2ed80*/  LDL.U8 R24, [R1+0x1f] ;  /* 0x00001f0001187983 */ /* 0x01fea40000100000 */
[----:B--2---:R-:W-:-:S05]  /*2ed90*/  LOP3.LUT R24, R24, 0x1, RZ, 0xfc, !PT ;  /* 0x0000000118187812 */ /* 0x004fca00078efcff */
[----:B------:R0:W-:Y:S02]  /*2eda0*/  STL.U8 [R1+0x1f], R24 ;  /* 0x00001f1801007387 */ /* 0x0001e40000100000 */
.L_x_1565:
[----:B------:R-:W-:Y:S05]  /*2edb0*/  BSYNC.RECONVERGENT B0 ;  /* 0x0000000000007941 */ /* 0x000fea0003800200 */
.L_x_1564:
[----:B------:R-:W-:Y:S01]  /*2edc0*/  LOP3.LUT P6, RZ, R46, 0x80, RZ, 0xc0, !PT ;  /* 0x000000802eff7812 */ /* 0x000fe200078cc0ff */
[----:B------:R-:W-:-:S12]  /*2edd0*/  BSSY.RECONVERGENT B0, `(.L_x_1566) ;  /* 0x0000005000007945 */ /* 0x000fd80003800200 */
[----:B------:R-:W-:Y:S05]  /*2ede0*/  @!P6 BRA `(.L_x_1567) ;  /* 0x00000000000ce947 */ /* 0x000fea0003800000 */
[----:B01234-:R-:W2:Y:S02]  /*2edf0*/  LDL.U8 R24, [R1+0x20] ;  /* 0x0000200001187983 */ /* 0x01fea40000100000 */
[----:B--2---:R-:W-:-:S05]  /*2ee00*/  LOP3.LUT R24, R24, 0x80, RZ, 0xfc, !PT ;  /* 0x0000008018187812 */ /* 0x004fca00078efcff */
[----:B------:R0:W-:Y:S02]  /*2ee10*/  STL.U8 [R1+0x20], R24 ;  /* 0x0000201801007387 */ /* 0x0001e40000100000 */
.L_x_1567:
[----:B------:R-:W-:Y:S05]  /*2ee20*/  BSYNC.RECONVERGENT B0 ;  /* 0x0000000000007941 */ /* 0x000fea0003800200 */
.L_x_1566:
[----:B------:R-:W-:Y:S04]  /*2ee30*/  BSSY.RECONVERGENT B0, `(.L_x_1568) ;  /* 0x0000005000007945 */ /* 0x000fe80003800200 */
[----:B------:R-:W-:Y:S05]  /*2ee40*/  @!P0 BRA `(.L_x_1569) ;  /* 0x00000000000c8947 */ /* 0x000fea0003800000 */
[----:B01234-:R-:W2:Y:S02]  /*2ee50*/  LDL.U8 R24, [R1+0x20] ;  /* 0x0000200001187983 */ /* 0x01fea40000100000 */
[----:B--2---:R-:W-:-:S05]  /*2ee60*/  LOP3.LUT R24, R24, 0x40, RZ, 0xfc, !PT ;  /* 0x0000004018187812 */ /* 0x004fca00078efcff */
[----:B------:R0:W-:Y:S02]  /*2ee70*/  STL.U8 [R1+0x20], R24 ;  /* 0x0000201801007387 */ /* 0x0001e40000100000 */
.L_x_1569:
[----:B------:R-:W-:Y:S05]  /*2ee80*/  BSYNC.RECONVERGENT B0 ;  /* 0x0000000000007941 */ /* 0x000fea0003800200 */
.L_x_1568:
[----:B------:R-:W-:Y:S04]  /*2ee90*/  BSSY.RECONVERGENT B0, `(.L_x_1570) ;  /* 0x0000005000007945 */ /* 0x000fe80003800200 */
[----:B------:R-:W-:Y:S05]  /*2eea0*/  @!P1 BRA `(.L_x_1571) ;  /* 0x00000000000c9947 */ /* 0x000fea0003800000 */
[----:B01234-:R-:W2:Y:S02]  /*2eeb0*/  LDL.U8 R24, [R1+0x20] ;  /* 0x0000200001187983 */ /* 0x01fea40000100000 */
[----:B--2---:R-:W-:-:S05]  /*2eec0*/  LOP3.LUT R24, R24, 0x20, RZ, 0xfc, !PT ;  /* 0x0000002018187812 */ /* 0x004fca00078efcff */
[----:B------:R0:W-:Y:S02]  /*2eed0*/  STL.U8 [R1+0x20], R24 ;  /* 0x0000201801007387 */ /* 0x0001e40000100000 */
.L_x_1571:
[----:B------:R-:W-:Y:S05]  /*2eee0*/  BSYNC.RECONVERGENT B0 ;  /* 0x0000000000007941 */ /* 0x000fea0003800200 */
.L_x_1570:
[----:B------:R-:W-:Y:S04]  /*2eef0*/  BSSY.RECONVERGENT B0, `(.L_x_1572) ;  /* 0x0000005000007945 */ /* 0x000fe80003800200 */
[----:B------:R-:W-:Y:S05]  /*2ef00*/  @!P2 BRA `(.L_x_1573) ;  /* 0x00000000000ca947 */ /* 0x000fea0003800000 */
[----:B01234-:R-:W2:Y:S02]  /*2ef10*/  LDL.U8 R24, [R1+0x20] ;  /* 0x0000200001187983 */ /* 0x01fea40000100000 */
[----:B--2---:R-:W-:-:S05]  /*2ef20*/  LOP3.LUT R24, R24, 0x10, RZ, 0xfc, !PT ;  /* 0x0000001018187812 */ /* 0x004fca00078efcff */
[----:B------:R0:W-:Y:S02]  /*2ef30*/  STL.U8 [R1+0x20], R24 ;  /* 0x0000201801007387 */ /* 0x0001e40000100000 */
.L_x_1573:
[----:B------:R-:W-:Y:S05]  /*2ef40*/  BSYNC.RECONVERGENT B0 ;  /* 0x0000000000007941 */ /* 0x000fea0003800200 */
.L_x_1572:
[----:B------:R-:W-:Y:S04]  /*2ef50*/  BSSY.RECONVERGENT B0, `(.L_x_1574) ;  /* 0x0000005000007945 */ /* 0x000fe80003800200 */
[----:B------:R-:W-:Y:S05]  /*2ef60*/  @!P3 BRA `(.L_x_1575) ;  /* 0x00000000000cb947 */ /* 0x000fea0003800000 */
[----:B01234-:R-:W2:Y:S02]  /*2ef70*/  LDL.U8 R24, [R1+0x20] ;  /* 0x0000200001187983 */ /* 0x01fea40000100000 */
[----:B--2---:R-:W-:-:S05]  /*2ef80*/  LOP3.LUT R24, R24, 0x8, RZ, 0xfc, !PT ;  /* 0x0000000818187812 */ /* 0x004fca00078efcff */
[----:B------:R0:W-:Y:S02]  /*2ef90*/  STL.U8 [R1+0x20], R24 ;  /* 0x0000201801007387 */ /* 0x0001e40000100000 */
.L_x_1575:
[----:B------:R-:W-:Y:S05]  /*2efa0*/  BSYNC.RECONVERGENT B0 ;  /* 0x0000000000007941 */ /* 0x000fea0003800200 */
.L_x_1574:
[----:B------:R-:W-:Y:S04]  /*2efb0*/  BSSY.RECONVERGENT B0, `(.L_x_1576) ;  /* 0x0000005000007945 */ /* 0x000fe80003800200 */
[----:B------:R-:W-:Y:S05]  /*2efc0*/  @!P4 BRA `(.L_x_1577) ;  /* 0x00000000000cc947 */ /* 0x000fea0003800000 */
[----:B01234-:R-:W2:Y:S02]  /*2efd0*/  LDL.U8 R24, [R1+0x20] ;  /* 0x0000200001187983 */ /* 0x01fea40000100000 */
[----:B--2---:R-:W-:-:S05]  /*2efe0*/  LOP3.LUT R24, R24, 0x4, RZ, 0xfc, !PT ;  /* 0x0000000418187812 */ /* 0x004fca00078efcff */
[----:B------:R0:W-:Y:S02]  /*2eff0*/  STL.U8 [R1+0x20], R24 ;  /* 0x0000201801007387 */ /* 0x0001e40000100000 */
.L_x_1577:
[----:B------:R-:W-:Y:S05]  /*2f000*/  BSYNC.RECONVERGENT B0 ;  /* 0x0000000000007941 */ /* 0x000fea0003800200 */
.L_x_1576:
[----:B------:R-:W-:Y:S04]  /*2f010*/  BSSY.RECONVERGENT B0, `(.L_x_1578) ;  /* 0x0000005000007945 */ /* 0x000fe80003800200 */
[----:B------:R-:W-:Y:S05]  /*2f020*/  @!P5 BRA `(.L_x_1579) ;  /* 0x00000000000cd947 */ /* 0x000fea0003800000 */
[----:B01234-:R-:W2:Y:S02]  /*2f030*/  LDL.U8 R24, [R1+0x20] ;  /* 0x0000200001187983 */ /* 0x01fea40000100000 */
[----:B--2---:R-:W-:-:S05]  /*2f040*/  LOP3.LUT R24, R24, 0x2, RZ, 0xfc, !PT ;  /* 0x0000000218187812 */ /* 0x004fca00078efcff */
[----:B------:R0:W-:Y:S02]  /*2f050*/  STL.U8 [R1+0x20], R24 ;  /* 0x0000201801007387 */ /* 0x0001e40000100000 */
.L_x_1579:
[----:B------:R-:W-:Y:S05]  /*2f060*/  BSYNC.RECONVERGENT B0 ;  /* 0x0000000000007941 */ /* 0x000fea0003800200 */
.L_x_1578:
[----:B------:R-:W0:Y:S02]  /*2f070*/  LDCU UR4, c[0x3][URZ] ;  /* 0x00c00000ff0477ac */ /* 0x000e240008000800 */
[----:B01234-:R-:W2:Y:S01]  /*2f080*/  LDL.U8 R24, [R1+0x13] ;  /* 0x0000130001187983 */ /* 0x01fea20000100000 */
[----:B-----5:R-:W-:Y:S02]  /*2f090*/  IMAD R20, R49, 0x100, R20 ;  /* 0x0000010031147824 */ /* 0x020fe400078e0214 */
[----:B------:R-:W-:Y:S01]  /*2f0a0*/  IMAD R23, R23, 0x100, R50 ;  /* 0x0000010017177824 */ /* 0x000fe200078e0232 */
[----:B------:R-:W3:Y:S01]  /*2f0b0*/  LDL.U8 R28, [R1+0x14] ;  /* 0x00001400011c7983 */ /* 0x000ee20000100000 */
[----:B------:R-:W-:Y:S02]  /*2f0c0*/  IMAD R19, R20, 0x100, R19 ;  /* 0x0000010014137824 */ /* 0x000fe400078e0213 */
[----:B------:R-:W-:Y:S02]  /*2f0d0*/  IMAD R18, R18, 0x100, R7 ;  /* 0x0000010012127824 */ /* 0x000fe400078e0207 */
[----:B------:R-:W-:Y:S01]  /*2f0e0*/  IMAD R52, R5, 0x100, R52 ;  /* 0x0000010005347824 */ /* 0x000fe200078e0234 */
[----:B------:R-:W4:Y:S01]  /*2f0f0*/  LDL.U8 R7, [R1+0x17] ;  /* 0x0000170001077983 */ /* 0x000f220000100000 */
[----:B------:R-:W-:-:S02]  /*2f100*/  IMAD R22, R23, 0x100, R22 ;  /* 0x0000010017167824 */ /* 0x000fc400078e0216 */
[----:B------:R-:W-:Y:S01]  /*2f110*/  IMAD R44, R44, 0x100, R31 ;  /* 0x000001002c2c7824 */ /* 0x000fe200078e021f */
[----:B------:R-:W-:Y:S01]  /*2f120*/  LOP3.LUT R46, R46, 0x1, RZ, 0xc0, !PT ;  /* 0x000000012e2e7812 */ /* 0x000fe200078ec0ff */
[----:B------:R-:W-:Y:S01]  /*2f130*/  IMAD.SHL.U32 R19, R19, 0x100, RZ ;  /* 0x0000010013137824 */ /* 0x000fe200078e00ff */
[----:B------:R-:W0:Y:S01]  /*2f140*/  LDCU.128 UR16, c[0x3][0x40] ;  /* 0x00c00800ff1077ac */ /* 0x000e220008000c00 */
[----:B------:R-:W-:Y:S02]  /*2f150*/  IMAD.U32 R25, R22, 0x100, R21 ;  /* 0x0000010016197824 */ /* 0x000fe400078e0015 */
[----:B------:R-:W-:Y:S01]  /*2f160*/  IMAD.IADD R48, R48, 0x1, R19 ;  /* 0x0000000130307824 */ /* 0x000fe200078e0213 */
[----:B------:R-:W-:-:S04]  /*2f170*/  UIADD3 UR4, UPT, UPT, UR4, -0x4f124230, URZ ;  /* 0xb0edbdd004047890 */ /* 0x000fc8000fffe0ff */
[--C-:B------:R-:W-:Y:S02]  /*2f180*/  SHF.L.W.U32.HI R20, R19, 0xe, R48.reuse ;  /* 0x0000000e13147819 */ /* 0x100fe40000010e30 */
[----:B------:R-:W-:Y:S01]  /*2f190*/  VIADD R50, R25, UR4 ;  /* 0x0000000419327c36 */ /* 0x000fe20008000000 */
[--C-:B------:R-:W-:Y:S02]  /*2f1a0*/  SHF.L.W.U32.HI R19, R48, 0x19, R48.reuse ;  /* 0x0000001930137819 */ /* 0x100fe40000010e30 */
[----:B------:R-:W-:Y:S01]  /*2f1b0*/  SHF.R.U32.HI R22, RZ, 0x3, R48 ;  /* 0x00000003ff167819 */ /* 0x000fe20000011630 */
[C---:B------:R-:W-:Y:S01]  /*2f1c0*/  VIADD R21, R50.reuse, 0xa54ff53a ;  /* 0xa54ff53a32157836 */ /* 0x040fe20000000000 */
[----:B------:R-:W1:Y:S01]  /*2f1d0*/  LDCU UR4, c[0x3][0x4] ;  /* 0x00c00080ff0477ac */ /* 0x000e620008000800 */
        /* <DEDUP_REMOVED lines=11> */
[----:B-1----:R-:W-:Y:S01]  /*2f290*/  IADD3 R19, PT, PT, R26, UR4, R19 ;  /* 0x000000041a137c10 */ /* 0x002fe2000fffe013 */
[----:B------:R-:W1:Y:S01]  /*2f2a0*/  LDCU.64 UR4, c[0x3][0x8] ;  /* 0x00c00100ff0477ac */ /* 0x000e620008000a00 */
        /* <DEDUP_REMOVED lines=20> */
[----:B------:R-:W3:Y:S04]  /*2f3f0*/  LDL.U8 R19, [R1+0x15] ;  /* 0x0000150001137983 */ /* 0x000ee80000100000 */
[----:B------:R-:W4:Y:S01]  /*2f400*/  LDL.U8 R20, [R1+0x16] ;  /* 0x0000160001147983 */ /* 0x000f220000100000 */
[----:B------:R-:W-:Y:S01]  /*2f410*/  IMAD R18, R18, 0x100, R47 ;  /* 0x0000010012127824 */ /* 0x000fe200078e022f */
[----:B------:R-:W-:-:S03]  /*2f420*/  IADD3 R47, PT, PT, -R51, 0x240d32e2, RZ ;  /* 0x240d32e2332f7810 */ /* 0x000fc60007ffe1ff */
[----:B------:R-:W-:Y:S01]  /*2f430*/  IMAD.SHL.U32 R45, R18, 0x100, RZ ;  /* 0x00000100122d7824 */ /* 0x000fe200078e00ff */
[----:B------:R-:W-:-:S04]  /*2f440*/  LOP3.LUT R18, R26, R21, RZ, 0xc0, !PT ;  /* 0x000000151a127212 */ /* 0x000fc800078ec0ff */
[----:B------:R-:W-:Y:S01]  /*2f450*/  LOP3.LUT R18, R18, 0x510e527f, R47, 0xf8, !PT ;  /* 0x510e527f12127812 */ /* 0x000fe200078ef82f */
[----:B------:R-:W-:-:S03]  /*2f460*/  IMAD.IADD R6, R6, 0x1, R45 ;  /* 0x0000000106067824 */ /* 0x000fc600078e022d */
[----:B-1----:R-:W-:Y:S02]  /*2f470*/  IADD3 R49, PT, PT, R18, UR4, R49 ;  /* 0x0000000412317c10 */ /* 0x002fe4000fffe031 */
        /* <DEDUP_REMOVED lines=20> */
[----:B------:R-:W-:Y:S02]  /*2f5c0*/  LOP3.LUT R30, R45, R26, RZ, 0xc0, !PT ;  /* 0x0000001a2d1e7212 */ /* 0x000fe400078ec0ff */
[----:B------:R-:W-:Y:S02]  /*2f5d0*/  IADD3 R48, PT, PT, R48, 0xa00000, R47 ;  /* 0x00a0000030307810 */ /* 0x000fe40007ffe02f */
[----:B------:R-:W-:Y:S01]  /*2f5e0*/  LOP3.LUT R49, R30, R21, R49, 0xf8, !PT ;  /* 0x000000151e317212 */ /* 0x000fe200078ef831 */
[----:B------:R-:W-:Y:S01]  /*2f5f0*/  VIADD R30, R22, 0x9b05688c ;  /* 0x9b05688c161e7836 */ /* 0x000fe20000000000 */
[----:B------:R-:W-:-:S02]  /*2f600*/  IADD3 R29, PT, PT, R29, R23, R6 ;  /* 0x000000171d1d7210 */ /* 0x000fc40007ffe006 */
[C-C-:B------:R-:W-:Y:S02]  /*2f610*/  SHF.L.W.U32.HI R6, R48.reuse, 0xf, R48.reuse ;  /* 0x0000000f30067819 */ /* 0x140fe40000010e30 */
[--C-:B------:R-:W-:Y:S02]  /*2f620*/  SHF.L.W.U32.HI R23, R48, 0xd, R48.reuse ;  /* 0x0000000d30177819 */ /* 0x100fe40000010e30 */
[----:B------:R-:W-:Y:S02]  /*2f630*/  SHF.R.U32.HI R47, RZ, 0xa, R48 ;  /* 0x0000000aff2f7819 */ /* 0x000fe40000011630 */
[----:B------:R-:W-:Y:S01]  /*2f640*/  IADD3 R18, PT, PT, R49, UR5, R18 ;  /* 0x0000000531127c10 */ /* 0x000fe2000fffe012 */
[----:B------:R-:W1:Y:S01]  /*2f650*/  LDCU.64 UR4, c[0x3][0x10] ;  /* 0x00c00200ff0477ac */ /* 0x000e620008000a00 */
[----:B------:R-:W-:Y:S02]  /*2f660*/  LOP3.LUT R22, R47, R6, R23, 0x96, !PT ;  /* 0x000000062f167212 */ /* 0x000fe400078e9617 */
[C---:B------:R-:W-:Y:S01]  /*2f670*/  SHF.L.W.U32.HI R23, R30.reuse, 0x1e, R30 ;  /* 0x0000001e1e177819 */ /* 0x040fe20000010e1e */
[----:B------:R-:W-:Y:S01]  /*2f680*/  IMAD.IADD R18, R5, 0x1, R18 ;  /* 0x0000000105127824 */ /* 0x000fe200078e0212 */
[----:B------:R-:W-:-:S02]  /*2f690*/  SHF.L.W.U32.HI R6, R30, 0x13, R30 ;  /* 0x000000131e067819 */ /* 0x000fc40000010e1e */
[----:B------:R-:W-:-:S04]  /*2f6a0*/  SHF.L.W.U32.HI R47, R30, 0xa, R30 ;  /* 0x0000000a1e2f7819 */ /* 0x000fc80000010e1e */
[----:B------:R-:W-:Y:S01]  /*2f6b0*/  LOP3.LUT R23, R47, R23, R6, 0x96, !PT ;  /* 0x000000172f177212 */ /* 0x000fe200078e9606 */
[----:B------:R-:W-:Y:S01]  /*2f6c0*/  VIADD R47, R18, 0xbb1838e6 ;  /* 0xbb1838e6122f7836 */ /* 0x000fe20000000000 */
[----:B------:R-:W-:-:S04]  /*2f6d0*/  LOP3.LUT R31, R27, R50, R30, 0xe8, !PT ;  /* 0x000000321b1f7212 */ /* 0x000fc800078ee81e */
[C-C-:B------:R-:W-:Y:S02]  /*2f6e0*/  SHF.L.W.U32.HI R52, R47.reuse, 0x1a, R47.reuse ;  /* 0x0000001a2f347819 */ /* 0x140fe40000010e2f */
[C-C-:B------:R-:W-:Y:S02]  /*2f6f0*/  SHF.L.W.U32.HI R49, R47.reuse, 0x15, R47.reuse ;  /* 0x000000152f317819 */ /* 0x140fe40000010e2f */
[----:B------:R-:W-:-:S04]  /*2f700*/  SHF.L.W.U32.HI R6, R47, 0x7, R47 ;  /* 0x000000072f067819 */ /* 0x000fc80000010e2f */
[----:B------:R-:W-:Y:S01]  /*2f710*/  LOP3.LUT R52, R6, R52, R49, 0x96, !PT ;  /* 0x0000003406347212 */ /* 0x000fe200078e9631 */
[----:B------:R-:W-:Y:S01]  /*2f720*/  IMAD R6, R44, 0x100, R43 ;  /* 0x000001002c067824 */ /* 0x000fe200078e022b */
[C---:B------:R-:W-:Y:S01]  /*2f730*/  IADD3 R31, PT, PT, R18.reuse, R23, R31 ;  /* 0x00000017121f7210 */ /* 0x040fe20007ffe01f */
[----:B------:R-:W4:Y:S01]  /*2f740*/  LDL.U8 R44, [R1+0x18] ;  /* 0x00001800012c7983 */ /* 0x000f220000100000 */
[----:B------:R-:W-:Y:S01]  /*2f750*/  IADD3 R18, PT, PT, -R18, 0x44e7c719, RZ ;  /* 0x44e7c71912127810 */ /* 0x000fe20007ffe1ff */
[----:B------:R-:W-:Y:S01]  /*2f760*/  IMAD.SHL.U32 R6, R6, 0x100, RZ ;  /* 0x0000010006067824 */ /* 0x000fe200078e00ff */
[----:B------:R-:W-:-:S04]  /*2f770*/  LOP3.LUT R23, R47, R45, RZ, 0xc0, !PT ;  /* 0x0000002d2f177212 */ /* 0x000fc800078ec0ff */
[----:B------:R-:W-:Y:S02]  /*2f780*/  LOP3.LUT R18, R23, R26, R18, 0xf8, !PT ;  /* 0x0000001a17127212 */ /* 0x000fe400078ef812 */
[----:B------:R-:W4:Y:S02]  /*2f790*/  LDL.U8 R23, [R1+0x19] ;  /* 0x0000190001177983 */ /* 0x000f240000100000 */
[----:B------:R-:W-:Y:S02]  /*2f7a0*/  IADD3 R52, PT, PT, R52, R18, R21 ;  /* 0x0000001234347210 */ /* 0x000fe40007ffe015 */
[----:B------:R-:W4:Y:S01]  /*2f7b0*/  LDL.U8 R18, [R1+0x1c] ;  /* 0x00001c0001127983 */ /* 0x000f220000100000 */
[----:B--2---:R-:W-:-:S05]  /*2f7c0*/  IMAD.IADD R43, R24, 0x1, R6 ;  /* 0x00000001182b7824 */ /* 0x004fca00078e0206 */
[--C-:B------:R-:W-:Y:S02]  /*2f7d0*/  SHF.L.W.U32.HI R21, R6, 0xe, R43.reuse ;  /* 0x0000000e06157819 */ /* 0x100fe40000010e2b */
[--C-:B------:R-:W-:Y:S02]  /*2f7e0*/  SHF.R.U32.HI R6, RZ, 0x3, R43.reuse ;  /* 0x00000003ff067819 */ /* 0x100fe4000001162b */
[----:B------:R-:W-:-:S04]  /*2f7f0*/  SHF.L.W.U32.HI R24, R43, 0x19, R43 ;  /* 0x000000192b187819 */ /* 0x000fc80000010e2b */
[----:B------:R-:W-:Y:S02]  /*2f800*/  LOP3.LUT R24, R6, R24, R21, 0x96, !PT ;  /* 0x0000001806187212 */ /* 0x000fe400078e9615 */
[----:B------:R-:W2:Y:S04]  /*2f810*/  LDL.U8 R6, [R1+0x1a] ;  /* 0x00001a0001067983 */ /* 0x000ea80000100000 */
[----:B------:R-:W2:Y:S01]  /*2f820*/  LDL.U8 R21, [R1+0x1d] ;  /* 0x00001d0001157983 */ /* 0x000ea20000100000 */
[----:B------:R-:W-:Y:S02]  /*2f830*/  IADD3 R5, PT, PT, R24, R22, R5 ;  /* 0x0000001618057210 */ /* 0x000fe40007ffe005 */
[----:B-1----:R-:W-:Y:S01]  /*2f840*/  IADD3 R22, PT, PT, R43, UR4, R52 ;  /* 0x000000042b167c10 */ /* 0x002fe2000fffe034 */
[----:B---3--:R-:W-:Y:S01]  /*2f850*/  IMAD R19, R28, 0x100, R19 ;  /* 0x000001001c137824 */ /* 0x008fe200078e0213 */
[----:B------:R-:W1:Y:S03]  /*2f860*/  LDCU UR4, c[0x3][0x18] ;  /* 0x00c00300ff0477ac */ /* 0x000e660008000800 */
[----:B------:R-:W-:-:S05]  /*2f870*/  IMAD.IADD R24, R50, 0x1, R22 ;  /* 0x0000000132187824 */ /* 0x000fca00078e0216 */
[C-C-:B------:R-:W-:Y:S02]  /*2f880*/  SHF.L.W.U32.HI R49, R24.reuse, 0x1a, R24.reuse ;  /* 0x0000001a18317819 */ /* 0x140fe40000010e18 */
[C-C-:B------:R-:W-:Y:S02]  /*2f890*/  SHF.L.W.U32.HI R50, R24.reuse, 0x15, R24.reuse ;  /* 0x0000001518327819 */ /* 0x140fe40000010e18 */
[----:B------:R-:W-:-:S04]  /*2f8a0*/  SHF.L.W.U32.HI R51, R24, 0x7, R24 ;  /* 0x0000000718337819 */ /* 0x000fc80000010e18 */
[----:B------:R-:W-:Y:S02]  /*2f8b0*/  LOP3.LUT R49, R51, R49, R50, 0x96, !PT ;  /* 0x0000003133317212 */ /* 0x000fe400078e9632 */
[----:B------:R-:W-:-:S04]  /*2f8c0*/  LOP3.LUT R50, R45, R24, R47, 0xb8, !PT ;  /* 0x000000182d327212 */ /* 0x000fc800078eb82f */
[----:B------:R-:W-:Y:S02]  /*2f8d0*/  IADD3 R26, PT, PT, R49, R50, R26 ;  /* 0x00000032311a7210 */ /* 0x000fe40007ffe01a */
[----:B------:R-:W3:Y:S01]  /*2f8e0*/  LDL.U8 R50, [R1+0x1b] ;  /* 0x00001b0001327983 */ /* 0x000ee20000100000 */
[----:B----4-:R-:W-:Y:S01]  /*2f8f0*/  IMAD R52, R19, 0x100, R20 ;  /* 0x0000010013347824 */ /* 0x010fe200078e0214 */
[C-C-:B------:R-:W-:Y:S02]  /*2f900*/  SHF.L.W.U32.HI R28, R29.reuse, 0xf, R29.reuse ;  /* 0x0000000f1d1c7819 */ /* 0x140fe40000010e1d */
[--C-:B------:R-:W-:Y:S01]  /*2f910*/  SHF.L.W.U32.HI R19, R29, 0xd, R29.reuse ;  /* 0x0000000d1d137819 */ /* 0x100fe20000010e1d */
[----:B------:R-:W-:Y:S01]  /*2f920*/  IMAD.SHL.U32 R52, R52, 0x100, RZ ;  /* 0x0000010034347824 */ /* 0x000fe200078e00ff */
[----:B------:R-:W-:-:S04]  /*2f930*/  SHF.R.U32.HI R20, RZ, 0xa, R29 ;  /* 0x0000000aff147819 */ /* 0x000fc8000001161d */
[----:B------:R-:W-:Y:S01]  /*2f940*/  LOP3.LUT R28, R20, R28, R19, 0x96, !PT ;  /* 0x0000001c141c7212 */ /* 0x000fe200078e9613 */
[----:B------:R-:W-:Y:S01]  /*2f950*/  IMAD.IADD R19, R7, 0x1, R52 ;  /* 0x0000000107137824 */ /* 0x000fe200078e0234 */
[----:B------:R-:W4:Y:S04]  /*2f960*/  LDL.U8 R20, [R1+0x1e] ;  /* 0x00001e0001147983 */ /* 0x000f280000100000 */
[--C-:B------:R-:W-:Y:S02]  /*2f970*/  SHF.R.U32.HI R7, RZ, 0x3, R19.reuse ;  /* 0x00000003ff077819 */ /* 0x100fe40000011613 */
[--C-:B------:R-:W-:Y:S02]  /*2f980*/  SHF.L.W.U32.HI R52, R52, 0xe, R19.reuse ;  /* 0x0000000e34347819 */ /* 0x100fe40000010e13 */
[----:B------:R-:W-:-:S04]  /*2f990*/  SHF.L.W.U32.HI R49, R19, 0x19, R19 ;  /* 0x0000001913317819 */ /* 0x000fc80000010e13 */
[----:B------:R-:W-:Y:S02]  /*2f9a0*/  LOP3.LUT R49, R7, R49, R52, 0x96, !PT ;  /* 0x0000003107317212 */ /* 0x000fe400078e9634 */
[----:B------:R-:W4:Y:S01]  /*2f9b0*/  LDL.U8 R7, [R1+0x1f] ;  /* 0x00001f0001077983 */ /* 0x000f220000100000 */
[----:B------:R-:W-:Y:S01]  /*2f9c0*/  IADD3 R26, PT, PT, R19, UR5, R26 ;  /* 0x00000005131a7c10 */ /* 0x000fe2000fffe01a */
[----:B------:R-:W-:Y:S02]  /*2f9d0*/  VIADD R31, R31, 0x510e527f ;  /* 0x510e527f1f1f7836 */ /* 0x000fe40000000000 */
[----:B------:R-:W-:-:S04]  /*2f9e0*/  IMAD R23, R44, 0x100, R23 ;  /* 0x000001002c177824 */ /* 0x000fc800078e0217 */
[----:B--2---:R-:W-:Y:S02]  /*2f9f0*/  IMAD R6, R23, 0x100, R6 ;  /* 0x0000010017067824 */ /* 0x004fe400078e0206 */
[----:B------:R-:W-:Y:S02]  /*2fa00*/  IMAD.IADD R23, R27, 0x1, R26 ;  /* 0x000000011b177824 */ /* 0x000fe400078e021a */
[----:B------:R-:W-:-:S03]  /*2fa10*/  IMAD R21, R18, 0x100, R21 ;  /* 0x0000010012157824 */ /* 0x000fc600078e0215 */
        /* <DEDUP_REMOVED lines=22> */
[----:B------:R-:W-:Y:S01]  /*2fb80*/  IMAD.SHL.U32 R45, R6, 0x100, RZ ;  /* 0x00000100062d7824 */ /* 0x000fe200078e00ff */
[----:B------:R-:W-:-:S03]  /*2fb90*/  LOP3.LUT R6, R27, R31, R26, 0xe8, !PT ;  /* 0x0000001f1b067212 */ /* 0x000fc600078ee81a */
[----:B---3--:R-:W-:-:S05]  /*2fba0*/  IMAD.IADD R50, R50, 0x1, R45 ;  /* 0x0000000132327824 */ /* 0x008fca00078e022d */
[----:B-1----:R-:W-:Y:S01]  /*2fbb0*/  IADD3 R51, PT, PT, R50, UR4, R51 ;  /* 0x0000000432337c10 */ /* 0x002fe2000fffe033 */
[----:B------:R-:W1:Y:S04]  /*2fbc0*/  LDCU.64 UR4, c[0x3][0x50] ;  /* 0x00c00a00ff0477ac */ /* 0x000e680008000a00 */
[----:B------:R-:W-:Y:S01]  /*2fbd0*/  IMAD.IADD R30, R30, 0x1, R51 ;  /* 0x000000011e1e7824 */ /* 0x000fe200078e0233 */
[----:B------:R-:W-:Y:S01]  /*2fbe0*/  IADD3 R51, PT, PT, R51, R18, R6 ;  /* 0x0000001233337210 */ /* 0x000fe20007ffe006 */
[----:B----4-:R-:W-:-:S03]  /*2fbf0*/  IMAD R22, R21, 0x100, R20 ;  /* 0x0000010015167824 */ /* 0x010fc600078e0214 */
[C-C-:B------:R-:W-:Y:S02]  /*2fc00*/  SHF.L.W.U32.HI R6, R30.reuse, 0x1a, R30.reuse ;  /* 0x0000001a1e067819 */ /* 0x140fe40000010e1e */
[C-C-:B------:R-:W-:Y:S02]  /*2fc10*/  SHF.L.W.U32.HI R21, R30.reuse, 0x15, R30.reuse ;  /* 0x000000151e157819 */ /* 0x140fe40000010e1e */
[----:B------:R-:W-:Y:S02]  /*2fc20*/  SHF.L.W.U32.HI R18, R30, 0x7, R30 ;  /* 0x000000071e127819 */ /* 0x000fe40000010e1e */
[----:B------:R-:W-:Y:S02]  /*2fc30*/  LOP3.LUT R20, R24, R30, R23, 0xb8, !PT ;  /* 0x0000001e18147212 */ /* 0x000fe400078eb817 */
[----:B------:R-:W-:Y:S01]  /*2fc40*/  LOP3.LUT R18, R18, R6, R21, 0x96, !PT ;  /* 0x0000000612127212 */ /* 0x000fe200078e9615 */
[----:B------:R-:W-:Y:S01]  /*2fc50*/  IMAD.SHL.U32 R6, R22, 0x100, RZ ;  /* 0x0000010016067824 */ /* 0x000fe200078e00ff */
[----:B------:R-:W-:-:S02]  /*2fc60*/  SHF.L.W.U32.HI R21, R51, 0xa, R51 ;  /* 0x0000000a33157819 */ /* 0x000fc40000010e33 */
[----:B------:R-:W-:Y:S01]  /*2fc70*/  IADD3 R47, PT, PT, R18, R20, R47 ;  /* 0x00000014122f7210 */ /* 0x000fe20007ffe02f */
[----:B------:R-:W-:Y:S01]  /*2fc80*/  IMAD.IADD R20, R7, 0x1, R6 ;  /* 0x0000000107147824 */ /* 0x000fe200078e0206 */
        /* <DEDUP_REMOVED lines=12> */
[----:B------:R-:W-:-:S05]  /*2fd50*/  IADD3 R7, PT, PT, R7, R21, R24 ;  /* 0x0000001507077210 */ /* 0x000fca0007ffe018 */
[----:B------:R-:W-:Y:S01]  /*2fd60*/  VIADD R7, R7, UR8 ;  /* 0x0000000807077c36 */ /* 0x000fe20008000000 */
[C-C-:B------:R-:W-:Y:S02]  /*2fd70*/  SHF.L.W.U32.HI R21, R18.reuse, 0x1e, R18.reuse ;  /* 0x0000001e12157819 */ /* 0x140fe40000010e12 */
[C-C-:B------:R-:W-:Y:S02]  /*2fd80*/  SHF.L.W.U32.HI R24, R18.reuse, 0x13, R18.reuse ;  /* 0x0000001312187819 */ /* 0x140fe40000010e12 */
[----:B------:R-:W-:Y:S02]  /*2fd90*/  SHF.L.W.U32.HI R31, R18, 0xa, R18 ;  /* 0x0000000a121f7819 */ /* 0x000fe40000010e12 */
[----:B------:R-:W-:Y:S02]  /*2fda0*/  LOP3.LUT R44, R7, 0x80000000, RZ, 0x3c, !PT ;  /* 0x80000000072c7812 */ /* 0x000fe400078e3cff */
[----:B------:R-:W-:Y:S02]  /*2fdb0*/  LOP3.LUT R31, R31, R21, R24, 0x96, !PT ;  /* 0x000000151f1f7212 */ /* 0x000fe400078e9618 */
[----:B------:R-:W-:Y:S01]  /*2fdc0*/  LOP3.LUT R7, R51, R26, R18, 0xe8, !PT ;  /* 0x0000001a33077212 */ /* 0x000fe200078ee812 */
[----:B------:R-:W-:Y:S01]  /*2fdd0*/  IMAD.IADD R21, R27, 0x1, R44 ;  /* 0x000000011b157824 */ /* 0x000fe200078e022c */
[----:B------:R-:W-:-:S02]  /*2fde0*/  IADD3 R24, PT, PT, R49, R28, R43 ;  /* 0x0000001c31187210 */ /* 0x000fc40007ffe02b */
        /* <DEDUP_REMOVED lines=8> */
[----:B------:R-:W-:Y:S02]  /*2fe70*/  SHF.R.U32.HI R27, RZ, 0xa, R24 ;  /* 0x0000000aff1b7819 */ /* 0x000fe40000011618 */
[----:B------:R-:W-:Y:S02]  /*2fe80*/  IADD3 R31, PT, PT, R52, R31, R23 ;  /* 0x0000001f341f7210 */ /* 0x000fe40007ffe017 */
[----:B------:R-:W-:Y:S02]  /*2fe90*/  LOP3.LUT R7, R27, R7, R44, 0x96, !PT ;  /* 0x000000071b077212 */ /* 0x000fe400078e962c */
[C-C-:B------:R-:W-:Y:S01]  /*2fea0*/  SHF.L.W.U32.HI R23, R28.reuse, 0x1e, R28.reuse ;  /* 0x0000001e1c177819 */ /* 0x140fe20000010e1c */
[----:B------:R-:W-:Y:S01]  /*2feb0*/  VIADD R31, R31, UR9 ;  /* 0x000000091f1f7c36 */ /* 0x000fe20008000000 */
[----:B------:R-:W-:-:S02]  /*2fec0*/  SHF.L.W.U32.HI R44, R28, 0x13, R28 ;  /* 0x000000131c2c7819 */ /* 0x000fc40000010e1c */
        /* <DEDUP_REMOVED lines=27> */
[--C-:B------:R-:W-:Y:S02]  /*30080*/  SHF.L.W.U32.HI R27, R6, 0xe, R20.reuse ;  /* 0x0000000e061b7819 */ /* 0x100fe40000010e14 */
[--C-:B------:R-:W-:Y:S02]  /*30090*/  SHF.L.W.U32.HI R6, R20, 0x19, R20.reuse ;  /* 0x0000001914067819 */ /* 0x100fe40000010e14 */
[----:B------:R-:W-:Y:S02]  /*300a0*/  SHF.R.U32.HI R30, RZ, 0x3, R20 ;  /* 0x00000003ff1e7819 */ /* 0x000fe40000011614 */
[----:B------:R-:W-:Y:S02]  /*300b0*/  LOP3.LUT R43, R21, R26, R23, 0xb8, !PT ;  /* 0x0000001a152b7212 */ /* 0x000fe400078eb817 */
[----:B------:R-:W-:-:S02]  /*300c0*/  LOP3.LUT R30, R30, R6, R27, 0x96, !PT ;  /* 0x000000061e1e7212 */ /* 0x000fc400078e961b */
[----:B------:R-:W-:Y:S02]  /*300d0*/  IADD3 R31, PT, PT, R31, R43, R22 ;  /* 0x0000002b1f1f7210 */ /* 0x000fe40007ffe016 */
[C-C-:B------:R-:W-:Y:S02]  /*300e0*/  SHF.L.W.U32.HI R6, R44.reuse, 0x1e, R44.reuse ;  /* 0x0000001e2c067819 */ /* 0x140fe40000010e2c */
[C-C-:B------:R-:W-:Y:S02]  /*300f0*/  SHF.L.W.U32.HI R27, R44.reuse, 0x13, R44.reuse ;  /* 0x000000132c1b7819 */ /* 0x140fe40000010e2c */
[----:B------:R-:W-:Y:S02]  /*30100*/  SHF.L.W.U32.HI R22, R44, 0xa, R44 ;  /* 0x0000000a2c167819 */ /* 0x000fe40000010e2c */
[----:B------:R-:W-:Y:S02]  /*30110*/  IADD3 R30, PT, PT, R30, R7, R50 ;  /* 0x000000071e1e7210 */ /* 0x000fe40007ffe032 */
[----:B------:R-:W-:Y:S01]  /*30120*/  LOP3.LUT R22, R22, R6, R27, 0x96, !PT ;  /* 0x0000000616167212 */ /* 0x000fe200078e961b */
[----:B------:R-:W-:Y:S01]  /*30130*/  VIADD R31, R31, UR11 ;  /* 0x0000000b1f1f7c36 */ /* 0x000fe20008000000 */
[----:B------:R-:W2:Y:S01]  /*30140*/  LDC.64 R6, c[0x3][0x30] ;  /* 0x00c00c00ff067b82 */ /* 0x000ea20000000a00 */
[----:B------:R-:W-:-:S02]  /*30150*/  LOP3.LUT R43, R49, R28, R44, 0xe8, !PT ;  /* 0x0000001c312b7212 */ /* 0x000fc400078ee82c */
[----:B------:R-:W-:Y:S02]  /*30160*/  IMAD.IADD R27, R18, 0x1, R31 ;  /* 0x00000001121b7824 */ /* 0x000fe400078e021f */
[----:B------:R-:W-:-:S03]  /*30170*/  IADD3 R43, PT, PT, R31, R22, R43 ;  /* 0x000000161f2b7210 */ /* 0x000fc60007ffe02b */
        /* <DEDUP_REMOVED lines=9> */
[----:B--2---:R-:W-:Y:S01]  /*30210*/  IMAD.IADD R31, R31, 0x1, R6 ;  /* 0x000000011f1f7824 */ /* 0x004fe200078e0206 */
[----:B------:R-:W-:-:S02]  /*30220*/  SHF.L.W.U32.HI R6, R43, 0x1e, R43 ;  /* 0x0000001e2b067819 */ /* 0x000fc40000010e2b */
[----:B------:R-:W-:Y:S02]  /*30230*/  LOP3.LUT R47, R21, R47, R18, 0x96, !PT ;  /* 0x0000002f152f7212 */ /* 0x000fe400078e9612 */
        /* <DEDUP_REMOVED lines=34> */
[----:B------:R-:W2:Y:S01]  /*30460*/  LDC.64 R6, c[0x3][0x38] ;  /* 0x00c00e00ff067b82 */ /* 0x000ea20000000a00 */
        /* <DEDUP_REMOVED lines=11> */
[----:B--2---:R-:W-:Y:S01]  /*30520*/  IMAD.IADD R6, R45, 0x1, R6 ;  /* 0x000000012d067824 */ /* 0x004fe200078e0206 */
        /* <DEDUP_REMOVED lines=11> */
[----:B------:R-:W-:-:S04]  /*305e0*/  SHF.L.W.U32.HI R20, R44, 0x7, R44 ;  /* 0x000000072c147819 */ /* 0x000fc80000010e2c */
[----:B------:R-:W-:Y:S01]  /*305f0*/  LOP3.LUT R6, R20, R6, R45, 0x96, !PT ;  /* 0x0000000614067212 */ /* 0x000fe200078e962d */
[----:B------:R-:W-:Y:S01]  /*30600*/  VIADD R45, R19, 0x11002000 ;  /* 0x11002000132d7836 */ /* 0x000fe20000000000 */
[----:B------:R-:W-:-:S04]  /*30610*/  LOP3.LUT R20, R28, R44, R49, 0xb8, !PT ;  /* 0x0000002c1c147212 */ /* 0x000fc800078eb831 */
[----:B------:R-:W-:Y:S02]  /*30620*/  IADD3 R20, PT, PT, R6, R20, R27 ;  /* 0x0000001406147210 */ /* 0x000fe40007ffe01b */
[C-C-:B------:R-:W-:Y:S02]  /*30630*/  SHF.L.W.U32.HI R22, R45.reuse, 0xf, R45.reuse ;  /* 0x0000000f2d167819 */ /* 0x140fe40000010e2d */
[--C-:B------:R-:W-:Y:S02]  /*30640*/  SHF.L.W.U32.HI R19, R45, 0xd, R45.reuse ;  /* 0x0000000d2d137819 */ /* 0x100fe40000010e2d */
[----:B------:R-:W-:Y:S02]  /*30650*/  SHF.R.U32.HI R6, RZ, 0xa, R45 ;  /* 0x0000000aff067819 */ /* 0x000fe4000001162d */
[----:B------:R-:W-:Y:S02]  /*30660*/  IADD3 R20, PT, PT, R20, 0x100, R7 ;  /* 0x0000010014147810 */ /* 0x000fe40007ffe007 */
[----:B------:R-:W-:-:S02]  /*30670*/  LOP3.LUT R22, R6, R22, R19, 0x96, !PT ;  /* 0x0000001606167212 */ /* 0x000fc400078e9613 */
[C-C-:B------:R-:W-:Y:S02]  /*30680*/  SHF.L.W.U32.HI R6, R23.reuse, 0x1e, R23.reuse ;  /* 0x0000001e17067819 */ /* 0x140fe40000010e17 */
[C-C-:B------:R-:W-:Y:S02]  /*30690*/  SHF.L.W.U32.HI R7, R23.reuse, 0x13, R23.reuse ;  /* 0x0000001317077819 */ /* 0x140fe40000010e17 */
[--C-:B------:R-:W-:Y:S02]  /*306a0*/  SHF.L.W.U32.HI R19, R23, 0xa, R23.reuse ;  /* 0x0000000a17137819 */ /* 0x100fe40000010e17 */
[----:B------:R-:W-:Y:S02]  /*306b0*/  LOP3.LUT R26, R50, R31, R23, 0xe8, !PT ;  /* 0x0000001f321a7212 */ /* 0x000fe400078ee817 */
[----:B------:R-:W-:Y:S01]  /*306c0*/  LOP3.LUT R19, R19, R6, R7, 0x96, !PT ;  /* 0x0000000613137212 */ /* 0x000fe200078e9607 */
[----:B------:R-:W-:Y:S02]  /*306d0*/  IMAD.IADD R7, R43, 0x1, R20 ;  /* 0x000000012b077824 */ /* 0x000fe400078e0214 */
[----:B------:R-:W-:Y:S01]  /*306e0*/  IMAD.IADD R22, R29, 0x1, R22 ;  /* 0x000000011d167824 */ /* 0x000fe200078e0216 */
[----:B------:R-:W-:-:S02]  /*306f0*/  IADD3 R26, PT, PT, R20, R19, R26 ;  /* 0x00000013141a7210 */ /* 0x000fc40007ffe01a */
        /* <DEDUP_REMOVED lines=8> */
[----:B------:R-:W-:-:S04]  /*30780*/  LOP3.LUT R6, R49, R7, R44, 0xb8, !PT ;  /* 0x0000000731067212 */ /* 0x000fc800078eb82c */
[----:B------:R-:W-:Y:S01]  /*30790*/  IADD3 R51, PT, PT, R51, R6, R28 ;  /* 0x0000000633337210 */ /* 0x000fe20007ffe01c */
[----:B------:R-:W-:-:S05]  /*307a0*/  IMAD.IADD R28, R24, 0x1, R19 ;  /* 0x00000001181c7824 */ /* 0x000fca00078e0213 */
[C-C-:B------:R-:W-:Y:S02]  /*307b0*/  SHF.L.W.U32.HI R6, R28.reuse, 0xf, R28.reuse ;  /* 0x0000000f1c067819 */ /* 0x140fe40000010e1c */
[--C-:B------:R-:W-:Y:S02]  /*307c0*/  SHF.L.W.U32.HI R19, R28, 0xd, R28.reuse ;  /* 0x0000000d1c137819 */ /* 0x100fe40000010e1c */
[----:B------:R-:W-:-:S04]  /*307d0*/  SHF.R.U32.HI R20, RZ, 0xa, R28 ;  /* 0x0000000aff147819 */ /* 0x000fc8000001161c */
[----:B------:R-:W-:-:S05]  /*307e0*/  LOP3.LUT R19, R20, R6, R19, 0x96, !PT ;  /* 0x0000000614137212 */ /* 0x000fca00078e9613 */
[----:B------:R-:W-:-:S05]  /*307f0*/  IMAD.IADD R19, R30, 0x1, R19 ;  /* 0x000000011e137824 */ /* 0x000fca00078e0213 */
[C-C-:B------:R-:W-:Y:S02]  /*30800*/  SHF.L.W.U32.HI R27, R19.reuse, 0xf, R19.reuse ;  /* 0x0000000f131b7819 */ /* 0x140fe40000010e13 */
[--C-:B------:R-:W-:Y:S02]  /*30810*/  SHF.L.W.U32.HI R6, R19, 0xd, R19.reuse ;  /* 0x0000000d13067819 */ /* 0x100fe40000010e13 */
[----:B------:R-:W-:Y:S02]  /*30820*/  SHF.R.U32.HI R20, RZ, 0xa, R19 ;  /* 0x0000000aff147819 */ /* 0x000fe40000011613 */
[C-C-:B------:R-:W-:Y:S02]  /*30830*/  SHF.L.W.U32.HI R43, R25.reuse, 0xe, R25.reuse ;  /* 0x0000000e192b7819 */ /* 0x140fe40000010e19 */
[----:B------:R-:W-:Y:S02]  /*30840*/  LOP3.LUT R27, R20, R27, R6, 0x96, !PT ;  /* 0x0000001b141b7212 */ /* 0x000fe400078e9606 */
[----:B------:R-:W-:-:S02]  /*30850*/  SHF.L.W.U32.HI R6, R25, 0x19, R25 ;  /* 0x0000001919067819 */ /* 0x000fc40000010e19 */
[----:B------:R-:W-:-:S04]  /*30860*/  SHF.R.U32.HI R20, RZ, 0x3, R25 ;  /* 0x00000003ff147819 */ /* 0x000fc80000011619 */
[----:B------:R-:W-:Y:S01]  /*30870*/  LOP3.LUT R6, R20, R6, R43, 0x96, !PT ;  /* 0x0000000614067212 */ /* 0x000fe200078e962b */
[----:B------:R-:W-:Y:S01]  /*30880*/  IMAD.IADD R43, R5, 0x1, R52 ;  /* 0x00000001052b7824 */ /* 0x000fe200078e0234 */
[----:B------:R-:W-:Y:S02]  /*30890*/  ISETP.NE.U32.AND P0, PT, R46, 0x1, PT ;  /* 0x000000012e00780c */ /* 0x000fe40003f05070 */
        /* <DEDUP_REMOVED lines=33> */
[----:B------:R-:W-:Y:S01]  /*30ab0*/  LOP3.LUT R25, R51, R25, R31, 0x96, !PT ;  /* 0x0000001933197212 */ /* 0x000fe200078e961f */
[----:B------:R-:W-:-:S04]  /*30ac0*/  VIADD R31, R46, 0x100 ;  /* 0x000001002e1f7836 */ /* 0x000fc80000000000 */
[----:B------:R-:W-:Y:S01]  /*30ad0*/  IMAD.IADD R6, R25, 0x1, R6 ;  /* 0x0000000119067824 */ /* 0x000fe200078e0206 */
        /* <DEDUP_REMOVED lines=73> */
[----:B------:R-:W-:Y:S01]  /*30f70*/  SHF.L.W.U32.HI R48, R23, 0xd, R23 ;  /* 0x0000000d17307819 */ /* 0x000fe20000010e17 */
[----:B------:R-:W-:Y:S01]  /*30f80*/  IMAD.IADD R26, R26, 0x1, R29 ;  /* 0x000000011a1a7824 */ /* 0x000fe200078e021d */
[----:B------:R-:W-:-:S04]  /*30f90*/  SHF.R.U32.HI R29, RZ, 0xa, R23 ;  /* 0x0000000aff1d7819 */ /* 0x000fc80000011617 */
[----:B------:R-:W-:Y:S02]  /*30fa0*/  LOP3.LUT R5, R29, R5, R48, 0x96, !PT ;  /* 0x000000051d057212 */ /* 0x000fe400078e9630 */
[C---:B-1----:R-:W-:Y:S01]  /*30fb0*/  IADD3 R52, PT, PT, R24.reuse, UR4, R52 ;  /* 0x0000000418347c10 */ /* 0x042fe2000fffe034 */
[----:B------:R-:W1:Y:S01]  /*30fc0*/  LDCU UR4, c[0x3][0x58] ;  /* 0x00c00b00ff0477ac */ /* 0x000e620008000800 */
        /* <DEDUP_REMOVED lines=49> */
[----:B-1----:R-:W-:Y:S01]  /*312e0*/  IADD3 R30, PT, PT, R30, UR4, R53 ;  /* 0x000000041e1e7c10 */ /* 0x002fe2000fffe035 */
[----:B------:R-:W1:Y:S01]  /*312f0*/  LDCU UR4, c[0x3][0x5c] ;  /* 0x00c00b80ff0477ac */ /* 0x000e620008000800 */
        /* <DEDUP_REMOVED lines=22> */
[----:B-1----:R-:W-:Y:S02]  /*31460*/  IADD3 R51, PT, PT, R45, UR4, R51 ;  /* 0x000000042d337c10 */ /* 0x002fe4000fffe033 */
        /* <DEDUP_REMOVED lines=868> */
.L_x_1581:
[----:B------:R-:W-:Y:S05]  /*34ab0*/  BSYNC.RECONVERGENT B0 ;  /* 0x0000000000007941 */ /* 0x000fea0003800200 */
.L_x_1580:
[----:B------:R-:W-:Y:S01]  /*34ac0*/  LOP3.LUT P6, RZ, R50, 0x200, RZ, 0xc0, !PT ;  /* 0x0000020032ff7812 */ /* 0x000fe200078cc0ff */
[----:B------:R-:W-:-:S12]  /*34ad0*/  BSSY.RECONVERGENT B0, `(.L_x_1582) ;  /* 0x0000005000007945 */ /* 0x000fd80003800200 */
[----:B------:R-:W-:Y:S05]  /*34ae0*/  @!P6 BRA `(.L_x_1583) ;  /* 0x00000000000ce947 */ /* 0x000fea0003800000 */
[----:B0-----:R-:W2:Y:S02]  /*34af0*/  LDL.U8 R24, [R1] ;  /* 0x0000000001187983 */ /* 0x001ea40000100000 */
[----:B--2---:R-:W-:-:S05]  /*34b00*/  LOP3.LUT R24, R24, 0x40, RZ, 0xfc, !PT ;  /* 0x0000004018187812 */ /* 0x004fca00078efcff */
[----:B------:R1:W-:Y:S02]  /*34b10*/  STL.U8 [R1], R24 ;  /* 0x0000001801007387 */ /* 0x0003e40000100000 */
.L_x_1583:
[----:B------:R-:W-:Y:S05]  /*34b20*/  BSYNC.RECONVERGENT B0 ;  /* 0x0000000000007941 */ /* 0x000fea0003800200 */
.L_x_1582:
[----:B------:R-:W-:Y:S04]  /*34b30*/  BSSY.RECONVERGENT B0, `(.L_x_1584) ;  /* 0x0000005000007945 */ /* 0x000fe80003800200 */
[----:B------:R-:W-:Y:S05]  /*34b40*/  @!P0 BRA `(.L_x_1585) ;  /* 0x00000000000c8947 */ /* 0x000fea0003800000 */
[----:B01----:R-:W2:Y:S02]  /*34b50*/  LDL.U8 R24, [R1] ;  /* 0x0000000001187983 */ /* 0x003ea40000100000 */
[----:B--2---:R-:W-:-:S05]  /*34b60*/  LOP3.LUT R24, R24, 0x20, RZ, 0xfc, !PT ;  /* 0x0000002018187812 */ /* 0x004fca00078efcff */
[----:B------:R2:W-:Y:S02]  /*34b70*/  STL.U8 [R1], R24 ;  /* 0x0000001801007387 */ /* 0x0005e40000100000 */
.L_x_1585:
[----:B------:R-:W-:Y:S05]  /*34b80*/  BSYNC.RECONVERGENT B0 ;  /* 0x0000000000007941 */ /* 0x000fea0003800200 */
.L_x_1584:
[----:B------:R-:W-:Y:S04]  /*34b90*/  BSSY.RECONVERGENT B0, `(.L_x_1586) ;  /* 0x0000005000007945 */ /* 0x000fe80003800200 */
[----:B------:R-:W-:Y:S05]  /*34ba0*/  @!P1 BRA `(.L_x_1587) ;  /* 0x00000000000c9947 */ /* 0x000fea0003800000 */
[----:B012---:R-:W2:Y:S02]  /*34bb0*/  LDL.U8 R24, [R1] ;  /* 0x0000000001187983 */ /* 0x007ea40000100000 */
[----:B--2---:R-:W-:-:S05]  /*34bc0*/  LOP3.LUT R24, R24, 0x10, RZ, 0xfc, !PT ;  /* 0x0000001018187812 */ /* 0x004fca00078efcff */
[----:B------:R3:W-:Y:S02]  /*34bd0*/  STL.U8 [R1], R24 ;  /* 0x0000001801007387 */ /* 0x0007e40000100000 */
.L_x_1587:
[----:B------:R-:W-:Y:S05]  /*34be0*/  BSYNC.RECONVERGENT B0 ;  /* 0x0000000000007941 */ /* 0x000fea0003800200 */
.L_x_1586:
[----:B------:R-:W-:Y:S04]  /*34bf0*/  BSSY.RECONVERGENT B0, `(.L_x_1588) ;  /* 0x0000005000007945 */ /* 0x000fe80003800200 */
[----:B------:R-:W-:Y:S05]  /*34c00*/  @!P2 BRA `(.L_x_1589) ;  /* 0x00000000000ca947 */ /* 0x000fea0003800000 */
[----:B0123--:R-:W2:Y:S02]  /*34c10*/  LDL.U8 R24, [R1] ;  /* 0x0000000001187983 */ /* 0x00fea40000100000 */
[----:B--2---:R-:W-:-:S05]  /*34c20*/  LOP3.LUT R24, R24, 0x8, RZ, 0xfc, !PT ;  /* 0x0000000818187812 */ /* 0x004fca00078efcff */
[----:B------:R4:W-:Y:S02]  /*34c30*/  STL.U8 [R1], R24 ;  /* 0x0000001801007387 */ /* 0x0009e40000100000 */
.L_x_1589:
[----:B------:R-:W-:Y:S05]  /*34c40*/  BSYNC.RECONVERGENT B0 ;  /* 0x0000000000007941 */ /* 0x000fea0003800200 */
.L_x_1588:
[----:B------:R-:W-:Y:S04]  /*34c50*/  BSSY.RECONVERGENT B0, `(.L_x_1590) ;  /* 0x0000005000007945 */ /* 0x000fe80003800200 */
[----:B------:R-:W-:Y:S05]  /*34c60*/  @!P3 BRA `(.L_x_1591) ;  /* 0x00000000000cb947 */ /* 0x000fea0003800000 */
[----:B01234-:R-:W2:Y:S02]  /*34c70*/  LDL.U8 R24, [R1] ;  /* 0x0000000001187983 */ /* 0x01fea40000100000 */
[----:B--2---:R-:W-:-:S05]  /*34c80*/  LOP3.LUT R24, R24, 0x4, RZ, 0xfc, !PT ;  /* 0x0000000418187812 */ /* 0x004fca00078efcff */
[----:B------:R0:W-:Y:S02]  /*34c90*/  STL.U8 [R1], R24 ;  /* 0x0000001801007387 */ /* 0x0001e40000100000 */
.L_x_1591:
[----:B------:R-:W-:Y:S05]  /*34ca0*/  BSYNC.RECONVERGENT B0 ;  /* 0x0000000000007941 */ /* 0x000fea0003800200 */
.L_x_1590:
[----:B------:R-:W-:Y:S04]  /*34cb0*/  BSSY.RECONVERGENT B0, `(.L_x_1592) ;  /* 0x0000005000007945 */ /* 0x000fe80003800200 */
[----:B------:R-:W-:Y:S05]  /*34cc0*/  @!P4 BRA `(.L_x_1593) ;  /* 0x00000000000cc947 */ /* 0x000fea0003800000 */
[----:B01234-:R-:W2:Y:S02]  /*34cd0*/  LDL.U8 R24, [R1] ;  /* 0x0000000001187983 */ /* 0x01fea40000100000 */
[----:B--2---:R-:W-:-:S05]  /*34ce0*/  LOP3.LUT R24, R24, 0x2, RZ, 0xfc, !PT ;  /* 0x0000000218187812 */ /* 0x004fca00078efcff */
[----:B------:R0:W-:Y:S02]  /*34cf0*/  STL.U8 [R1], R24 ;  /* 0x0000001801007387 */ /* 0x0001e40000100000 */
.L_x_1593:
[----:B------:R-:W-:Y:S05]  /*34d00*/  BSYNC.RECONVERGENT B0 ;  /* 0x0000000000007941 */ /* 0x000fea0003800200 */
.L_x_1592:
[----:B------:R-:W-:Y:S04]  /*34d10*/  BSSY.RECONVERGENT B0, `(.L_x_1594) ;  /* 0x0000005000007945 */ /* 0x000fe80003800200 */
[----:B------:R-:W-:Y:S05]  /*34d20*/  @!P5 BRA `(.L_x_1595) ;  /* 0x00000000000cd947 */ /* 0x000fea0003800000 */
[----:B01234-:R-:W2:Y:S02]  /*34d30*/  LDL.U8 R24, [R1] ;  /* 0x0000000001187983 */ /* 0x01fea40000100000 */
[----:B--2---:R-:W-:-:S05]  /*34d40*/  LOP3.LUT R24, R24, 0x1, RZ, 0xfc, !PT ;  /* 0x0000000118187812 */ /* 0x004fca00078efcff */
[----:B------:R0:W-:Y:S02]  /*34d50*/  STL.U8 [R1], R24 ;  /* 0x0000001801007387 */ /* 0x0001e40000100000 */
.L_x_1595:
[----:B------:R-:W-:Y:S05]  /*34d60*/  BSYNC.RECONVERGENT B0 ;  /* 0x0000000000007941 */ /* 0x000fea0003800200 */
.L_x_1594:
        /* <DEDUP_REMOVED lines=23> */
.L_x_1597:
[----:B------:R-:W-:Y:S05]  /*34ee0*/  BSYNC.RECONVERGENT B0 ;  /* 0x0000000000007941 */ /* 0x000fea0003800200 */
.L_x_1596:
[----:B------:R-:W-:Y:S01]  /*34ef0*/  BSSY.RECONVERGENT B0, `(.L_x_1598) ;  /* 0x0000006000007945 */ /* 0x000fe20003800200 */
[----:B------:R-:W-:-:S03]  /*34f00*/  LOP3.LUT P4, RZ, R21, 0x20, RZ, 0xc0, !PT ;  /* 0x0000002015ff7812 */ /* 0x000fc6000788c0ff */
[----:B------:R-:W-:Y:S10]  /*34f10*/  @!P5 BRA `(.L_x_1599) ;  /* 0x00000000000cd947 */ /* 0x000ff40003800000 */
[----:B-1----:R-:W2:Y:S02]  /*34f20*/  LDL.U8 R50, [R1+0x1] ;  /* 0x0000010001327983 */ /* 0x002ea40000100000 */
[----:B--2---:R-:W-:-:S05]  /*34f30*/  LOP3.LUT R50, R50, 0x40, RZ, 0xfc, !PT ;  /* 0x0000004032327812 */ /* 0x004fca00078efcff */
[----:B------:R2:W-:Y:S02]  /*34f40*/  STL.U8 [R1+0x1], R50 ;  /* 0x0000013201007387 */ /* 0x0005e40000100000 */
.L_x_1599:
[----:B------:R-:W-:Y:S05]  /*34f50*/  BSYNC.RECONVERGENT B0 ;  /* 0x0000000000007941 */ /* 0x000fea0003800200 */
.L_x_1598:
[----:B------:R-:W-:Y:S01]  /*34f60*/  BSSY.RECONVERGENT B0, `(.L_x_1600) ;  /* 0x0000006000007945 */ /* 0x000fe20003800200 */
[----:B------:R-:W-:-:S03]  /*34f70*/  LOP3.LUT P5, RZ, R21, 0x10, RZ, 0xc0, !PT ;  /* 0x0000001015ff7812 */ /* 0x000fc600078ac0ff */
[----:B------:R-:W-:Y:S10]  /*34f80*/  @P1 BRA `(.L_x_1601) ;  /* 0x00000000000c1947 */ /* 0x000ff40003800000 */
[----:B-12---:R-:W2:Y:S02]  /*34f90*/  LDL.U8 R50, [R1+0x1] ;  /* 0x0000010001327983 */ /* 0x006ea40000100000 */
[----:B--2---:R-:W-:-:S05]  /*34fa0*/  LOP3.LUT R50, R50, 0x20, RZ, 0xfc, !PT ;  /* 0x0000002032327812 */ /* 0x004fca00078efcff */
[----:B------:R3:W-:Y:S02]  /*34fb0*/  STL.U8 [R1+0x1], R50 ;  /* 0x0000013201007387 */ /* 0x0007e40000100000 */
.L_x_1601:
[----:B------:R-:W-:Y:S05]  /*34fc0*/  BSYNC.RECONVERGENT B0 ;  /* 0x0000000000007941 */ /* 0x000fea0003800200 */
.L_x_1600:
[----:B------:R-:W-:Y:S01]  /*34fd0*/  BSSY.RECONVERGENT B0, `(.L_x_1602) ;  /* 0x0000006000007945 */ /* 0x000fe20003800200 */
[----:B------:R-:W-:-:S03]  /*34fe0*/  LOP3.LUT P1, RZ, R21, 0x8, RZ, 0xc0, !PT ;  /* 0x0000000815ff7812 */ /* 0x000fc6000782c0ff */
[----:B------:R-:W-:Y:S10]  /*34ff0*/  @!P0 BRA `(.L_x_1603) ;  /* 0x00000000000c8947 */ /* 0x000ff40003800000 */
[----:B-123--:R-:W2:Y:S02]  /*35000*/  LDL.U8 R50, [R1+0x1] ;  /* 0x0000010001327983 */ /* 0x00eea40000100000 */
[----:B--2---:R-:W-:-:S05]  /*35010*/  LOP3.LUT R50, R50, 0x10, RZ, 0xfc, !PT ;  /* 0x0000001032327812 */ /* 0x004fca00078efcff */
[----:B------:R4:W-:Y:S02]  /*35020*/  STL.U8 [R1+0x1], R50 ;  /* 0x0000013201007387 */ /* 0x0009e40000100000 */
.L_x_1603:
[----:B------:R-:W-:Y:S05]  /*35030*/  BSYNC.RECONVERGENT B0 ;  /* 0x0000000000007941 */ /* 0x000fea0003800200 */
.L_x_1602:
[----:B------:R-:W-:Y:S01]  /*35040*/  BSSY.RECONVERGENT B0, `(.L_x_1604) ;  /* 0x0000006000007945 */ /* 0x000fe20003800200 */
[----:B------:R-:W-:-:S03]  /*35050*/  LOP3.LUT P0, RZ, R21, 0x4, RZ, 0xc0, !PT ;  /* 0x0000000415ff7812 */ /* 0x000fc6000780c0ff */
[----:B------:R-:W-:Y:S10]  /*35060*/  @!P2 BRA `(.L_x_1605) ;  /* 0x00000000000ca947 */ /* 0x000ff40003800000 */
[----:B-1234-:R-:W2:Y:S02]  /*35070*/  LDL.U8 R50, [R1+0x1] ;  /* 0x0000010001327983 */ /* 0x01eea40000100000 */
[----:B--2---:R-:W-:-:S05]  /*35080*/  LOP3.LUT R50, R50, 0x8, RZ, 0xfc, !PT ;  /* 0x0000000832327812 */ /* 0x004fca00078efcff */
[----:B------:R1:W-:Y:S02]  /*35090*/  STL.U8 [R1+0x1], R50 ;  /* 0x0000013201007387 */ /* 0x0003e40000100000 */
.L_x_1605:
[----:B------:R-:W-:Y:S05]  /*350a0*/  BSYNC.RECONVERGENT B0 ;  /* 0x0000000000007941 */ /* 0x000fea0003800200 */
.L_x_1604:
        /* <DEDUP_REMOVED lines=12> */
.L_x_1607:
[----:B------:R-:W-:Y:S05]  /*35170*/  BSYNC.RECONVERGENT B0 ;  /* 0x0000000000007941 */ /* 0x000fea0003800200 */
.L_x_1606:
[----:B------:R-:W-:Y:S01]  /*35180*/  BSSY.RECONVERGENT B0, `(.L_x_1608) ;  /* 0x0000006000007945 */ /* 0x000fe20003800200 */
[----:B------:R-:W-:-:S03]  /*35190*/  ISETP.NE.U32.AND P2, PT, R51, 0x1, PT ;  /* 0x000000013300780c */ /* 0x000fc60003f45070 */
[----:B------:R-:W-:Y:S10]  /*351a0*/  @!P6 BRA `(.L_x_1609) ;  /* 0x00000000000ce947 */ /* 0x000ff40003800000 */
[----:B-1----:R-:W2:Y:S02]  /*351b0*/  LDL.U8 R50, [R1+0x1] ;  /* 0x0000010001327983 */ /* 0x002ea40000100000 */
[----:B--2---:R-:W-:-:S05]  /*351c0*/  LOP3.LUT R50, R50, 0x2, RZ, 0xfc, !PT ;  /* 0x0000000232327812 */ /* 0x004fca00078efcff */
[----:B------:R2:W-:Y:S02]  /*351d0*/  STL.U8 [R1+0x1], R50 ;  /* 0x0000013201007387 */ /* 0x0005e40000100000 */
.L_x_1609:
[----:B------:R-:W-:Y:S05]  /*351e0*/  BSYNC.RECONVERGENT B0 ;  /* 0x0000000000007941 */ /* 0x000fea0003800200 */
.L_x_1608:
        /* <DEDUP_REMOVED lines=8> */
.L_x_1611:
[----:B------:R-:W-:Y:S05]  /*35270*/  BSYNC.RECONVERGENT B0 ;  /* 0x0000000000007941 */ /* 0x000fea0003800200 */
.L_x_1610:
        /* <DEDUP_REMOVED lines=8> */
.L_x_1613:
[----:B------:R-:W-:Y:S05]  /*35300*/  BSYNC.RECONVERGENT B0 ;  /* 0x0000000000007941 */ /* 0x000fea0003800200 */
.L_x_1612:
        /* <DEDUP_REMOVED lines=8> */
.L_x_1615:
[----:B------:R-:W-:Y:S05]  /*35390*/  BSYNC.RECONVERGENT B0 ;  /* 0x0000000000007941 */ /* 0x000fea0003800200 */
.L_x_1614:
[----:B------:R-:W-:Y:S01]  /*353a0*/  BSSY.RECONVERGENT B0, `(.L_x_1616) ;  /* 0x0000006000007945 */ /* 0x000fe20003800200 */
[----:B------:R-:W-:-:S03]  /*353b0*/  LOP3.LUT P6, RZ, R22, 0x80, RZ, 0xc0, !PT ;  /* 0x0000008016ff7812 */ /* 0x000fc600078cc0ff */
[----:B------:R-:W-:Y:S10]  /*353c0*/  @!P1 BRA `(.L_x_1617) ;  /* 0x00000000000c9947 */ /* 0x000ff40003800000 */
[----:B-1234-:R-:W2:Y:S02]  /*353d0*/  LDL.U8 R50, [R1+0x2] ;  /* 0x0000020001327983 */ /* 0x01eea40000100000 */
[----:B--2---:R-:W-:-:S05]  /*353e0*/  LOP3.LUT R50, R50, 0x20, RZ, 0xfc, !PT ;  /* 0x0000002032327812 */ /* 0x004fca00078efcff */
[----:B------:R1:W-:Y:S02]  /*353f0*/  STL.U8 [R1+0x2], R50 ;  /* 0x0000023201007387 */ /* 0x0003e40000100000 */
.L_x_1617:
[----:B------:R-:W-:Y:S05]  /*35400*/  BSYNC.RECONVERGENT B0 ;  /* 0x0000000000007941 */ /* 0x000fea0003800200 */
.L_x_1616:
        /* <DEDUP_REMOVED lines=8> */
.L_x_1619:
[----:B------:R-:W-:Y:S05]  /*35490*/  BSYNC.RECONVERGENT B0 ;  /* 0x0000000000007941 */ /* 0x000fea0003800200 */
.L_x_1618:
[----:B------:R-:W-:Y:S01]  /*354a0*/  LOP3.LUT P1, RZ, R42, 0x2, RZ, 0xc0, !PT ;  /* 0x000000022aff7812 */ /* 0x000fe2000782c0ff */
[----:B------:R-:W-:Y:S01]  /*354b0*/  BSSY.RECONVERGENT B0, `(.L_x_1620) ;  /* 0x0000006000007945 */ /* 0x000fe20003800200 */
[----:B------:R-:W-:-:S11]  /*354c0*/  LOP3.LUT P0, RZ, R22, 0x20, RZ, 0xc0, !PT ;  /* 0x0000002016ff7812 */ /* 0x000fd6000780c0ff */
[----:B------:R-:W-:Y:S05]  /*354d0*/  @!P1 BRA `(.L_x_1621) ;  /* 0x00000000000c9947 */ /* 0x000fea0003800000 */
[----:B-1234-:R-:W2:Y:S02]  /*354e0*/  LDL.U8 R50, [R1+0x2] ;  /* 0x0000020001327983 */ /* 0x01eea40000100000 */
[----:B--2---:R-:W-:-:S05]  /*354f0*/  LOP3.LUT R50, R50, 0x8, RZ, 0xfc, !PT ;  /* 0x0000000832327812 */ /* 0x004fca00078efcff */
[----:B------:R1:W-:Y:S02]  /*35500*/  STL.U8 [R1+0x2], R50 ;  /* 0x0000023201007387 */ /* 0x0003e40000100000 */
.L_x_1621:
[----:B------:R-:W-:Y:S05]  /*35510*/  BSYNC.RECONVERGENT B0 ;  /* 0x0000000000007941 */ /* 0x000fea0003800200 */
.L_x_1620:
[----:B------:R-:W-:Y:S01]  /*35520*/  BSSY.RECONVERGENT B0, `(.L_x_1622) ;  /* 0x0000006000007945 */ /* 0x000fe20003800200 */
[----:B------:R-:W-:-:S03]  /*35530*/  LOP3.LUT P1, RZ, R22, 0x10, RZ, 0xc0, !PT ;  /* 0x0000001016ff7812 */ /* 0x000fc6000782c0ff */
[----:B------:R-:W-:Y:S10]  /*35540*/  @P2 BRA `(.L_x_1623) ;  /* 0x00000000000c2947 */ /* 0x000ff40003800000 */
[----:B-1234-:R-:W2:Y:S02]  /*35550*/  LDL.U8 R50, [R1+0x2] ;  /* 0x0000020001327983 */ /* 0x01eea40000100000 */
[----:B--2---:R-:W-:-:S05]  /*35560*/  LOP3.LUT R50, R50, 0x4, RZ, 0xfc, !PT ;  /* 0x0000000432327812 */ /* 0x004fca00078efcff */
[----:B------:R1:W-:Y:S02]  /*35570*/  STL.U8 [R1+0x2], R50 ;  /* 0x0000023201007387 */ /* 0x0003e40000100000 */
.L_x_1623:
[----:B------:R-:W-:Y:S05]  /*35580*/  BSYNC.RECONVERGENT B0 ;  /* 0x0000000000007941 */ /* 0x000fea0003800200 */
.L_x_1622:
[C---:B------:R-:W-:Y:S01]  /*35590*/  LOP3.LUT P3, RZ, R22.reuse, 0x400, RZ, 0xc0, !PT ;  /* 0x0000040016ff7812 */ /* 0x040fe2000786c0ff */
[----:B------:R-:W-:Y:S01]  /*355a0*/  BSSY.RECONVERGENT B0, `(.L_x_1624) ;  /* 0x0000006000007945 */ /* 0x000fe20003800200 */
[----:B------:R-:W-:-:S11]  /*355b0*/  LOP3.LUT P2, RZ, R22, 0x8, RZ, 0xc0, !PT ;  /* 0x0000000816ff7812 */ /* 0x000fd6000784c0ff */
[----:B------:R-:W-:Y:S05]  /*355c0*/  @!P3 BRA `(.L_x_1625) ;  /* 0x00000000000cb947 */ /* 0x000fea0003800000 */
[----:B-1234-:R-:W2:Y:S02]  /*355d0*/  LDL.U8 R50, [R1+0x2] ;  /* 0x0000020001327983 */ /* 0x01eea40000100000 */
[----:B--2---:R-:W-:-:S05]  /*355e0*/  LOP3.LUT R50, R50, 0x2, RZ, 0xfc, !PT ;  /* 0x0000000232327812 */ /* 0x004fca00078efcff */
[----:B------:R1:W-:Y:S02]  /*355f0*/  STL.U8 [R1+0x2], R50 ;  /* 0x0000023201007387 */ /* 0x0003e40000100000 */
.L_x_1625:
[----:B------:R-:W-:Y:S05]  /*35600*/  BSYNC.RECONVERGENT B0 ;  /* 0x0000000000007941 */ /* 0x000fea0003800200 */
.L_x_1624:
[C---:B------:R-:W-:Y:S01]  /*35610*/  LOP3.LUT P4, RZ, R22.reuse, 0x200, RZ, 0xc0, !PT ;  /* 0x0000020016ff7812 */ /* 0x040fe2000788c0ff */
[----:B------:R-:W-:Y:S01]  /*35620*/  BSSY.RECONVERGENT B0, `(.L_x_1626) ;  /* 0x0000006000007945 */ /* 0x000fe20003800200 */
[----:B------:R-:W-:-:S11]  /*35630*/  LOP3.LUT P3, RZ, R22, 0x4, RZ, 0xc0, !PT ;  /* 0x0000000416ff7812 */ /* 0x000fd6000786c0ff */
[----:B------:R-:W-:Y:S05]  /*35640*/  @!P4 BRA `(.L_x_1627) ;  /* 0x00000000000cc947 */ /* 0x000fea0003800000 */
[----:B-1234-:R-:W2:Y:S02]  /*35650*/  LDL.U8 R50, [R1+0x2] ;  /* 0x0000020001327983 */ /* 0x01eea40000100000 */
[----:B--2---:R-:W-:-:S05]  /*35660*/  LOP3.LUT R50, R50, 0x1, RZ, 0xfc, !PT ;  /* 0x0000000132327812 */ /* 0x004fca00078efcff */
[----:B------:R1:W-:Y:S02]  /*35670*/  STL.U8 [R1+0x2], R50 ;  /* 0x0000023201007387 */ /* 0x0003e40000100000 */
.L_x_1627:
[----:B------:R-:W-:Y:S05]  /*35680*/  BSYNC.RECONVERGENT B0 ;  /* 0x0000000000007941 */ /* 0x000fea0003800200 */
.L_x_1626:
        /* <DEDUP_REMOVED lines=8> */
.L_x_1629:
[----:B------:R-:W-:Y:S05]  /*35710*/  BSYNC.RECONVERGENT B0 ;  /* 0x0000000000007941 */ /* 0x000fea0003800200 */
.L_x_1628:
[----:B------:R-:W-:Y:S01]  /*35720*/  BSSY.RECONVERGENT B0, `(.L_x_1630) ;  /* 0x0000006000007945 */ /* 0x000fe20003800200 */
[----:B------:R-:W-:-:S03]  /*35730*/  ISETP.NE.U32.AND P5, PT, R21, 0x1, PT ;  /* 0x000000011500780c */ /* 0x000fc60003fa5070 */
[----:B------:R-:W-:Y:S10]  /*35740*/  @!P6 BRA `(.L_x_1631) ;  /* 0x00000000000ce947 */ /* 0x000ff40003800000 */
[----:B0-----:R-:W5:Y:S02]  /*35750*/  LDL.U8 R22, [R1+0x3] ;  /* 0x0000030001167983 */ /* 0x001f640000100000 */
[----:B-----5:R-:W-:-:S05]  /*35760*/  LOP3.LUT R22, R22, 0x40, RZ, 0xfc, !PT ;  /* 0x0000004016167812 */ /* 0x020fca00078efcff */
[----:B------:R0:W-:Y:S02]  /*35770*/  STL.U8 [R1+0x3], R22 ;  /* 0x0000031601007387 */ /* 0x0001e40000100000 */
.L_x_1631:
[----:B------:R-:W-:Y:S05]  /*35780*/  BSYNC.RECONVERGENT B0 ;  /* 0x0000000000007941 */ /* 0x000fea0003800200 */
.L_x_1630:
        /* <DEDUP_REMOVED lines=11> */
.L_x_1633:
[----:B------:R-:W-:Y:S05]  /*35840*/  BSYNC.RECONVERGENT B0 ;  /* 0x0000000000007941 */ /* 0x000fea0003800200 */
.L_x_1632:
[----:B------:R-:W-:Y:S01]  /*35850*/  BSSY.RECONVERGENT B0, `(.L_x_1634) ;  /* 0x0000006000007945 */ /* 0x000fe20003800200 */
[----:B------:R-:W-:-:S03]  /*35860*/  LOP3.LUT P6, RZ, R19, 0x200, RZ, 0xc0, !PT ;  /* 0x0000020013ff7812 */ /* 0x000fc600078cc0ff */
[----:B------:R-:W-:Y:S10]  /*35870*/  @!P0 BRA `(.L_x_1635) ;  /* 0x00000000000c8947 */ /* 0x000ff40003800000 */
[----:B0-----:R-:W5:Y:S02]  /*35880*/  LDL.U8 R22, [R1+0x3] ;  /* 0x0000030001167983 */ /* 0x001f640000100000 */
[----:B-----5:R-:W-:-:S05]  /*35890*/  LOP3.LUT R22, R22, 0x10, RZ, 0xfc, !PT ;  /* 0x0000001016167812 */ /* 0x020fca00078efcff */
[----:B------:R0:W-:Y:S02]  /*358a0*/  STL.U8 [R1+0x3], R22 ;  /* 0x0000031601007387 */ /* 0x0001e40000100000 */
.L_x_1635:
[----:B------:R-:W-:Y:S05]  /*358b0*/  BSYNC.RECONVERGENT B0 ;  /* 0x0000000000007941 */ /* 0x000fea0003800200 */
.L_x_1634:
[----:B------:R-:W-:Y:S01]  /*358c0*/  BSSY.RECONVERGENT B0, `(.L_x_1636) ;  /* 0x0000006000007945 */ /* 0x000fe20003800200 */
[----:B------:R-:W-:-:S03]  /*358d0*/  LOP3.LUT P0, RZ, R19, 0x100, RZ, 0xc0, !PT ;  /* 0x0000010013ff7812 */ /* 0x000fc6000780c0ff */
[----:B------:R-:W-:Y:S10]  /*358e0*/  @!P1 BRA `(.L_x_1637) ;  /* 0x00000000000c9947 */ /* 0x000ff40003800000 */
[----:B0-----:R-:W5:Y:S02]  /*358f0*/  LDL.U8 R22, [R1+0x3] ;  /* 0x0000030001167983 */ /* 0x001f640000100000 */
[----:B-----5:R-:W-:-:S05]  /*35900*/  LOP3.LUT R22, R22, 0x8, RZ, 0xfc, !PT ;  /* 0x0000000816167812 */ /* 0x020fca00078efcff */
[----:B------:R0:W-:Y:S02]  /*35910*/  STL.U8 [R1+0x3], R22 ;  /* 0x0000031601007387 */ /* 0x0001e40000100000 */
.L_x_1637:
[----:B------:R-:W-:Y:S05]  /*35920*/  BSYNC.RECONVERGENT B0 ;  /* 0x0000000000007941 */ /* 0x000fea0003800200 */
.L_x_1636:
[----:B------:R-:W-:Y:S04]  /*35930*/  BSSY.RECONVERGENT B0, `(.L_x_1638) ;  /* 0x0000005000007945 */ /* 0x000fe80003800200 */
[----:B------:R-:W-:Y:S05]  /*35940*/  @!P2 BRA `(.L_x_1639) ;  /* 0x00000000000ca947 */ /* 0x000fea0003800000 */
[----:B0-----:R-:W5:Y:S02]  /*35950*/  LDL.U8 R22, [R1+0x3] ;  /* 0x0000030001167983 */ /* 0x001f640000100000 */
[----:B-----5:R-:W-:-:S05]  /*35960*/  LOP3.LUT R22, R22, 0x4, RZ, 0xfc, !PT ;  /* 0x0000000416167812 */ /* 0x020fca00078efcff */
[----:B------:R0:W-:Y:S02]  /*35970*/  STL.U8 [R1+0x3], R22 ;  /* 0x0000031601007387 */ /* 0x0001e40000100000 */
.L_x_1639:
[----:B------:R-:W-:Y:S05]  /*35980*/  BSYNC.RECONVERGENT B0 ;  /* 0x0000000000007941 */ /* 0x000fea0003800200 */
.L_x_1638:
[----:B------:R-:W-:Y:S04]  /*35990*/  BSSY.RECONVERGENT B0, `(.L_x_1640) ;  /* 0x0000005000007945 */ /* 0x000fe80003800200 */
[----:B------:R-:W-:Y:S05]  /*359a0*/  @!P3 BRA `(.L_x_1641) ;  /* 0x00000000000cb947 */ /* 0x000fea0003800000 */
[----:B0-----:R-:W5:Y:S02]  /*359b0*/  LDL.U8 R22, [R1+0x3] ;  /* 0x0000030001167983 */ /* 0x001f640000100000 */
[----:B-----5:R-:W-:-:S05]  /*359c0*/  LOP3.LUT R22, R22, 0x2, RZ, 0xfc, !PT ;  /* 0x0000000216167812 */ /* 0x020fca00078efcff */
[----:B------:R0:W-:Y:S02]  /*359d0*/  STL.U8 [R1+0x3], R22 ;  /* 0x0000031601007387 */ /* 0x0001e40000100000 */
.L_x_1641:
[----:B------:R-:W-:Y:S05]  /*359e0*/  BSYNC.RECONVERGENT B0 ;  /* 0x0000000000007941 */ /* 0x000fea0003800200 */
.L_x_1640:
[----:B------:R-:W-:Y:S04]  /*359f0*/  BSSY.RECONVERGENT B0, `(.L_x_1642) ;  /* 0x0000005000007945 */ /* 0x000fe80003800200 */
[----:B------:R-:W-:Y:S05]  /*35a00*/  @!P4 BRA `(.L_x_1643) ;  /* 0x00000000000cc947 */ /* 0x000fea0003800000 */
[----:B0-----:R-:W5:Y:S02]  /*35a10*/  LDL.U8 R22, [R1+0x3] ;  /* 0x0000030001167983 */ /* 0x001f640000100000 */
[----:B-----5:R-:W-:-:S05]  /*35a20*/  LOP3.LUT R22, R22, 0x1, RZ, 0xfc, !PT ;  /* 0x0000000116167812 */ /* 0x020fca00078efcff */
[----:B------:R0:W-:Y:S02]  /*35a30*/  STL.U8 [R1+0x3], R22 ;  /* 0x0000031601007387 */ /* 0x0001e40000100000 */
.L_x_1643:
[----:B------:R-:W-:Y:S05]  /*35a40*/  BSYNC.RECONVERGENT B0 ;  /* 0x0000000000007941 */ /* 0x000fea0003800200 */
.L_x_1642:
[----:B------:R-:W-:Y:S04]  /*35a50*/  BSSY.RECONVERGENT B0, `(.L_x_1644) ;  /* 0x0000005000007945 */ /* 0x000fe80003800200 */
[----:B------:R-:W-:Y:S05]  /*35a60*/  @P5 BRA `(.L_x_1645) ;  /* 0x00000000000c5947 */ /* 0x000fea0003800000 */
[----:B0-----:R-:W5:Y:S02]  /*35a70*/  LDL.U8 R22, [R1+0x4] ;  /* 0x0000040001167983 */ /* 0x001f640000100000 */
[----:B-----5:R-:W-:-:S05]  /*35a80*/  LOP3.LUT R22, R22, 0x80, RZ, 0xfc, !PT ;  /* 0x0000008016167812 */ /* 0x020fca00078efcff */
[----:B------:R0:W-:Y:S02]  /*35a90*/  STL.U8 [R1+0x4], R22 ;  /* 0x0000041601007387 */ /* 0x0001e40000100000 */
.L_x_1645:
[----:B------:R-:W-:Y:S05]  /*35aa0*/  BSYNC.RECONVERGENT B0 ;  /* 0x0000000000007941 */ /* 0x000fea0003800200 */
.L_x_1644:
[----:B------:R-:W-:Y:S01]  /*35ab0*/  LOP3.LUT P1, RZ, R19, 0x400, RZ, 0xc0, !PT ;  /* 0x0000040013ff7812 */ /* 0x000fe2000782c0ff */
[----:B------:R-:W-:-:S12]  /*35ac0*/  BSSY.RECONVERGENT B0, `(.L_x_1646) ;  /* 0x0000005000007945 */ /* 0x000fd80003800200 */
[----:B------:R-:W-:Y:S05]  /*35ad0*/  @!P1 BRA `(.L_x_1647) ;  /* 0x00000000000c9947 */ /* 0x000fea0003800000 */
[----:B0-----:R-:W5:Y:S02]  /*35ae0*/  LDL.U8 R22, [R1+0x4] ;  /* 0x0000040001167983 */ /* 0x001f640000100000 */
[----:B-----5:R-:W-:-:S05]  /*35af0*/  LOP3.LUT R22, R22, 0x40, RZ, 0xfc, !PT ;  /* 0x0000004016167812 */ /* 0x020fca00078efcff */
[----:B------:R0:W-:Y:S02]  /*35b00*/  STL.U8 [R1+0x4], R22 ;  /* 0x0000041601007387 */ /* 0x0001e40000100000 */
.L_x_1647:
[----:B------:R-:W-:Y:S05]  /*35b10*/  BSYNC.RECONVERGENT B0 ;  /* 0x0000000000007941 */ /* 0x000fea0003800200 */
.L_x_1646:
[----:B------:R-:W-:Y:S04]  /*35b20*/  BSSY.RECONVERGENT B0, `(.L_x_1648) ;  /* 0x0000005000007945 */ /* 0x000fe80003800200 */
[----:B------:R-:W-:Y:S05]  /*35b30*/  @!P6 BRA `(.L_x_1649) ;  /* 0x00000000000ce947 */ /* 0x000fea0003800000 */
[----:B0-----:R-:W5:Y:S02]  /*35b40*/  LDL.U8 R22, [R1+0x4] ;  /* 0x0000040001167983 */ /* 0x001f640000100000 */
[----:B-----5:R-:W-:-:S05]  /*35b50*/  LOP3.LUT R22, R22, 0x20, RZ, 0xfc, !PT ;  /* 0x0000002016167812 */ /* 0x020fca00078efcff */
[----:B------:R0:W-:Y:S02]  /*35b60*/  STL.U8 [R1+0x4], R22 ;  /* 0x0000041601007387 */ /* 0x0001e40000100000 */
.L_x_1649:
[----:B------:R-:W-:Y:S05]  /*35b70*/  BSYNC.RECONVERGENT B0 ;  /* 0x0000000000007941 */ /* 0x000fea0003800200 */
.L_x_1648:
[----:B------:R-:W-:Y:S04]  /*35b80*/  BSSY.RECONVERGENT B0, `(.L_x_1650) ;  /* 0x0000005000007945 */ /* 0x000fe80003800200 */
[----:B------:R-:W-:Y:S05]  /*35b90*/  @!P0 BRA `(.L_x_1651) ;  /* 0x00000000000c8947 */ /* 0x000fea0003800000 */
[----:B0-----:R-:W5:Y:S02]  /*35ba0*/  LDL.U8 R22, [R1+0x4] ;  /* 0x0000040001167983 */ /* 0x001f640000100000 */
[----:B-----5:R-:W-:-:S05]  /*35bb0*/  LOP3.LUT R22, R22, 0x10, RZ, 0xfc, !PT ;  /* 0x0000001016167812 */ /* 0x020fca00078efcff */
[----:B------:R0:W-:Y:S02]  /*35bc0*/  STL.U8 [R1+0x4], R22 ;  /* 0x0000041601007387 */ /* 0x0001e40000100000 */
.L_x_1651:
[----:B------:R-:W-:Y:S05]  /*35bd0*/  BSYNC.RECONVERGENT B0 ;  /* 0x0000000000007941 */ /* 0x000fea0003800200 */
.L_x_1650:
        /* <DEDUP_REMOVED lines=25> */
.L_x_1653:
[----:B------:R-:W-:Y:S05]  /*35d70*/  BSYNC.RECONVERGENT B0 ;  /* 0x0000000000007941 */ /* 0x000fea0003800200 */
.L_x_1652:
        /* <DEDUP_REMOVED lines=8> */
.L_x_1655:
[----:B------:R-:W-:Y:S05]  /*35e00*/  BSYNC.RECONVERGENT B0 ;  /* 0x0000000000007941 */ /* 0x000fea0003800200 */
.L_x_1654:
        /* <DEDUP_REMOVED lines=8> */
.L_x_1657:
[----:B------:R-:W-:Y:S05]  /*35e90*/  BSYNC.RECONVERGENT B0 ;  /* 0x0000000000007941 */ /* 0x000fea0003800200 */
.L_x_1656:
        /* <DEDUP_REMOVED lines=8> */
.L_x_1659:
[----:B------:R-:W-:Y:S05]  /*35f20*/  BSYNC.RECONVERGENT B0 ;  /* 0x0000000000007941 */ /* 0x000fea0003800200 */
.L_x_1658:
[----:B------:R-:W-:Y:S01]  /*35f30*/  BSSY.RECONVERGENT B0, `(.L_x_1660) ;  /* 0x0000006000007945 */ /* 0x000fe20003800200 */
[----:B------:R-:W-:-:S03]  /*35f40*/  LOP3.LUT P6, RZ, R20, 0x80, RZ, 0xc0, !PT ;  /* 0x0000008014ff7812 */ /* 0x000fc600078cc0ff */
[----:B------:R-:W-:Y:S10]  /*35f50*/  @!P2 BRA `(.L_x_1661) ;  /* 0x00000000000ca947 */ /* 0x000ff40003800000 */
[----:B0123--:R-:W2:Y:S02]  /*35f60*/  LDL.U8 R52, [R1+0x5] ;  /* 0x0000050001347983 */ /* 0x00fea40000100000 */
[----:B--2---:R-:W-:-:S05]  /*35f70*/  LOP3.LUT R52, R52, 0x80, RZ, 0xfc, !PT ;  /* 0x0000008034347812 */ /* 0x004fca00078efcff */
[----:B------:R4:W-:Y:S02]  /*35f80*/  STL.U8 [R1+0x5], R52 ;  /* 0x0000053401007387 */ /* 0x0009e40000100000 */
.L_x_1661:
[----:B------:R-:W-:Y:S05]  /*35f90*/  BSYNC.RECONVERGENT B0 ;  /* 0x0000000000007941 */ /* 0x000fea0003800200 */
.L_x_1660:
[----:B------:R-:W-:Y:S01]  /*35fa0*/  BSSY.RECONVERGENT B0, `(.L_x_1662) ;  /* 0x0000006000007945 */ /* 0x000fe20003800200 */
[----:B------:R-:W-:-:S03]  /*35fb0*/  LOP3.LUT P3, RZ, R20, 0x40, RZ, 0xc0, !PT ;  /* 0x0000004014ff7812 */ /* 0x000fc6000786c0ff */
[----:B------:R-:W-:Y:S10]  /*35fc0*/  @!P1 BRA `(.L_x_1663) ;  /* 0x00000000000c9947 */ /* 0x000ff40003800000 */
[----:B01234-:R-:W2:Y:S02]  /*35fd0*/  LDL.U8 R52, [R1+0x5] ;  /* 0x0000050001347983 */ /* 0x01fea40000100000 */
[----:B--2---:R-:W-:-:S05]  /*35fe0*/  LOP3.LUT R52, R52, 0x40, RZ, 0xfc, !PT ;  /* 0x0000004034347812 */ /* 0x004fca00078efcff */
[----:B------:R0:W-:Y:S02]  /*35ff0*/  STL.U8 [R1+0x5], R52 ;  /* 0x0000053401007387 */ /* 0x0001e40000100000 */
.L_x_1663:
[----:B------:R-:W-:Y:S05]  /*36000*/  BSYNC.RECONVERGENT B0 ;  /* 0x0000000000007941 */ /* 0x000fea0003800200 */
.L_x_1662:
[----:B------:R-:W-:Y:S01]  /*36010*/  BSSY.RECONVERGENT B0, `(.L_x_1664) ;  /* 0x0000006000007945 */ /* 0x000fe20003800200 */
[----:B------:R-:W-:-:S03]  /*36020*/  LOP3.LUT P4, RZ, R20, 0x20, RZ, 0xc0, !PT ;  /* 0x0000002014ff7812 */ /* 0x000fc6000788c0ff */
[----:B------:R-:W-:Y:S10]  /*36030*/  @!P0 BRA `(.L_x_1665) ;  /* 0x00000000000c8947 */ /* 0x000ff40003800000 */
[----:B01234-:R-:W2:Y:S02]  /*36040*/  LDL.U8 R52, [R1+0x5] ;  /* 0x0000050001347983 */ /* 0x01fea40000100000 */
[----:B--2---:R-:W-:-:S05]  /*36050*/  LOP3.LUT R52, R52, 0x20, RZ, 0xfc, !PT ;  /* 0x0000002034347812 */ /* 0x004fca00078efcff */
[----:B------:R0:W-:Y:S02]  /*36060*/  STL.U8 [R1+0x5], R52 ;  /* 0x0000053401007387 */ /* 0x0001e40000100000 */
.L_x_1665:
[----:B------:R-:W-:Y:S05]  /*36070*/  BSYNC.RECONVERGENT B0 ;  /* 0x0000000000007941 */ /* 0x000fea0003800200 */
.L_x_1664:
[----:B------:R-:W-:Y:S01]  /*36080*/  ISETP.NE.U32.AND P0, PT, R51, 0x1, PT ;  /* 0x000000013300780c */ /* 0x000fe20003f05070 */
[----:B------:R-:W-:Y:S01]  /*36090*/  BSSY.RECONVERGENT B0, `(.L_x_1666) ;  /* 0x0000006000007945 */ /* 0x000fe20003800200 */
[----:B------:R-:W-:-:S11]  /*360a0*/  LOP3.LUT P5, RZ, R20, 0x10, RZ, 0xc0, !PT ;  /* 0x0000001014ff7812 */ /* 0x000fd600078ac0ff */
[----:B------:R-:W-:Y:S05]  /*360b0*/  @P0 BRA `(.L_x_1667) ;  /* 0x00000000000c0947 */ /* 0x000fea0003800000 */
[----:B01234-:R-:W2:Y:S02]  /*360c0*/  LDL.U8 R52, [R1+0x5] ;  /* 0x0000050001347983 */ /* 0x01fea40000100000 */
[----:B--2---:R-:W-:-:S05]  /*360d0*/  LOP3.LUT R52, R52, 0x10, RZ, 0xfc, !PT ;  /* 0x0000001034347812 */ /* 0x004fca00078efcff */
[----:B------:R0:W-:Y:S02]  /*360e0*/  STL.U8 [R1+0x5], R52 ;  /* 0x0000053401007387 */ /* 0x0001e40000100000 */
.L_x_1667:
[----:B------:R-:W-:Y:S05]  /*360f0*/  BSYNC.RECONVERGENT B0 ;  /* 0x0000000000007941 */ /* 0x000fea0003800200 */
.L_x_1666:
[C---:B------:R-:W-:Y:S01]  /*36100*/  LOP3.LUT P0, RZ, R20.reuse, 0x400, RZ, 0xc0, !PT ;  /* 0x0000040014ff7812 */ /* 0x040fe2000780c0ff */
[----:B------:R-:W-:Y:S01]  /*36110*/  BSSY.RECONVERGENT B0, `(.L_x_1668) ;  /* 0x0000006000007945 */ /* 0x000fe20003800200 */
[----:B------:R-:W-:-:S11]  /*36120*/  LOP3.LUT P1, RZ, R20, 0x8, RZ, 0xc0, !PT ;  /* 0x0000000814ff7812 */ /* 0x000fd6000782c0ff */
[----:B------:R-:W-:Y:S05]  /*36130*/  @!P0 BRA `(.L_x_1669) ;  /* 0x00000000000c8947 */ /* 0x000fea0003800000 */
[----:B01234-:R-:W2:Y:S02]  /*36140*/  LDL.U8 R52, [R1+0x5] ;  /* 0x0000050001347983 */ /* 0x01fea40000100000 */
[----:B--2---:R-:W-:-:S05]  /*36150*/  LOP3.LUT R52, R52, 0x8, RZ, 0xfc, !PT ;  /* 0x0000000834347812 */ /* 0x004fca00078efcff */
[----:B------:R0:W-:Y:S02]  /*36160*/  STL.U8 [R1+0x5], R52 ;  /* 0x0000053401007387 */ /* 0x0001e40000100000 */
.L_x_1669:
[----:B------:R-:W-:Y:S05]  /*36170*/  BSYNC.RECONVERGENT B0 ;  /* 0x0000000000007941 */ /* 0x000fea0003800200 */
.L_x_1668:
[C---:B------:R-:W-:Y:S01]  /*36180*/  LOP3.LUT P2, RZ, R20.reuse, 0x200, RZ, 0xc0, !PT ;  /* 0x0000020014ff7812 */ /* 0x040fe2000784c0ff */
[----:B------:R-:W-:Y:S01]  /*36190*/  BSSY.RECONVERGENT B0, `(.L_x_1670) ;  /* 0x0000006000007945 */ /* 0x000fe20003800200 */
[----:B------:R-:W-:-:S11]  /*361a0*/  LOP3.LUT P0, RZ, R20, 0x4, RZ, 0xc0, !PT ;  /* 0x0000000414ff7812 */ /* 0x000fd6000780c0ff */
[----:B------:R-:W-:Y:S05]  /*361b0*/  @!P2 BRA `(.L_x_1671) ;  /* 0x00000000000ca947 */ /* 0x000fea0003800000 */
[----:B01234-:R-:W2:Y:S02]  /*361c0*/  LDL.U8 R52, [R1+0x5] ;  /* 0x0000050001347983 */ /* 0x01fea40000100000 */
[----:B--2---:R-:W-:-:S05]  /*361d0*/  LOP3.LUT R52, R52, 0x4, RZ, 0xfc, !PT ;  /* 0x0000000434347812 */ /* 0x004fca00078efcff */
[----:B------:R0:W-:Y:S02]  /*361e0*/  STL.U8 [R1+0x5], R52 ;  /* 0x0000053401007387 */ /* 0x0001e40000100000 */
.L_x_1671:
[----:B------:R-:W-:Y:S05]  /*361f0*/  BSYNC.RECONVERGENT B0 ;  /* 0x0000000000007941 */ /* 0x000fea0003800200 */
.L_x_1670:
        /* <DEDUP_REMOVED lines=12> */
.L_x_1673:
[----:B------:R-:W-:Y:S05]  /*362c0*/  BSYNC.RECONVERGENT B0 ;  /* 0x0000000000007941 */ /* 0x000fea0003800200 */
.L_x_1672:
[----:B------:R-:W-:Y:S01]  /*362d0*/  BSSY.RECONVERGENT B0, `(.L_x_1674) ;  /* 0x0000006000007945 */ /* 0x000fe20003800200 */
[----:B------:R-:W-:-:S03]  /*362e0*/  ISETP.NE.U32.AND P2, PT, R51, 0x1, PT ;  /* 0x000000013300780c */ /* 0x000fc60003f45070 */
[----:B------:R-:W-:Y:S10]  /*362f0*/  @!P6 BRA `(.L_x_1675) ;  /* 0x00000000000ce947 */ /* 0x000ff40003800000 */
[----:B--2---:R-:W2:Y:S02]  /*36300*/  LDL.U8 R20, [R1+0x5] ;  /* 0x0000050001147983 */ /* 0x004ea40000100000 */
[----:B--2---:R-:W-:-:S05]  /*36310*/  LOP3.LUT R20, R20, 0x1, RZ, 0xfc, !PT ;  /* 0x0000000114147812 */ /* 0x004fca00078efcff */
[----:B------:R2:W-:Y:S02]  /*36320*/  STL.U8 [R1+0x5], R20 ;  /* 0x0000051401007387 */ /* 0x0005e40000100000 */
.L_x_1675:
[----:B------:R-:W-:Y:S05]  /*36330*/  BSYNC.RECONVERGENT B0 ;  /* 0x0000000000007941 */ /* 0x000fea0003800200 */
.L_x_1674:
        /* <DEDUP_REMOVED lines=8> */
.L_x_1677:
[----:B------:R-:W-:Y:S05]  /*363c0*/  BSYNC.RECONVERGENT B0 ;  /* 0x0000000000007941 */ /* 0x000fea0003800200 */
.L_x_1676:
        /* <DEDUP_REMOVED lines=8> */
.L_x_1679:
[----:B------:R-:W-:Y:S05]  /*36450*/  BSYNC.RECONVERGENT B0 ;  /* 0x0000000000007941 */ /* 0x000fea0003800200 */
.L_x_1678:
        /* <DEDUP_REMOVED lines=8> */
.L_x_1681:
[----:B------:R-:W-:Y:S05]  /*364e0*/  BSYNC.RECONVERGENT B0 ;  /* 0x0000000000007941 */ /* 0x000fea0003800200 */
.L_x_1680:
[----:B------:R-:W-:Y:S01]  /*364f0*/  BSSY.RECONVERGENT B0, `(.L_x_1682) ;  /* 0x0000006000007945 */ /* 0x000fe20003800200 */
[----:B------:R-:W-:-:S03]  /*36500*/  LOP3.LUT P6, RZ, R49, 0x80, RZ, 0xc0, !PT ;  /* 0x0000008031ff7812 */ /* 0x000fc600078cc0ff */
[----:B------:R-:W-:Y:S10]  /*36510*/  @!P1 BRA `(.L_x_1683) ;  /* 0x00000000000c9947 */ /* 0x000ff40003800000 */
[----:B--2---:R-:W2:Y:S02]  /*36520*/  LDL.U8 R20, [R1+0x6] ;  /* 0x0000060001147983 */ /* 0x004ea40000100000 */
[----:B--2---:R-:W-:-:S05]  /*36530*/  LOP3.LUT R20, R20, 0x10, RZ, 0xfc, !PT ;  /* 0x0000001014147812 */ /* 0x004fca00078efcff */
[----:B------:R2:W-:Y:S02]  /*36540*/  STL.U8 [R1+0x6], R20 ;  /* 0x0000061401007387 */ /* 0x0005e40000100000 */
.L_x_1683:
[----:B------:R-:W-:Y:S05]  /*36550*/  BSYNC.RECONVERGENT B0 ;  /* 0x0000000000007941 */ /* 0x000fea0003800200 */
.L_x_1682:
        /* <DEDUP_REMOVED lines=8> */
.L_x_1685:
[----:B------:R-:W-:Y:S05]  /*365e0*/  BSYNC.RECONVERGENT B0 ;  /* 0x0000000000007941 */ /* 0x000fea0003800200 */
.L_x_1684:
[----:B------:R-:W-:Y:S01]  /*365f0*/  LOP3.LUT P1, RZ, R42, 0x2, RZ, 0xc0, !PT ;  /* 0x000000022aff7812 */ /* 0x000fe2000782c0ff */
[----:B------:R-:W-:Y:S01]  /*36600*/  BSSY.RECONVERGENT B0, `(.L_x_1686) ;  /* 0x0000006000007945 */ /* 0x000fe20003800200 */
[----:B------:R-:W-:-:S11]  /*36610*/  LOP3.LUT P0, RZ, R49, 0x20, RZ, 0xc0, !PT ;  /* 0x0000002031ff7812 */ /* 0x000fd6000780c0ff */
[----:B------:R-:W-:Y:S05]  /*36620*/  @!P1 BRA `(.L_x_1687) ;  /* 0x00000000000c9947 */ /* 0x000fea0003800000 */
[----:B--2---:R-:W2:Y:S02]  /*36630*/  LDL.U8 R20, [R1+0x6] ;  /* 0x0000060001147983 */ /* 0x004ea40000100000 */
[----:B--2---:R-:W-:-:S05]  /*36640*/  LOP3.LUT R20, R20, 0x4, RZ, 0xfc, !PT ;  /* 0x0000000414147812 */ /* 0x004fca00078efcff */
[----:B------:R2:W-:Y:S02]  /*36650*/  STL.U8 [R1+0x6], R20 ;  /* 0x0000061401007387 */ /* 0x0005e40000100000 */
.L_x_1687:
[----:B------:R-:W-:Y:S05]  /*36660*/  BSYNC.RECONVERGENT B0 ;  /* 0x0000000000007941 */ /* 0x000fea0003800200 */
.L_x_1686:
[----:B------:R-:W-:Y:S01]  /*36670*/  BSSY.RECONVERGENT B0, `(.L_x_1688) ;  /* 0x0000006000007945 */ /* 0x000fe20003800200 */
[----:B------:R-:W-:-:S03]  /*36680*/  LOP3.LUT P1, RZ, R49, 0x10, RZ, 0xc0, !PT ;  /* 0x0000001031ff7812 */ /* 0x000fc6000782c0ff */
[----:B------:R-:W-:Y:S10]  /*36690*/  @P2 BRA `(.L_x_1689) ;  /* 0x00000000000c2947 */ /* 0x000ff40003800000 */
[----:B--2---:R-:W2:Y:S02]  /*366a0*/  LDL.U8 R20, [R1+0x6] ;  /* 0x0000060001147983 */ /* 0x004ea40000100000 */
[----:B--2---:R-:W-:-:S05]  /*366b0*/  LOP3.LUT R20, R20, 0x2, RZ, 0xfc, !PT ;  /* 0x0000000214147812 */ /* 0x004fca00078efcff */
[----:B------:R2:W-:Y:S02]  /*366c0*/  STL.U8 [R1+0x6], R20 ;  /* 0x0000061401007387 */ /* 0x0005e40000100000 */
.L_x_1689:
[----:B------:R-:W-:Y:S05]  /*366d0*/  BSYNC.RECONVERGENT B0 ;  /* 0x0000000000007941 */ /* 0x000fea0003800200 */
.L_x_1688:
[C---:B------:R-:W-:Y:S01]  /*366e0*/  LOP3.LUT P3, RZ, R49.reuse, 0x400, RZ, 0xc0, !PT ;  /* 0x0000040031ff7812 */ /* 0x040fe2000786c0ff */
[----:B------:R-:W-:Y:S01]  /*366f0*/  BSSY.RECONVERGENT B0, `(.L_x_1690) ;  /* 0x0000006000007945 */ /* 0x000fe20003800200 */
[----:B------:R-:W-:-:S11]  /*36700*/  LOP3.LUT P2, RZ, R49, 0x8, RZ, 0xc0, !PT ;  /* 0x0000000831ff7812 */ /* 0x000fd6000784c0ff */
[----:B------:R-:W-:Y:S05]  /*36710*/  @!P3 BRA `(.L_x_1691) ;  /* 0x00000000000cb947 */ /* 0x000fea0003800000 */
[----:B--2---:R-:W2:Y:S02]  /*36720*/  LDL.U8 R20, [R1+0x6] ;  /* 0x0000060001147983 */ /* 0x004ea40000100000 */
[----:B--2---:R-:W-:-:S05]  /*36730*/  LOP3.LUT R20, R20, 0x1, RZ, 0xfc, !PT ;  /* 0x0000000114147812 */ /* 0x004fca00078efcff */
[----:B------:R2:W-:Y:S02]  /*36740*/  STL.U8 [R1+0x6], R20 ;  /* 0x0000061401007387 */ /* 0x0005e40000100000 */
.L_x_1691:
[----:B------:R-:W-:Y:S05]  /*36750*/  BSYNC.RECONVERGENT B0 ;  /* 0x0000000000007941 */ /* 0x000fea0003800200 */
.L_x_1690:
[C---:B------:R-:W-:Y:S01]  /*36760*/  LOP3.LUT P4, RZ, R49.reuse, 0x200, RZ, 0xc0, !PT ;  /* 0x0000020031ff7812 */ /* 0x040fe2000788c0ff */
[----:B------:R-:W-:Y:S01]  /*36770*/  BSSY.RECONVERGENT B0, `(.L_x_1692) ;  /* 0x0000006000007945 */ /* 0x000fe20003800200 */
[----:B------:R-:W-:-:S11]  /*36780*/  LOP3.LUT P3, RZ, R49, 0x4, RZ, 0xc0, !PT ;  /* 0x0000000431ff7812 */ /* 0x000fd6000786c0ff */
[----:B------:R-:W-:Y:S05]  /*36790*/  @!P4 BRA `(.L_x_1693) ;  /* 0x00000000000cc947 */ /* 0x000fea0003800000 */
[----:B--2---:R-:W2:Y:S02]  /*367a0*/  LDL.U8 R20, [R1+0x7] ;  /* 0x0000070001147983 */ /* 0x004ea40000100000 */
[----:B--2---:R-:W-:-:S05]  /*367b0*/  LOP3.LUT R20, R20, 0x80, RZ, 0xfc, !PT ;  /* 0x0000008014147812 */ /* 0x004fca00078efcff */
[----:B------:R2:W-:Y:S02]  /*367c0*/  STL.U8 [R1+0x7], R20 ;  /* 0x0000071401007387 */ /* 0x0005e40000100000 */
.L_x_1693:
[----:B------:R-:W-:Y:S05]  /*367d0*/  BSYNC.RECONVERGENT B0 ;  /* 0x0000000000007941 */ /* 0x000fea0003800200 */
.L_x_1692:
        /* <DEDUP_REMOVED lines=8> */
.L_x_1695:
[----:B------:R-:W-:Y:S05]  /*36860*/  BSYNC.RECONVERGENT B0 ;  /* 0x0000000000007941 */ /* 0x000fea0003800200 */
.L_x_1694:
[----:B------:R-:W-:Y:S01]  /*36870*/  BSSY.RECONVERGENT B0, `(.L_x_1696) ;  /* 0x0000006000007945 */ /* 0x000fe20003800200 */
[----:B------:R-:W-:-:S03]  /*36880*/  ISETP.NE.U32.AND P5, PT, R19, 0x1, PT ;  /* 0x000000011300780c */ /* 0x000fc60003fa5070 */
[----:B------:R-:W-:Y:S10]  /*36890*/  @!P6 BRA `(.L_x_1697) ;  /* 0x00000000000ce947 */ /* 0x000ff40003800000 */
[----:B--2---:R-:W2:Y:S02]  /*368a0*/  LDL.U8 R20, [R1+0x7] ;  /* 0x0000070001147983 */ /* 0x004ea40000100000 */
[----:B--2---:R-:W-:-:S05]  /*368b0*/  LOP3.LUT R20, R20, 0x20, RZ, 0xfc, !PT ;  /* 0x0000002014147812 */ /* 0x004fca00078efcff */
[----:B------:R2:W-:Y:S02]  /*368c0*/  STL.U8 [R1+0x7], R20 ;  /* 0x0000071401007387 */ /* 0x0005e40000100000 */
.L_x_1697:
[----:B------:R-:W-:Y:S05]  /*368d0*/  BSYNC.RECONVERGENT B0 ;  /* 0x0000000000007941 */ /* 0x000fea0003800200 */
.L_x_1696:
        /* <DEDUP_REMOVED lines=11> */
.L_x_1699:
[----:B------:R-:W-:Y:S05]  /*36990*/  BSYNC.RECONVERGENT B0 ;  /* 0x0000000000007941 */ /* 0x000fea0003800200 */
.L_x_1698:
[----:B------:R-:W-:Y:S01]  /*369a0*/  BSSY.RECONVERGENT B0, `(.L_x_1700) ;  /* 0x0000006000007945 */ /* 0x000fe20003800200 */
[----:B------:R-:W-:-:S03]  /*369b0*/  LOP3.LUT P6, RZ, R7, 0x200, RZ, 0xc0, !PT ;  /* 0x0000020007ff7812 */ /* 0x000fc600078cc0ff */
[----:B------:R-:W-:Y:S10]  /*369c0*/  @!P0 BRA `(.L_x_1701) ;  /* 0x00000000000c8947 */ /* 0x000ff40003800000 */
[----:B--2---:R-:W2:Y:S02]  /*369d0*/  LDL.U8 R20, [R1+0x7] ;  /* 0x0000070001147983 */ /* 0x004ea40000100000 */
[----:B--2---:R-:W-:-:S05]  /*369e0*/  LOP3.LUT R20, R20, 0x8, RZ, 0xfc, !PT ;  /* 0x0000000814147812 */ /* 0x004fca00078efcff */
[----:B------:R2:W-:Y:S02]  /*369f0*/  STL.U8 [R1+0x7], R20 ;  /* 0x0000071401007387 */ /* 0x0005e40000100000 */
.L_x_1701:
[----:B------:R-:W-:Y:S05]  /*36a00*/  BSYNC.RECONVERGENT B0 ;  /* 0x0000000000007941 */ /* 0x000fea0003800200 */
.L_x_1700:
[----:B------:R-:W-:Y:S01]  /*36a10*/  BSSY.RECONVERGENT B0, `(.L_x_1702) ;  /* 0x0000006000007945 */ /* 0x000fe20003800200 */
[----:B------:R-:W-:-:S03]  /*36a20*/  LOP3.LUT P0, RZ, R7, 0x100, RZ, 0xc0, !PT ;  /* 0x0000010007ff7812 */ /* 0x000fc6000780c0ff */
[----:B------:R-:W-:Y:S10]  /*36a30*/  @!P1 BRA `(.L_x_1703) ;  /* 0x00000000000c9947 */ /* 0x000ff40003800000 */
[----:B--2---:R-:W2:Y:S02]  /*36a40*/  LDL.U8 R20, [R1+0x7] ;  /* 0x0000070001147983 */ /* 0x004ea40000100000 */
[----:B--2---:R-:W-:-:S05]  /*36a50*/  LOP3.LUT R20, R20, 0x4, RZ, 0xfc, !PT ;  /* 0x0000000414147812 */ /* 0x004fca00078efcff */
[----:B------:R2:W-:Y:S02]  /*36a60*/  STL.U8 [R1+0x7], R20 ;  /* 0x0000071401007387 */ /* 0x0005e40000100000 */
.L_x_1703:
[----:B------:R-:W-:Y:S05]  /*36a70*/  BSYNC.RECONVERGENT B0 ;  /* 0x0000000000007941 */ /* 0x000fea0003800200 */
.L_x_1702:
[----:B------:R-:W-:Y:S04]  /*36a80*/  BSSY.RECONVERGENT B0, `(.L_x_1704) ;  /* 0x0000005000007945 */ /* 0x000fe80003800200 */
[----:B------:R-:W-:Y:S05]  /*36a90*/  @!P2 BRA `(.L_x_1705) ;  /* 0x00000000000ca947 */ /* 0x000fea0003800000 */
[----:B--2---:R-:W2:Y:S02]  /*36aa0*/  LDL.U8 R20, [R1+0x7] ;  /* 0x0000070001147983 */ /* 0x004ea40000100000 */
[----:B--2---:R-:W-:-:S05]  /*36ab0*/  LOP3.LUT R20, R20, 0x2, RZ, 0xfc, !PT ;  /* 0x0000000214147812 */ /* 0x004fca00078efcff */
[----:B------:R2:W-:Y:S02]  /*36ac0*/  STL.U8 [R1+0x7], R20 ;  /* 0x0000071401007387 */ /* 0x0005e40000100000 */
.L_x_1705:
[----:B------:R-:W-:Y:S05]  /*36ad0*/  BSYNC.RECONVERGENT B0 ;  /* 0x0000000000007941 */ /* 0x000fea0003800200 */
.L_x_1704:
[----:B------:R-:W-:Y:S04]  /*36ae0*/  BSSY.RECONVERGENT B0, `(.L_x_1706) ;  /* 0x0000005000007945 */ /* 0x000fe80003800200 */
[----:B------:R-:W-:Y:S05]  /*36af0*/  @!P3 BRA `(.L_x_1707) ;  /* 0x00000000000cb947 */ /* 0x000fea0003800000 */
[----:B--2---:R-:W2:Y:S02]  /*36b00*/  LDL.U8 R20, [R1+0x7] ;  /* 0x0000070001147983 */ /* 0x004ea40000100000 */
[----:B--2---:R-:W-:-:S05]  /*36b10*/  LOP3.LUT R20, R20, 0x1, RZ, 0xfc, !PT ;  /* 0x0000000114147812 */ /* 0x004fca00078efcff */
[----:B------:R2:W-:Y:S02]  /*36b20*/  STL.U8 [R1+0x7], R20 ;  /* 0x0000071401007387 */ /* 0x0005e40000100000 */
.L_x_1707:
[----:B------:R-:W-:Y:S05]  /*36b30*/  BSYNC.RECONVERGENT B0 ;  /* 0x0000000000007941 */ /* 0x000fea0003800200 */
.L_x_1706:
[----:B------:R-:W-:Y:S04]  /*36b40*/  BSSY.RECONVERGENT B0, `(.L_x_1708) ;  /* 0x0000005000007945 */ /* 0x000fe80003800200 */
[----:B------:R-:W-:Y:S05]  /*36b50*/  @!P4 BRA `(.L_x_1709) ;  /* 0x00000000000cc947 */ /* 0x000fea0003800000 */
[----:B--2---:R-:W2:Y:S02]  /*36b60*/  LDL.U8 R20, [R1+0x8] ;  /* 0x0000080001147983 */ /* 0x004ea40000100000 */
[----:B--2---:R-:W-:-:S05]  /*36b70*/  LOP3.LUT R20, R20, 0x80, RZ, 0xfc, !PT ;  /* 0x0000008014147812 */ /* 0x004fca00078efcff */
[----:B------:R2:W-:Y:S02]  /*36b80*/  STL.U8 [R1+0x8], R20 ;  /* 0x0000081401007387 */ /* 0x0005e40000100000 */
.L_x_1709:
[----:B------:R-:W-:Y:S05]  /*36b90*/  BSYNC.RECONVERGENT B0 ;  /* 0x0000000000007941 */ /* 0x000fea0003800200 */
.L_x_1708:
[----:B------:R-:W-:Y:S04]  /*36ba0*/  BSSY.RECONVERGENT B0, `(.L_x_1710) ;  /* 0x0000005000007945 */ /* 0x000fe80003800200 */
[----:B------:R-:W-:Y:S05]  /*36bb0*/  @P5 BRA `(.L_x_1711) ;  /* 0x00000000000c5947 */ /* 0x000fea0003800000 */
[----:B--2---:R-:W2:Y:S02]  /*36bc0*/  LDL.U8 R20, [R1+0x8] ;  /* 0x0000080001147983 */ /* 0x004ea40000100000 */
[----:B--2---:R-:W-:-:S05]  /*36bd0*/  LOP3.LUT R20, R20, 0x40, RZ, 0xfc, !PT ;  /* 0x0000004014147812 */ /* 0x004fca00078efcff */
[----:B------:R2:W-:Y:S02]  /*36be0*/  STL.U8 [R1+0x8], R20 ;  /* 0x0000081401007387 */ /* 0x0005e40000100000 */
.L_x_1711:
[----:B------:R-:W-:Y:S05]  /*36bf0*/  BSYNC.RECONVERGENT B0 ;  /* 0x0000000000007941 */ /* 0x000fea0003800200 */
.L_x_1710:
[----:B------:R-:W-:Y:S01]  /*36c00*/  LOP3.LUT P1, RZ, R7, 0x400, RZ, 0xc0, !PT ;  /* 0x0000040007ff7812 */ /* 0x000fe2000782c0ff */
[----:B------:R-:W-:-:S12]  /*36c10*/  BSSY.RECONVERGENT B0, `(.L_x_1712) ;  /* 0x0000005000007945 */ /* 0x000fd80003800200 */
[----:B------:R-:W-:Y:S05]  /*36c20*/  @!P1 BRA `(.L_x_1713) ;  /* 0x00000000000c9947 */ /* 0x000fea0003800000 */
[----:B--2---:R-:W2:Y:S02]  /*36c30*/  LDL.U8 R20, [R1+0x8] ;  /* 0x0000080001147983 */ /* 0x004ea40000100000 */
[----:B--2---:R-:W-:-:S05]  /*36c40*/  LOP3.LUT R20, R20, 0x20, RZ, 0xfc, !PT ;  /* 0x0000002014147812 */ /* 0x004fca00078efcff */
[----:B------:R2:W-:Y:S02]  /*36c50*/  STL.U8 [R1+0x8], R20 ;  /* 0x0000081401007387 */ /* 0x0005e40000100000 */
.L_x_1713:
[----:B------:R-:W-:Y:S05]  /*36c60*/  BSYNC.RECONVERGENT B0 ;  /* 0x0000000000007941 */ /* 0x000fea0003800200 */
.L_x_1712:
[----:B------:R-:W-:Y:S04]  /*36c70*/  BSSY.RECONVERGENT B0, `(.L_x_1714) ;  /* 0x0000005000007945 */ /* 0x000fe80003800200 */
[----:B------:R-:W-:Y:S05]  /*36c80*/  @!P6 BRA `(.L_x_1715) ;  /* 0x00000000000ce947 */ /* 0x000fea0003800000 */
[----:B--2---:R-:W2:Y:S02]  /*36c90*/  LDL.U8 R20, [R1+0x8] ;  /* 0x0000080001147983 */ /* 0x004ea40000100000 */
[----:B--2---:R-:W-:-:S05]  /*36ca0*/  LOP3.LUT R20, R20, 0x10, RZ, 0xfc, !PT ;  /* 0x0000001014147812 */ /* 0x004fca00078efcff */
[----:B------:R2:W-:Y:S02]  /*36cb0*/  STL.U8 [R1+0x8], R20 ;  /* 0x0000081401007387 */ /* 0x0005e40000100000 */
.L_x_1715:
[----:B------:R-:W-:Y:S05]  /*36cc0*/  BSYNC.RECONVERGENT B0 ;  /* 0x0000000000007941 */ /* 0x000fea0003800200 */
.L_x_1714:
[----:B------:R-:W-:Y:S04]  /*36cd0*/  BSSY.RECONVERGENT B0, `(.L_x_1716) ;  /* 0x0000005000007945 */ /* 0x000fe80003800200 */
[----:B------:R-:W-:Y:S05]  /*36ce0*/  @!P0 BRA `(.L_x_1717) ;  /* 0x00000000000c8947 */ /* 0x000fea0003800000 */
[----:B--2---:R-:W2:Y:S02]  /*36cf0*/  LDL.U8 R20, [R1+0x8] ;  /* 0x0000080001147983 */ /* 0x004ea40000100000 */
[----:B--2---:R-:W-:-:S05]  /*36d00*/  LOP3.LUT R20, R20, 0x8, RZ, 0xfc, !PT ;  /* 0x0000000814147812 */ /* 0x004fca00078efcff */
[----:B------:R2:W-:Y:S02]  /*36d10*/  STL.U8 [R1+0x8], R20 ;  /* 0x0000081401007387 */ /* 0x0005e40000100000 */
.L_x_1717:
[----:B------:R-:W-:Y:S05]  /*36d20*/  BSYNC.RECONVERGENT B0 ;  /* 0x0000000000007941 */ /* 0x000fea0003800200 */
.L_x_1716:
        /* <DEDUP_REMOVED lines=25> */
.L_x_1719:
[----:B------:R-:W-:Y:S05]  /*36ec0*/  BSYNC.RECONVERGENT B0 ;  /* 0x0000000000007941 */ /* 0x000fea0003800200 */
.L_x_1718:
        /* <DEDUP_REMOVED lines=8> */
.L_x_1721:
[----:B------:R-:W-:Y:S05]  /*36f50*/  BSYNC.RECONVERGENT B0 ;  /* 0x0000000000007941 */ /* 0x000fea0003800200 */
.L_x_1720:
        /* <DEDUP_REMOVED lines=8> */
.L_x_1723:
[----:B------:R-:W-:Y:S05]  /*36fe0*/  BSYNC.RECONVERGENT B0 ;  /* 0x0000000000007941 */ /* 0x000fea0003800200 */
.L_x_1722:
        /* <DEDUP_REMOVED lines=8> */
.L_x_1725:
[----:B------:R-:W-:Y:S05]  /*37070*/  BSYNC.RECONVERGENT B0 ;  /* 0x0000000000007941 */ /* 0x000fea0003800200 */
.L_x_1724:
[----:B------:R-:W-:Y:S01]  /*37080*/  BSSY.RECONVERGENT B0, `(.L_x_1726) ;  /* 0x0000006000007945 */ /* 0x000fe20003800200 */
[----:B------:R-:W-:-:S03]  /*37090*/  LOP3.LUT P6, RZ, R18, 0x80, RZ, 0xc0, !PT ;  /* 0x0000008012ff7812 */ /* 0x000fc600078cc0ff */
[----:B------:R-:W-:Y:S10]  /*370a0*/  @!P2 BRA `(.L_x_1727) ;  /* 0x00000000000ca947 */ /* 0x000ff40003800000 */
[----:B0123--:R-:W2:Y:S02]  /*370b0*/  LDL.U8 R52, [R1+0x9] ;  /* 0x0000090001347983 */ /* 0x00fea40000100000 */
[----:B--2---:R-:W-:-:S05]  /*370c0*/  LOP3.LUT R52, R52, 0x40, RZ, 0xfc, !PT ;  /* 0x0000004034347812 */ /* 0x004fca00078efcff */
[----:B------:R4:W-:Y:S02]  /*370d0*/  STL.U8 [R1+0x9], R52 ;  /* 0x0000093401007387 */ /* 0x0009e40000100000 */
.L_x_1727:
[----:B------:R-:W-:Y:S05]  /*370e0*/  BSYNC.RECONVERGENT B0 ;  /* 0x0000000000007941 */ /* 0x000fea0003800200 */
.L_x_1726:
[----:B------:R-:W-:Y:S01]  /*370f0*/  BSSY.RECONVERGENT B0, `(.L_x_1728) ;  /* 0x0000006000007945 */ /* 0x000fe20003800200 */
[----:B------:R-:W-:-:S03]  /*37100*/  LOP3.LUT P3, RZ, R18, 0x40, RZ, 0xc0, !PT ;  /* 0x0000004012ff7812 */ /* 0x000fc6000786c0ff */
[----:B------:R-:W-:Y:S10]  /*37110*/  @!P1 BRA `(.L_x_1729) ;  /* 0x00000000000c9947 */ /* 0x000ff40003800000 */
[----:B01234-:R-:W2:Y:S02]  /*37120*/  LDL.U8 R52, [R1+0x9] ;  /* 0x0000090001347983 */ /* 0x01fea40000100000 */
[----:B--2---:R-:W-:-:S05]  /*37130*/  LOP3.LUT R52, R52, 0x20, RZ, 0xfc, !PT ;  /* 0x0000002034347812 */ /* 0x004fca00078efcff */
[----:B------:R0:W-:Y:S02]  /*37140*/  STL.U8 [R1+0x9], R52 ;  /* 0x0000093401007387 */ /* 0x0001e40000100000 */
.L_x_1729:
[----:B------:R-:W-:Y:S05]  /*37150*/  BSYNC.RECONVERGENT B0 ;  /* 0x0000000000007941 */ /* 0x000fea0003800200 */
.L_x_1728:
[----:B------:R-:W-:Y:S01]  /*37160*/  BSSY.RECONVERGENT B0, `(.L_x_1730) ;  /* 0x0000006000007945 */ /* 0x000fe20003800200 */
[----:B------:R-:W-:-:S03]  /*37170*/  LOP3.LUT P4, RZ, R18, 0x20, RZ, 0xc0, !PT ;  /* 0x0000002012ff7812 */ /* 0x000fc6000788c0ff */
[----:B------:R-:W-:Y:S10]  /*37180*/  @!P0 BRA `(.L_x_1731) ;  /* 0x00000000000c8947 */ /* 0x000ff40003800000 */
[----:B01234-:R-:W2:Y:S02]  /*37190*/  LDL.U8 R52, [R1+0x9] ;  /* 0x0000090001347983 */ /* 0x01fea40000100000 */
[----:B--2---:R-:W-:-:S05]  /*371a0*/  LOP3.LUT R52, R52, 0x10, RZ, 0xfc, !PT ;  /* 0x0000001034347812 */ /* 0x004fca00078efcff */
[----:B------:R0:W-:Y:S02]  /*371b0*/  STL.U8 [R1+0x9], R52 ;  /* 0x0000093401007387 */ /* 0x0001e40000100000 */
.L_x_1731:
[----:B------:R-:W-:Y:S05]  /*371c0*/  BSYNC.RECONVERGENT B0 ;  /* 0x0000000000007941 */ /* 0x000fea0003800200 */
.L_x_1730:
[----:B------:R-:W-:Y:S01]  /*371d0*/  ISETP.NE.U32.AND P0, PT, R51, 0x1, PT ;  /* 0x000000013300780c */ /* 0x000fe20003f05070 */
[----:B------:R-:W-:Y:S01]  /*371e0*/  BSSY.RECONVERGENT B0, `(.L_x_1732) ;  /* 0x0000006000007945 */ /* 0x000fe20003800200 */
[----:B------:R-:W-:-:S11]  /*371f0*/  LOP3.LUT P5, RZ, R18, 0x10, RZ, 0xc0, !PT ;  /* 0x0000001012ff7812 */ /* 0x000fd600078ac0ff */
[----:B------:R-:W-:Y:S05]  /*37200*/  @P0 BRA `(.L_x_1733) ;  /* 0x00000000000c0947 */ /* 0x000fea0003800000 */
[----:B01234-:R-:W2:Y:S02]  /*37210*/  LDL.U8 R52, [R1+0x9] ;  /* 0x0000090001347983 */ /* 0x01fea40000100000 */
[----:B--2---:R-:W-:-:S05]  /*37220*/  LOP3.LUT R52, R52, 0x8, RZ, 0xfc, !PT ;  /* 0x0000000834347812 */ /* 0x004fca00078efcff */
[----:B------:R0:W-:Y:S02]  /*37230*/  STL.U8 [R1+0x9], R52 ;  /* 0x0000093401007387 */ /* 0x0001e40000100000 */
.L_x_1733:
[----:B------:R-:W-:Y:S05]  /*37240*/  BSYNC.RECONVERGENT B0 ;  /* 0x0000000000007941 */ /* 0x000fea0003800200 */
.L_x_1732:
[C---:B------:R-:W-:Y:S01]  /*37250*/  LOP3.LUT P0, RZ, R18.reuse, 0x400, RZ, 0xc0, !PT ;  /* 0x0000040012ff7812 */ /* 0x040fe2000780c0ff */
[----:B------:R-:W-:Y:S01]  /*37260*/  BSSY.RECONVERGENT B0, `(.L_x_1734) ;  /* 0x0000006000007945 */ /* 0x000fe20003800200 */
[----:B------:R-:W-:-:S11]  /*37270*/  LOP3.LUT P1, RZ, R18, 0x8, RZ, 0xc0, !PT ;  /* 0x0000000812ff7812 */ /* 0x000fd6000782c0ff */
[----:B------:R-:W-:Y:S05]  /*37280*/  @!P0 BRA `(.L_x_1735) ;  /* 0x00000000000c8947 */ /* 0x000fea0003800000 */
[----:B01234-:R-:W2:Y:S02]  /*37290*/  LDL.U8 R52, [R1+0x9] ;  /* 0x0000090001347983 */ /* 0x01fea40000100000 */
[----:B--2---:R-:W-:-:S05]  /*372a0*/  LOP3.LUT R52, R52, 0x4, RZ, 0xfc, !PT ;  /* 0x0000000434347812 */ /* 0x004fca00078efcff */
[----:B------:R0:W-:Y:S02]  /*372b0*/  STL.U8 [R1+0x9], R52 ;  /* 0x0000093401007387 */ /* 0x0001e40000100000 */
.L_x_1735:
[----:B------:R-:W-:Y:S05]  /*372c0*/  BSYNC.RECONVERGENT B0 ;  /* 0x0000000000007941 */ /* 0x000fea0003800200 */
.L_x_1734:
[C---:B------:R-:W-:Y:S01]  /*372d0*/  LOP3.LUT P2, RZ, R18.reuse, 0x200, RZ, 0xc0, !PT ;  /* 0x0000020012ff7812 */ /* 0x040fe2000784c0ff */
[----:B------:R-:W-:Y:S01]  /*372e0*/  BSSY.RECONVERGENT B0, `(.L_x_1736) ;  /* 0x0000006000007945 */ /* 0x000fe20003800200 */
[----:B------:R-:W-:-:S11]  /*372f0*/  LOP3.LUT P0, RZ, R18, 0x4, RZ, 0xc0, !PT ;  /* 0x0000000412ff7812 */ /* 0x000fd6000780c0ff */
[----:B------:R-:W-:Y:S05]  /*37300*/  @!P2 BRA `(.L_x_1737) ;  /* 0x00000000000ca947 */ /* 0x000fea0003800000 */
[----:B01234-:R-:W2:Y:S02]  /*37310*/  LDL.U8 R52, [R1+0x9] ;  /* 0x0000090001347983 */ /* 0x01fea40000100000 */
[----:B--2---:R-:W-:-:S05]  /*37320*/  LOP3.LUT R52, R52, 0x2, RZ, 0xfc, !PT ;  /* 0x0000000234347812 */ /* 0x004fca00078efcff */
[----:B------:R0:W-:Y:S02]  /*37330*/  STL.U8 [R1+0x9], R52 ;  /* 0x0000093401007387 */ /* 0x0001e40000100000 */
.L_x_1737:
[----:B------:R-:W-:Y:S05]  /*37340*/  BSYNC.RECONVERGENT B0 ;  /* 0x0000000000007941 */ /* 0x000fea0003800200 */
.L_x_1736:
        /* <DEDUP_REMOVED lines=12> */
.L_x_1739:
[----:B------:R-:W-:Y:S05]  /*37410*/  BSYNC.RECONVERGENT B0 ;  /* 0x0000000000007941 */ /* 0x000fea0003800200 */
.L_x_1738:
[----:B------:R-:W-:Y:S01]  /*37420*/  BSSY.RECONVERGENT B0, `(.L_x_1740) ;  /* 0x0000006000007945 */ /* 0x000fe20003800200 */
[----:B------:R-:W-:-:S03]  /*37430*/  ISETP.NE.U32.AND P2, PT, R51, 0x1, PT ;  /* 0x000000013300780c */ /* 0x000fc60003f45070 */
[----:B------:R-:W-:Y:S10]  /*37440*/  @!P6 BRA `(.L_x_1741) ;  /* 0x00000000000ce947 */ /* 0x000ff40003800000 */
[----:B--2---:R-:W2:Y:S02]  /*37450*/  LDL.U8 R18, [R1+0xa] ;  /* 0x00000a0001127983 */ /* 0x004ea40000100000 */
[----:B--2---:R-:W-:-:S05]  /*37460*/  LOP3.LUT R18, R18, 0x80, RZ, 0xfc, !PT ;  /* 0x0000008012127812 */ /* 0x004fca00078efcff */
[----:B------:R2:W-:Y:S02]  /*37470*/  STL.U8 [R1+0xa], R18 ;  /* 0x00000a1201007387 */ /* 0x0005e40000100000 */
.L_x_1741:
[----:B------:R-:W-:Y:S05]  /*37480*/  BSYNC.RECONVERGENT B0 ;  /* 0x0000000000007941 */ /* 0x000fea0003800200 */
.L_x_1740:
        /* <DEDUP_REMOVED lines=8> */
.L_x_1743:
[----:B------:R-:W-:Y:S05]  /*37510*/  BSYNC.RECONVERGENT B0 ;  /* 0x0000000000007941 */ /* 0x000fea0003800200 */
.L_x_1742:
        /* <DEDUP_REMOVED lines=8> */
.L_x_1745:
[----:B------:R-:W-:Y:S05]  /*375a0*/  BSYNC.RECONVERGENT B0 ;  /* 0x0000000000007941 */ /* 0x000fea0003800200 */
.L_x_1744:
        /* <DEDUP_REMOVED lines=8> */
.L_x_1747:
[----:B------:R-:W-:Y:S05]  /*37630*/  BSYNC.RECONVERGENT B0 ;  /* 0x0000000000007941 */ /* 0x000fea0003800200 */
.L_x_1746:
[----:B------:R-:W-:Y:S01]  /*37640*/  BSSY.RECONVERGENT B0, `(.L_x_1748) ;  /* 0x0000006000007945 */ /* 0x000fe20003800200 */
[----:B------:R-:W-:-:S03]  /*37650*/  LOP3.LUT P6, RZ, R48, 0x80, RZ, 0xc0, !PT ;  /* 0x0000008030ff7812 */ /* 0x000fc600078cc0ff */
[----:B------:R-:W-:Y:S10]  /*37660*/  @!P1 BRA `(.L_x_1749) ;  /* 0x00000000000c9947 */ /* 0x000ff40003800000 */
[----:B--2---:R-:W2:Y:S02]  /*37670*/  LDL.U8 R18, [R1+0xa] ;  /* 0x00000a0001127983 */ /* 0x004ea40000100000 */
[----:B--2---:R-:W-:-:S05]  /*37680*/  LOP3.LUT R18, R18, 0x8, RZ, 0xfc, !PT ;  /* 0x0000000812127812 */ /* 0x004fca00078efcff */
[----:B------:R2:W-:Y:S02]  /*37690*/  STL.U8 [R1+0xa], R18 ;  /* 0x00000a1201007387 */ /* 0x0005e40000100000 */
.L_x_1749:
[----:B------:R-:W-:Y:S05]  /*376a0*/  BSYNC.RECONVERGENT B0 ;  /* 0x0000000000007941 */ /* 0x000fea0003800200 */
.L_x_1748:
        /* <DEDUP_REMOVED lines=8> */
.L_x_1751:
[----:B------:R-:W-:Y:S05]  /*37730*/  BSYNC.RECONVERGENT B0 ;  /* 0x0000000000007941 */ /* 0x000fea0003800200 */
.L_x_1750:
[----:B------:R-:W-:Y:S01]  /*37740*/  LOP3.LUT P1, RZ, R42, 0x2, RZ, 0xc0, !PT ;  /* 0x000000022aff7812 */ /* 0x000fe2000782c0ff */
[----:B------:R-:W-:Y:S01]  /*37750*/  BSSY.RECONVERGENT B0, `(.L_x_1752) ;  /* 0x0000006000007945 */ /* 0x000fe20003800200 */
[----:B------:R-:W-:-:S11]  /*37760*/  LOP3.LUT P0, RZ, R48, 0x20, RZ, 0xc0, !PT ;  /* 0x0000002030ff7812 */ /* 0x000fd6000780c0ff */
[----:B------:R-:W-:Y:S05]  /*37770*/  @!P1 BRA `(.L_x_1753) ;  /* 0x00000000000c9947 */ /* 0x000fea0003800000 */
[----:B--2---:R-:W2:Y:S02]  /*37780*/  LDL.U8 R18, [R1+0xa] ;  /* 0x00000a0001127983 */ /* 0x004ea40000100000 */
[----:B--2---:R-:W-:-:S05]  /*37790*/  LOP3.LUT R18, R18, 0x2, RZ, 0xfc, !PT ;  /* 0x0000000212127812 */ /* 0x004fca00078efcff */
[----:B------:R2:W-:Y:S02]  /*377a0*/  STL.U8 [R1+0xa], R18 ;  /* 0x00000a1201007387 */ /* 0x0005e40000100000 */
.L_x_1753:
[----:B------:R-:W-:Y:S05]  /*377b0*/  BSYNC.RECONVERGENT B0 ;  /* 0x0000000000007941 */ /* 0x000fea0003800200 */
.L_x_1752:
[----:B------:R-:W-:Y:S01]  /*377c0*/  BSSY.RECONVERGENT B0, `(.L_x_1754) ;  /* 0x0000006000007945 */ /* 0x000fe20003800200 */
[----:B------:R-:W-:-:S03]  /*377d0*/  LOP3.LUT P1, RZ, R48, 0x10, RZ, 0xc0, !PT ;  /* 0x0000001030ff7812 */ /* 0x000fc6000782c0ff */
[----:B------:R-:W-:Y:S10]  /*377e0*/  @P2 BRA `(.L_x_1755) ;  /* 0x00000000000c2947 */ /* 0x000ff40003800000 */
[----:B--2---:R-:W2:Y:S02]  /*377f0*/  LDL.U8 R18, [R1+0xa] ;  /* 0x00000a0001127983 */ /* 0x004ea40000100000 */
[----:B--2---:R-:W-:-:S05]  /*37800*/  LOP3.LUT R18, R18, 0x1, RZ, 0xfc, !PT ;  /* 0x0000000112127812 */ /* 0x004fca00078efcff */
[----:B------:R2:W-:Y:S02]  /*37810*/  STL.U8 [R1+0xa], R18 ;  /* 0x00000a1201007387 */ /* 0x0005e40000100000 */
.L_x_1755:
[----:B------:R-:W-:Y:S05]  /*37820*/  BSYNC.RECONVERGENT B0 ;  /* 0x0000000000007941 */ /* 0x000fea0003800200 */
.L_x_1754:
[C---:B------:R-:W-:Y:S01]  /*37830*/  LOP3.LUT P3, RZ, R48.reuse, 0x400, RZ, 0xc0, !PT ;  /* 0x0000040030ff7812 */ /* 0x040fe2000786c0ff */
[----:B------:R-:W-:Y:S01]  /*37840*/  BSSY.RECONVERGENT B0, `(.L_x_1756) ;  /* 0x0000006000007945 */ /* 0x000fe20003800200 */
[----:B------:R-:W-:-:S11]  /*37850*/  LOP3.LUT P2, RZ, R48, 0x8, RZ, 0xc0, !PT ;  /* 0x0000000830ff7812 */ /* 0x000fd6000784c0ff */
[----:B------:R-:W-:Y:S05]  /*37860*/  @!P3 BRA `(.L_x_1757) ;  /* 0x00000000000cb947 */ /* 0x000fea0003800000 */
[----:B--2---:R-:W2:Y:S02]  /*37870*/  LDL.U8 R18, [R1+0xb] ;  /* 0x00000b0001127983 */ /* 0x004ea40000100000 */
[----:B--2---:R-:W-:-:S05]  /*37880*/  LOP3.LUT R18, R18, 0x80, RZ, 0xfc, !PT ;  /* 0x0000008012127812 */ /* 0x004fca00078efcff */
[----:B------:R2:W-:Y:S02]  /*37890*/  STL.U8 [R1+0xb], R18 ;  /* 0x00000b1201007387 */ /* 0x0005e40000100000 */
.L_x_1757:
[----:B------:R-:W-:Y:S05]  /*378a0*/  BSYNC.RECONVERGENT B0 ;  /* 0x0000000000007941 */ /* 0x000fea0003800200 */
.L_x_1756:
[C---:B------:R-:W-:Y:S01]  /*378b0*/  LOP3.LUT P4, RZ, R48.reuse, 0x200, RZ, 0xc0, !PT ;  /* 0x0000020030ff7812 */ /* 0x040fe2000788c0ff */
[----:B------:R-:W-:Y:S01]  /*378c0*/  BSSY.RECONVERGENT B0, `(.L_x_1758) ;  /* 0x0000006000007945 */ /* 0x000fe20003800200 */
[----:B------:R-:W-:-:S11]  /*378d0*/  LOP3.LUT P3, RZ, R48, 0x4, RZ, 0xc0, !PT ;  /* 0x0000000430ff7812 */ /* 0x000fd6000786c0ff */
[----:B------:R-:W-:Y:S05]  /*378e0*/  @!P4 BRA `(.L_x_1759) ;  /* 0x00000000000cc947 */ /* 0x000fea0003800000 */
[----:B--2---:R-:W2:Y:S02]  /*378f0*/  LDL.U8 R18, [R1+0xb] ;  /* 0x00000b0001127983 */ /* 0x004ea40000100000 */
[----:B--2---:R-:W-:-:S05]  /*37900*/  LOP3.LUT R18, R18, 0x40, RZ, 0xfc, !PT ;  /* 0x0000004012127812 */ /* 0x004fca00078efcff */
[----:B------:R2:W-:Y:S02]  /*37910*/  STL.U8 [R1+0xb], R18 ;  /* 0x00000b1201007387 */ /* 0x0005e40000100000 */
.L_x_1759:
[----:B------:R-:W-:Y:S05]  /*37920*/  BSYNC.RECONVERGENT B0 ;  /* 0x0000000000007941 */ /* 0x000fea0003800200 */
.L_x_1758:
        /* <DEDUP_REMOVED lines=8> */
.L_x_1761:
[----:B------:R-:W-:Y:S05]  /*379b0*/  BSYNC.RECONVERGENT B0 ;  /* 0x0000000000007941 */ /* 0x000fea0003800200 */
.L_x_1760:
[----:B------:R-:W-:Y:S01]  /*379c0*/  BSSY.RECONVERGENT B0, `(.L_x_1762) ;  /* 0x0000006000007945 */ /* 0x000fe20003800200 */
[----:B------:R-:W-:-:S03]  /*379d0*/  ISETP.NE.U32.AND P5, PT, R7, 0x1, PT ;  /* 0x000000010700780c */ /* 0x000fc60003fa5070 */
[----:B------:R-:W-:Y:S10]  /*379e0*/  @!P6 BRA `(.L_x_1763) ;  /* 0x00000000000ce947 */ /* 0x000ff40003800000 */
[----:B--2---:R-:W2:Y:S02]  /*379f0*/  LDL.U8 R18, [R1+0xb] ;  /* 0x00000b0001127983 */ /* 0x004ea40000100000 */
[----:B--2---:R-:W-:-:S05]  /*37a00*/  LOP3.LUT R18, R18, 0x10, RZ, 0xfc, !PT ;  /* 0x0000001012127812 */ /* 0x004fca00078efcff */
[----:B------:R2:W-:Y:S02]  /*37a10*/  STL.U8 [R1+0xb], R18 ;  /* 0x00000b1201007387 */ /* 0x0005e40000100000 */
.L_x_1763:
[----:B------:R-:W-:Y:S05]  /*37a20*/  BSYNC.RECONVERGENT B0 ;  /* 0x0000000000007941 */ /* 0x000fea0003800200 */
.L_x_1762:
        /* <DEDUP_REMOVED lines=11> */
.L_x_1765:
[----:B------:R-:W-:Y:S05]  /*37ae0*/  BSYNC.RECONVERGENT B0 ;  /* 0x0000000000007941 */ /* 0x000fea0003800200 */
.L_x_1764:
[----:B------:R-:W-:Y:S01]  /*37af0*/  BSSY.RECONVERGENT B0, `(.L_x_1766) ;  /* 0x0000006000007945 */ /* 0x000fe20003800200 */
[----:B------:R-:W-:-:S03]  /*37b00*/  LOP3.LUT P6, RZ, R5, 0x200, RZ, 0xc0, !PT ;  /* 0x0000020005ff7812 */ /* 0x000fc600078cc0ff */
[----:B------:R-:W-:Y:S10]  /*37b10*/  @!P0 BRA `(.L_x_1767) ;  /* 0x00000000000c8947 */ /* 0x000ff40003800000 */
[----:B--2---:R-:W2:Y:S02]  /*37b20*/  LDL.U8 R18, [R1+0xb] ;  /* 0x00000b0001127983 */ /* 0x004ea40000100000 */
[----:B--2---:R-:W-:-:S05]  /*37b30*/  LOP3.LUT R18, R18, 0x4, RZ, 0xfc, !PT ;  /* 0x0000000412127812 */ /* 0x004fca00078efcff */
[----:B------:R2:W-:Y:S02]  /*37b40*/  STL.U8 [R1+0xb], R18 ;  /* 0x00000b1201007387 */ /* 0x0005e40000100000 */
.L_x_1767:
[----:B------:R-:W-:Y:S05]  /*37b50*/  BSYNC.RECONVERGENT B0 ;  /* 0x0000000000007941 */ /* 0x000fea0003800200 */
.L_x_1766:
[----:B------:R-:W-:Y:S01]  /*37b60*/  BSSY.RECONVERGENT B0, `(.L_x_1768) ;  /* 0x0000006000007945 */ /* 0x000fe20003800200 */
[----:B------:R-:W-:-:S03]  /*37b70*/  LOP3.LUT P0, RZ, R5, 0x100, RZ, 0xc0, !PT ;  /* 0x0000010005ff7812 */ /* 0x000fc6000780c0ff */
[----:B------:R-:W-:Y:S10]  /*37b80*/  @!P1 BRA `(.L_x_1769) ;  /* 0x00000000000c9947 */ /* 0x000ff40003800000 */
[----:B--2---:R-:W2:Y:S02]  /*37b90*/  LDL.U8 R18, [R1+0xb] ;  /* 0x00000b0001127983 */ /* 0x004ea40000100000 */
[----:B--2---:R-:W-:-:S05]  /*37ba0*/  LOP3.LUT R18, R18, 0x2, RZ, 0xfc, !PT ;  /* 0x0000000212127812 */ /* 0x004fca00078efcff */
[----:B------:R2:W-:Y:S02]  /*37bb0*/  STL.U8 [R1+0xb], R18 ;  /* 0x00000b1201007387 */ /* 0x0005e40000100000 */
.L_x_1769:
[----:B------:R-:W-:Y:S05]  /*37bc0*/  BSYNC.RECONVERGENT B0 ;  /* 0x0000000000007941 */ /* 0x000fea0003800200 */
.L_x_1768:
[----:B------:R-:W-:Y:S04]  /*37bd0*/  BSSY.RECONVERGENT B0, `(.L_x_1770) ;  /* 0x0000005000007945 */ /* 0x000fe80003800200 */
[----:B------:R-:W-:Y:S05]  /*37be0*/  @!P2 BRA `(.L_x_1771) ;  /* 0x00000000000ca947 */ /* 0x000fea0003800000 */
[----:B--2---:R-:W2:Y:S02]  /*37bf0*/  LDL.U8 R18, [R1+0xb] ;  /* 0x00000b0001127983 */ /* 0x004ea40000100000 */
[----:B--2---:R-:W-:-:S05]  /*37c00*/  LOP3.LUT R18, R18, 0x1, RZ, 0xfc, !PT ;  /* 0x0000000112127812 */ /* 0x004fca00078efcff */
[----:B------:R2:W-:Y:S02]  /*37c10*/  STL.U8 [R1+0xb], R18 ;  /* 0x00000b1201007387 */ /* 0x0005e40000100000 */
.L_x_1771:
[----:B------:R-:W-:Y:S05]  /*37c20*/  BSYNC.RECONVERGENT B0 ;  /* 0x0000000000007941 */ /* 0x000fea0003800200 */
.L_x_1770:
[----:B------:R-:W-:Y:S04]  /*37c30*/  BSSY.RECONVERGENT B0, `(.L_x_1772) ;  /* 0x0000005000007945 */ /* 0x000fe80003800200 */
[----:B------:R-:W-:Y:S05]  /*37c40*/  @!P3 BRA `(.L_x_1773) ;  /* 0x00000000000cb947 */ /* 0x000fea0003800000 */
[----:B--2---:R-:W2:Y:S02]  /*37c50*/  LDL.U8 R18, [R1+0xc] ;  /* 0x00000c0001127983 */ /* 0x004ea40000100000 */
[----:B--2---:R-:W-:-:S05]  /*37c60*/  LOP3.LUT R18, R18, 0x80, RZ, 0xfc, !PT ;  /* 0x0000008012127812 */ /* 0x004fca00078efcff */
[----:B------:R2:W-:Y:S02]  /*37c70*/  STL.U8 [R1+0xc], R18 ;  /* 0x00000c1201007387 */ /* 0x0005e40000100000 */
.L_x_1773:
[----:B------:R-:W-:Y:S05]  /*37c80*/  BSYNC.RECONVERGENT B0 ;  /* 0x0000000000007941 */ /* 0x000fea0003800200 */
.L_x_1772:
[----:B------:R-:W-:Y:S04]  /*37c90*/  BSSY.RECONVERGENT B0, `(.L_x_1774) ;  /* 0x0000005000007945 */ /* 0x000fe80003800200 */
[----:B------:R-:W-:Y:S05]  /*37ca0*/  @!P4 BRA `(.L_x_1775) ;  /* 0x00000000000cc947 */ /* 0x000fea0003800000 */
[----:B--2---:R-:W2:Y:S02]  /*37cb0*/  LDL.U8 R18, [R1+0xc] ;  /* 0x00000c0001127983 */ /* 0x004ea40000100000 */
[----:B--2---:R-:W-:-:S05]  /*37cc0*/  LOP3.LUT R18, R18, 0x40, RZ, 0xfc, !PT ;  /* 0x0000004012127812 */ /* 0x004fca00078efcff */
[----:B------:R2:W-:Y:S02]  /*37cd0*/  STL.U8 [R1+0xc], R18 ;  /* 0x00000c1201007387 */ /* 0x0005e40000100000 */
.L_x_1775:
[----:B------:R-:W-:Y:S05]  /*37ce0*/  BSYNC.RECONVERGENT B0 ;  /* 0x0000000000007941 */ /* 0x000fea0003800200 */
.L_x_1774:
[----:B------:R-:W-:Y:S04]  /*37cf0*/  BSSY.RECONVERGENT B0, `(.L_x_1776) ;  /* 0x0000005000007945 */ /* 0x000fe80003800200 */
[----:B------:R-:W-:Y:S05]  /*37d00*/  @P5 BRA `(.L_x_1777) ;  /* 0x00000000000c5947 */ /* 0x000fea0003800000 */
[----:B--2---:R-:W2:Y:S02]  /*37d10*/  LDL.U8 R18, [R1+0xc] ;  /* 0x00000c0001127983 */ /* 0x004ea40000100000 */
[----:B--2---:R-:W-:-:S05]  /*37d20*/  LOP3.LUT R18, R18, 0x20, RZ, 0xfc, !PT ;  /* 0x0000002012127812 */ /* 0x004fca00078efcff */
[----:B------:R2:W-:Y:S02]  /*37d30*/  STL.U8 [R1+0xc], R18 ;  /* 0x00000c1201007387 */ /* 0x0005e40000100000 */
.L_x_1777:
[----:B------:R-:W-:Y:S05]  /*37d40*/  BSYNC.RECONVERGENT B0 ;  /* 0x0000000000007941 */ /* 0x000fea0003800200 */
.L_x_1776:
[----:B------:R-:W-:Y:S01]  /*37d50*/  LOP3.LUT P1, RZ, R5, 0x400, RZ, 0xc0, !PT ;  /* 0x0000040005ff7812 */ /* 0x000fe2000782c0ff */
[----:B------:R-:W-:-:S12]  /*37d60*/  BSSY.RECONVERGENT B0, `(.L_x_1778) ;  /* 0x0000005000007945 */ /* 0x000fd80003800200 */
[----:B------:R-:W-:Y:S05]  /*37d70*/  @!P1 BRA `(.L_x_1779) ;  /* 0x00000000000c9947 */ /* 0x000fea0003800000 */
[----:B--2---:R-:W2:Y:S02]  /*37d80*/  LDL.U8 R18, [R1+0xc] ;  /* 0x00000c0001127983 */ /* 0x004ea40000100000 */
[----:B--2---:R-:W-:-:S05]  /*37d90*/  LOP3.LUT R18, R18, 0x10, RZ, 0xfc, !PT ;  /* 0x0000001012127812 */ /* 0x004fca00078efcff */
[----:B------:R2:W-:Y:S02]  /*37da0*/  STL.U8 [R1+0xc], R18 ;  /* 0x00000c1201007387 */ /* 0x0005e40000100000 */
.L_x_1779:
[----:B------:R-:W-:Y:S05]  /*37db0*/  BSYNC.RECONVERGENT B0 ;  /* 0x0000000000007941 */ /* 0x000fea0003800200 */
.L_x_1778:
[----:B------:R-:W-:Y:S04]  /*37dc0*/  BSSY.RECONVERGENT B0, `(.L_x_1780) ;  /* 0x0000005000007945 */ /* 0x000fe80003800200 */
[----:B------:R-:W-:Y:S05]  /*37dd0*/  @!P6 BRA `(.L_x_1781) ;  /* 0x00000000000ce947 */ /* 0x000fea0003800000 */
[----:B--2---:R-:W2:Y:S02]  /*37de0*/  LDL.U8 R18, [R1+0xc] ;  /* 0x00000c0001127983 */ /* 0x004ea40000100000 */
[----:B--2---:R-:W-:-:S05]  /*37df0*/  LOP3.LUT R18, R18, 0x8, RZ, 0xfc, !PT ;  /* 0x0000000812127812 */ /* 0x004fca00078efcff */
[----:B------:R2:W-:Y:S02]  /*37e00*/  STL.U8 [R1+0xc], R18 ;  /* 0x00000c1201007387 */ /* 0x0005e40000100000 */
.L_x_1781:
[----:B------:R-:W-:Y:S05]  /*37e10*/  BSYNC.RECONVERGENT B0 ;  /* 0x0000000000007941 */ /* 0x000fea0003800200 */
.L_x_1780:
[----:B------:R-:W-:Y:S04]  /*37e20*/  BSSY.RECONVERGENT B0, `(.L_x_1782) ;  /* 0x0000005000007945 */ /* 0x000fe80003800200 */
[----:B------:R-:W-:Y:S05]  /*37e30*/  @!P0 BRA `(.L_x_1783) ;  /* 0x00000000000c8947 */ /* 0x000fea0003800000 */
[----:B--2---:R-:W2:Y:S02]  /*37e40*/  LDL.U8 R18, [R1+0xc] ;  /* 0x00000c0001127983 */ /* 0x004ea40000100000 */
[----:B--2---:R-:W-:-:S05]  /*37e50*/  LOP3.LUT R18, R18, 0x4, RZ, 0xfc, !PT ;  /* 0x0000000412127812 */ /* 0x004fca00078efcff */
[----:B------:R2:W-:Y:S02]  /*37e60*/  STL.U8 [R1+0xc], R18 ;  /* 0x00000c1201007387 */ /* 0x0005e40000100000 */
.L_x_1783:
[----:B------:R-:W-:Y:S05]  /*37e70*/  BSYNC.RECONVERGENT B0 ;  /* 0x0000000000007941 */ /* 0x000fea0003800200 */
.L_x_1782:
        /* <DEDUP_REMOVED lines=25> */
.L_x_1785:
[----:B------:R-:W-:Y:S05]  /*38010*/  BSYNC.RECONVERGENT B0 ;  /* 0x0000000000007941 */ /* 0x000fea0003800200 */
.L_x_1784:
        /* <DEDUP_REMOVED lines=8> */
.L_x_1787:
[----:B------:R-:W-:Y:S05]  /*380a0*/  BSYNC.RECONVERGENT B0 ;  /* 0x0000000000007941 */ /* 0x000fea0003800200 */
.L_x_1786:
        /* <DEDUP_REMOVED lines=8> */
.L_x_1789:
[----:B------:R-:W-:Y:S05]  /*38130*/  BSYNC.RECONVERGENT B0 ;  /* 0x0000000000007941 */ /* 0x000fea0003800200 */
.L_x_1788:
        /* <DEDUP_REMOVED lines=8> */
.L_x_1791:
[----:B------:R-:W-:Y:S05]  /*381c0*/  BSYNC.RECONVERGENT B0 ;  /* 0x0000000000007941 */ /* 0x000fea0003800200 */
.L_x_1790:
[----:B------:R-:W-:Y:S01]  /*381d0*/  BSSY.RECONVERGENT B0, `(.L_x_1792) ;  /* 0x0000006000007945 */ /* 0x000fe20003800200 */
[----:B------:R-:W-:-:S03]  /*381e0*/  LOP3.LUT P6, RZ, R6, 0x80, RZ, 0xc0, !PT ;  /* 0x0000008006ff7812 */ /* 0x000fc600078cc0ff */
[----:B------:R-:W-:Y:S10]  /*381f0*/  @!P2 BRA `(.L_x_1793) ;  /* 0x00000000000ca947 */ /* 0x000ff40003800000 */
[----:B0123--:R-:W2:Y:S02]  /*38200*/  LDL.U8 R52, [R1+0xd] ;  /* 0x00000d0001347983 */ /* 0x00fea40000100000 */
[----:B--2---:R-:W-:-:S05]  /*38210*/  LOP3.LUT R52, R52, 0x20, RZ, 0xfc, !PT ;  /* 0x0000002034347812 */ /* 0x004fca00078efcff */
[----:B------:R4:W-:Y:S02]  /*38220*/  STL.U8 [R1+0xd], R52 ;  /* 0x00000d3401007387 */ /* 0x0009e40000100000 */
.L_x_1793:
[----:B------:R-:W-:Y:S05]  /*38230*/  BSYNC.RECONVERGENT B0 ;  /* 0x0000000000007941 */ /* 0x000fea0003800200 */
.L_x_1792:
[----:B------:R-:W-:Y:S01]  /*38240*/  BSSY.RECONVERGENT B0, `(.L_x_1794) ;  /* 0x0000006000007945 */ /* 0x000fe20003800200 */
[----:B------:R-:W-:-:S03]  /*38250*/  LOP3.LUT P3, RZ, R6, 0x40, RZ, 0xc0, !PT ;  /* 0x0000004006ff7812 */ /* 0x000fc6000786c0ff */
[----:B------:R-:W-:Y:S10]  /*38260*/  @!P1 BRA `(.L_x_1795) ;  /* 0x00000000000c9947 */ /* 0x000ff40003800000 */
[----:B01234-:R-:W2:Y:S02]  /*38270*/  LDL.U8 R52, [R1+0xd] ;  /* 0x00000d0001347983 */ /* 0x01fea40000100000 */
[----:B--2---:R-:W-:-:S05]  /*38280*/  LOP3.LUT R52, R52, 0x10, RZ, 0xfc, !PT ;  /* 0x0000001034347812 */ /* 0x004fca00078efcff */
[----:B------:R0:W-:Y:S02]  /*38290*/  STL.U8 [R1+0xd], R52 ;  /* 0x00000d3401007387 */ /* 0x0001e40000100000 */
.L_x_1795:
[----:B------:R-:W-:Y:S05]  /*382a0*/  BSYNC.RECONVERGENT B0 ;  /* 0x0000000000007941 */ /* 0x000fea0003800200 */
.L_x_1794:
[----:B------:R-:W-:Y:S01]  /*382b0*/  BSSY.RECONVERGENT B0, `(.L_x_1796) ;  /* 0x0000006000007945 */ /* 0x000fe20003800200 */
[----:B------:R-:W-:-:S03]  /*382c0*/  LOP3.LUT P4, RZ, R6, 0x20, RZ, 0xc0, !PT ;  /* 0x0000002006ff7812 */ /* 0x000fc6000788c0ff */
[----:B------:R-:W-:Y:S10]  /*382d0*/  @!P0 BRA `(.L_x_1797) ;  /* 0x00000000000c8947 */ /* 0x000ff40003800000 */
[----:B01234-:R-:W2:Y:S02]  /*382e0*/  LDL.U8 R52, [R1+0xd] ;  /* 0x00000d0001347983 */ /* 0x01fea40000100000 */
[----:B--2---:R-:W-:-:S05]  /*382f0*/  LOP3.LUT R52, R52, 0x8, RZ, 0xfc, !PT ;  /* 0x0000000834347812 */ /* 0x004fca00078efcff */
[----:B------:R0:W-:Y:S02]  /*38300*/  STL.U8 [R1+0xd], R52 ;  /* 0x00000d3401007387 */ /* 0x0001e40000100000 */
.L_x_1797:
[----:B------:R-:W-:Y:S05]  /*38310*/  BSYNC.RECONVERGENT B0 ;  /* 0x0000000000007941 */ /* 0x000fea0003800200 */
.L_x_1796:
[----:B------:R-:W-:Y:S01]  /*38320*/  ISETP.NE.U32.AND P0, PT, R51, 0x1, PT ;  /* 0x000000013300780c */ /* 0x000fe20003f05070 */
[----:B------:R-:W-:Y:S01]  /*38330*/  BSSY.RECONVERGENT B0, `(.L_x_1798) ;  /* 0x0000006000007945 */ /* 0x000fe20003800200 */
[----:B------:R-:W-:-:S11]  /*38340*/  LOP3.LUT P5, RZ, R6, 0x10, RZ, 0xc0, !PT ;  /* 0x0000001006ff7812 */ /* 0x000fd600078ac0ff */
[----:B------:R-:W-:Y:S05]  /*38350*/  @P0 BRA `(.L_x_1799) ;  /* 0x00000000000c0947 */ /* 0x000fea0003800000 */
[----:B01234-:R-:W2:Y:S02]  /*38360*/  LDL.U8 R52, [R1+0xd] ;  /* 0x00000d0001347983 */ /* 0x01fea40000100000 */
[----:B--2---:R-:W-:-:S05]  /*38370*/  LOP3.LUT R52, R52, 0x4, RZ, 0xfc, !PT ;  /* 0x0000000434347812 */ /* 0x004fca00078efcff */
[----:B------:R0:W-:Y:S02]  /*38380*/  STL.U8 [R1+0xd], R52 ;  /* 0x00000d3401007387 */ /* 0x0001e40000100000 */
.L_x_1799:
[----:B------:R-:W-:Y:S05]  /*38390*/  BSYNC.RECONVERGENT B0 ;  /* 0x0000000000007941 */ /* 0x000fea0003800200 */
.L_x_1798:
[C---:B------:R-:W-:Y:S01]  /*383a0*/  LOP3.LUT P0, RZ, R6.reuse, 0x400, RZ, 0xc0, !PT ;  /* 0x0000040006ff7812 */ /* 0x040fe2000780c0ff */
[----:B------:R-:W-:Y:S01]  /*383b0*/  BSSY.RECONVERGENT B0, `(.L_x_1800) ;  /* 0x0000006000007945 */ /* 0x000fe20003800200 */
[----:B------:R-:W-:-:S11]  /*383c0*/  LOP3.LUT P1, RZ, R6, 0x8, RZ, 0xc0, !PT ;  /* 0x0000000806ff7812 */ /* 0x000fd6000782c0ff */
[----:B------:R-:W-:Y:S05]  /*383d0*/  @!P0 BRA `(.L_x_1801) ;  /* 0x00000000000c8947 */ /* 0x000fea0003800000 */
[----:B01234-:R-:W2:Y:S02]  /*383e0*/  LDL.U8 R52, [R1+0xd] ;  /* 0x00000d0001347983 */ /* 0x01fea40000100000 */
[----:B--2---:R-:W-:-:S05]  /*383f0*/  LOP3.LUT R52, R52, 0x2, RZ, 0xfc, !PT ;  /* 0x0000000234347812 */ /* 0x004fca00078efcff */
[----:B------:R0:W-:Y:S02]  /*38400*/  STL.U8 [R1+0xd], R52 ;  /* 0x00000d3401007387 */ /* 0x0001e40000100000 */
.L_x_1801:
[----:B------:R-:W-:Y:S05]  /*38410*/  BSYNC.RECONVERGENT B0 ;  /* 0x0000000000007941 */ /* 0x000fea0003800200 */
.L_x_1800:
[C---:B------:R-:W-:Y:S01]  /*38420*/  LOP3.LUT P2, RZ, R6.reuse, 0x200, RZ, 0xc0, !PT ;  /* 0x0000020006ff7812 */ /* 0x040fe2000784c0ff */
[----:B------:R-:W-:Y:S01]  /*38430*/  BSSY.RECONVERGENT B0, `(.L_x_1802) ;  /* 0x0000006000007945 */ /* 0x000fe20003800200 */
[----:B------:R-:W-:-:S11]  /*38440*/  LOP3.LUT P0, RZ, R6, 0x4, RZ, 0xc0, !PT ;  /* 0x0000000406ff7812 */ /* 0x000fd6000780c0ff */
[----:B------:R-:W-:Y:S05]  /*38450*/  @!P2 BRA `(.L_x_1803) ;  /* 0x00000000000ca947 */ /* 0x000fea0003800000 */
[----:B01234-:R-:W2:Y:S02]  /*38460*/  LDL.U8 R52, [R1+0xd] ;  /* 0x00000d0001347983 */ /* 0x01fea40000100000 */
[----:B--2---:R-:W-:-:S05]  /*38470*/  LOP3.LUT R52, R52, 0x1, RZ, 0xfc, !PT ;  /* 0x0000000134347812 */ /* 0x004fca00078efcff */
[----:B------:R0:W-:Y:S02]  /*38480*/  STL.U8 [R1+0xd], R52 ;  /* 0x00000d3401007387 */ /* 0x0001e40000100000 */
.L_x_1803:
[----:B------:R-:W-:Y:S05]  /*38490*/  BSYNC.RECONVERGENT B0 ;  /* 0x0000000000007941 */ /* 0x000fea0003800200 */
.L_x_1802:
        /* <DEDUP_REMOVED lines=12> */
.L_x_1805:
[----:B------:R-:W-:Y:S05]  /*38560*/  BSYNC.RECONVERGENT B0 ;  /* 0x0000000000007941 */ /* 0x000fea0003800200 */
.L_x_1804:
[----:B------:R-:W-:Y:S01]  /*38570*/  BSSY.RECONVERGENT B0, `(.L_x_1806) ;  /* 0x0000006000007945 */ /* 0x000fe20003800200 */
[----:B------:R-:W-:-:S03]  /*38580*/  ISETP.NE.U32.AND P2, PT, R51, 0x1, PT ;  /* 0x000000013300780c */ /* 0x000fc60003f45070 */
[----:B------:R-:W-:Y:S10]  /*38590*/  @!P6 BRA `(.L_x_1807) ;  /* 0x00000000000ce947 */ /* 0x000ff40003800000 */
[----:B--2---:R-:W2:Y:S02]  /*385a0*/  LDL.U8 R6, [R1+0xe] ;  /* 0x00000e0001067983 */ /* 0x004ea40000100000 */
[----:B--2---:R-:W-:-:S05]  /*385b0*/  LOP3.LUT R6, R6, 0x40, RZ, 0xfc, !PT ;  /* 0x0000004006067812 */ /* 0x004fca00078efcff */
[----:B------:R2:W-:Y:S02]  /*385c0*/  STL.U8 [R1+0xe], R6 ;  /* 0x00000e0601007387 */ /* 0x0005e40000100000 */
.L_x_1807:
[----:B------:R-:W-:Y:S05]  /*385d0*/  BSYNC.RECONVERGENT B0 ;  /* 0x0000000000007941 */ /* 0x000fea0003800200 */
.L_x_1806:
        /* <DEDUP_REMOVED lines=8> */
.L_x_1809:
[----:B------:R-:W-:Y:S05]  /*38660*/  BSYNC.RECONVERGENT B0 ;  /* 0x0000000000007941 */ /* 0x000fea0003800200 */
.L_x_1808:
        /* <DEDUP_REMOVED lines=8> */
.L_x_1811:
[----:B------:R-:W-:Y:S05]  /*386f0*/  BSYNC.RECONVERGENT B0 ;  /* 0x0000000000007941 */ /* 0x000fea0003800200 */
.L_x_1810:
        /* <DEDUP_REMOVED lines=8> */
.L_x_1813:
[----:B------:R-:W-:Y:S05]  /*38780*/  BSYNC.RECONVERGENT B0 ;  /* 0x0000000000007941 */ /* 0x000fea0003800200 */
.L_x_1812:
[----:B------:R-:W-:Y:S01]  /*38790*/  BSSY.RECONVERGENT B0, `(.L_x_1814) ;  /* 0x0000006000007945 */ /* 0x000fe20003800200 */
[----:B------:R-:W-:-:S03]  /*387a0*/  LOP3.LUT P6, RZ, R47, 0x80, RZ, 0xc0, !PT ;  /* 0x000000802fff7812 */ /* 0x000fc600078cc0ff */
[----:B------:R-:W-:Y:S10]  /*387b0*/  @!P1 BRA `(.L_x_1815) ;  /* 0x00000000000c9947 */ /* 0x000ff40003800000 */
[----:B--2---:R-:W2:Y:S02]  /*387c0*/  LDL.U8 R6, [R1+0xe] ;  /* 0x00000e0001067983 */ /* 0x004ea40000100000 */
[----:B--2---:R-:W-:-:S05]  /*387d0*/  LOP3.LUT R6, R6, 0x4, RZ, 0xfc, !PT ;  /* 0x0000000406067812 */ /* 0x004fca00078efcff */
[----:B------:R2:W-:Y:S02]  /*387e0*/  STL.U8 [R1+0xe], R6 ;  /* 0x00000e0601007387 */ /* 0x0005e40000100000 */
.L_x_1815:
[----:B------:R-:W-:Y:S05]  /*387f0*/  BSYNC.RECONVERGENT B0 ;  /* 0x0000000000007941 */ /* 0x000fea0003800200 */
.L_x_1814:
        /* <DEDUP_REMOVED lines=8> */
.L_x_1817:
[----:B------:R-:W-:Y:S05]  /*38880*/  BSYNC.RECONVERGENT B0 ;  /* 0x0000000000007941 */ /* 0x000fea0003800200 */
.L_x_1816:
[----:B------:R-:W-:Y:S01]  /*38890*/  LOP3.LUT P1, RZ, R42, 0x2, RZ, 0xc0, !PT ;  /* 0x000000022aff7812 */ /* 0x000fe2000782c0ff */
[----:B------:R-:W-:Y:S01]  /*388a0*/  BSSY.RECONVERGENT B0, `(.L_x_1818) ;  /* 0x0000006000007945 */ /* 0x000fe20003800200 */
[----:B------:R-:W-:-:S11]  /*388b0*/  LOP3.LUT P0, RZ, R47, 0x20, RZ, 0xc0, !PT ;  /* 0x000000202fff7812 */ /* 0x000fd6000780c0ff */
[----:B------:R-:W-:Y:S05]  /*388c0*/  @!P1 BRA `(.L_x_1819) ;  /* 0x00000000000c9947 */ /* 0x000fea0003800000 */
[----:B--2---:R-:W2:Y:S02]  /*388d0*/  LDL.U8 R6, [R1+0xe] ;  /* 0x00000e0001067983 */ /* 0x004ea40000100000 */
[----:B--2---:R-:W-:-:S05]  /*388e0*/  LOP3.LUT R6, R6, 0x1, RZ, 0xfc, !PT ;  /* 0x0000000106067812 */ /* 0x004fca00078efcff */
[----:B------:R2:W-:Y:S02]  /*388f0*/  STL.U8 [R1+0xe], R6 ;  /* 0x00000e0601007387 */ /* 0x0005e40000100000 */
.L_x_1819:
[----:B------:R-:W-:Y:S05]  /*38900*/  BSYNC.RECONVERGENT B0 ;  /* 0x0000000000007941 */ /* 0x000fea0003800200 */
.L_x_1818:
[----:B------:R-:W-:Y:S01]  /*38910*/  BSSY.RECONVERGENT B0, `(.L_x_1820) ;  /* 0x0000006000007945 */ /* 0x000fe20003800200 */
[----:B------:R-:W-:-:S03]  /*38920*/  LOP3.LUT P1, RZ, R47, 0x10, RZ, 0xc0, !PT ;  /* 0x000000102fff7812 */ /* 0x000fc6000782c0ff */
[----:B------:R-:W-:Y:S10]  /*38930*/  @P2 BRA `(.L_x_1821) ;  /* 0x00000000000c2947 */ /* 0x000ff40003800000 */
[----:B--2---:R-:W2:Y:S02]  /*38940*/  LDL.U8 R6, [R1+0xf] ;  /* 0x00000f0001067983 */ /* 0x004ea40000100000 */
[----:B--2---:R-:W-:-:S05]  /*38950*/  LOP3.LUT R6, R6, 0x80, RZ, 0xfc, !PT ;  /* 0x0000008006067812 */ /* 0x004fca00078efcff */
[----:B------:R2:W-:Y:S02]  /*38960*/  STL.U8 [R1+0xf], R6 ;  /* 0x00000f0601007387 */ /* 0x0005e40000100000 */
.L_x_1821:
[----:B------:R-:W-:Y:S05]  /*38970*/  BSYNC.RECONVERGENT B0 ;  /* 0x0000000000007941 */ /* 0x000fea0003800200 */
.L_x_1820:
[C---:B------:R-:W-:Y:S01]  /*38980*/  LOP3.LUT P3, RZ, R47.reuse, 0x400, RZ, 0xc0, !PT ;  /* 0x000004002fff7812 */ /* 0x040fe2000786c0ff */
[----:B------:R-:W-:Y:S01]  /*38990*/  BSSY.RECONVERGENT B0, `(.L_x_1822) ;  /* 0x0000006000007945 */ /* 0x000fe20003800200 */
[----:B------:R-:W-:-:S11]  /*389a0*/  LOP3.LUT P2, RZ, R47, 0x8, RZ, 0xc0, !PT ;  /* 0x000000082fff7812 */ /* 0x000fd6000784c0ff */
[----:B------:R-:W-:Y:S05]  /*389b0*/  @!P3 BRA `(.L_x_1823) ;  /* 0x00000000000cb947 */ /* 0x000fea0003800000 */
[----:B--2---:R-:W2:Y:S02]  /*389c0*/  LDL.U8 R6, [R1+0xf] ;  /* 0x00000f0001067983 */ /* 0x004ea40000100000 */
[----:B--2---:R-:W-:-:S05]  /*389d0*/  LOP3.LUT R6, R6, 0x40, RZ, 0xfc, !PT ;  /* 0x0000004006067812 */ /* 0x004fca00078efcff */
[----:B------:R2:W-:Y:S02]  /*389e0*/  STL.U8 [R1+0xf], R6 ;  /* 0x00000f0601007387 */ /* 0x0005e40000100000 */
.L_x_1823:
[----:B------:R-:W-:Y:S05]  /*389f0*/  BSYNC.RECONVERGENT B0 ;  /* 0x0000000000007941 */ /* 0x000fea0003800200 */
.L_x_1822:
[C---:B------:R-:W-:Y:S01]  /*38a00*/  LOP3.LUT P4, RZ, R47.reuse, 0x200, RZ, 0xc0, !PT ;  /* 0x000002002fff7812 */ /* 0x040fe2000788c0ff */
[----:B------:R-:W-:Y:S01]  /*38a10*/  BSSY.RECONVERGENT B0, `(.L_x_1824) ;  /* 0x0000006000007945 */ /* 0x000fe20003800200 */
[----:B------:R-:W-:-:S11]  /*38a20*/  LOP3.LUT P3, RZ, R47, 0x4, RZ, 0xc0, !PT ;  /* 0x000000042fff7812 */ /* 0x000fd6000786c0ff */
[----:B------:R-:W-:Y:S05]  /*38a30*/  @!P4 BRA `(.L_x_1825) ;  /* 0x00000000000cc947 */ /* 0x000fea0003800000 */
[----:B--2---:R-:W2:Y:S02]  /*38a40*/  LDL.U8 R6, [R1+0xf] ;  /* 0x00000f0001067983 */ /* 0x004ea40000100000 */
[----:B--2---:R-:W-:-:S05]  /*38a50*/  LOP3.LUT R6, R6, 0x20, RZ, 0xfc, !PT ;  /* 0x0000002006067812 */ /* 0x004fca00078efcff */
[----:B------:R2:W-:Y:S02]  /*38a60*/  STL.U8 [R1+0xf], R6 ;  /* 0x00000f0601007387 */ /* 0x0005e40000100000 */
.L_x_1825:
[----:B------:R-:W-:Y:S05]  /*38a70*/  BSYNC.RECONVERGENT B0 ;  /* 0x0000000000007941 */ /* 0x000fea0003800200 */
.L_x_1824:
        /* <DEDUP_REMOVED lines=8> */
.L_x_1827:
[----:B------:R-:W-:Y:S05]  /*38b00*/  BSYNC.RECONVERGENT B0 ;  /* 0x0000000000007941 */ /* 0x000fea0003800200 */
.L_x_1826:
[----:B------:R-:W-:Y:S01]  /*38b10*/  BSSY.RECONVERGENT B0, `(.L_x_1828) ;  /* 0x0000006000007945 */ /* 0x000fe20003800200 */
[----:B------:R-:W-:-:S03]  /*38b20*/  ISETP.NE.U32.AND P5, PT, R5, 0x1, PT ;  /* 0x000000010500780c */ /* 0x000fc60003fa5070 */
[----:B------:R-:W-:Y:S10]  /*38b30*/  @!P6 BRA `(.L_x_1829) ;  /* 0x00000000000ce947 */ /* 0x000ff40003800000 */
[----:B--2---:R-:W2:Y:S02]  /*38b40*/  LDL.U8 R6, [R1+0xf] ;  /* 0x00000f0001067983 */ /* 0x004ea40000100000 */
[----:B--2---:R-:W-:-:S05]  /*38b50*/  LOP3.LUT R6, R6, 0x8, RZ, 0xfc, !PT ;  /* 0x0000000806067812 */ /* 0x004fca00078efcff */
[----:B------:R2:W-:Y:S02]  /*38b60*/  STL.U8 [R1+0xf], R6 ;  /* 0x00000f0601007387 */ /* 0x0005e40000100000 */
.L_x_1829:
[----:B------:R-:W-:Y:S05]  /*38b70*/  BSYNC.RECONVERGENT B0 ;  /* 0x0000000000007941 */ /* 0x000fea0003800200 */
.L_x_1828:
        /* <DEDUP_REMOVED lines=11> */
.L_x_1831:
[----:B------:R-:W-:Y:S05]  /*38c30*/  BSYNC.RECONVERGENT B0 ;  /* 0x0000000000007941 */ /* 0x000fea0003800200 */
.L_x_1830:
[----:B------:R-:W-:Y:S01]  /*38c40*/  BSSY.RECONVERGENT B0, `(.L_x_1832) ;  /* 0x0000006000007945 */ /* 0x000fe20003800200 */
[----:B------:R-:W-:-:S03]  /*38c50*/  LOP3.LUT P6, RZ, R29, 0x200, RZ, 0xc0, !PT ;  /* 0x000002001dff7812 */ /* 0x000fc600078cc0ff */
[----:B------:R-:W-:Y:S10]  /*38c60*/  @!P0 BRA `(.L_x_1833) ;  /* 0x00000000000c8947 */ /* 0x000ff40003800000 */
[----:B--2---:R-:W2:Y:S02]  /*38c70*/  LDL.U8 R6, [R1+0xf] ;  /* 0x00000f0001067983 */ /* 0x004ea40000100000 */
[----:B--2---:R-:W-:-:S05]  /*38c80*/  LOP3.LUT R6, R6, 0x2, RZ, 0xfc, !PT ;  /* 0x0000000206067812 */ /* 0x004fca00078efcff */
[----:B------:R2:W-:Y:S02]  /*38c90*/  STL.U8 [R1+0xf], R6 ;  /* 0x00000f0601007387 */ /* 0x0005e40000100000 */
.L_x_1833:
[----:B------:R-:W-:Y:S05]  /*38ca0*/  BSYNC.RECONVERGENT B0 ;  /* 0x0000000000007941 */ /* 0x000fea0003800200 */
.L_x_1832:
[----:B------:R-:W-:Y:S01]  /*38cb0*/  BSSY.RECONVERGENT B0, `(.L_x_1834) ;  /* 0x0000006000007945 */ /* 0x000fe20003800200 */
[----:B------:R-:W-:-:S03]  /*38cc0*/  LOP3.LUT P0, RZ, R29, 0x100, RZ, 0xc0, !PT ;  /* 0x000001001dff7812 */ /* 0x000fc6000780c0ff */
[----:B------:R-:W-:Y:S10]  /*38cd0*/  @!P1 BRA `(.L_x_1835) ;  /* 0x00000000000c9947 */ /* 0x000ff40003800000 */
[----:B--2---:R-:W2:Y:S02]  /*38ce0*/  LDL.U8 R6, [R1+0xf] ;  /* 0x00000f0001067983 */ /* 0x004ea40000100000 */
[----:B--2---:R-:W-:-:S05]  /*38cf0*/  LOP3.LUT R6, R6, 0x1, RZ, 0xfc, !PT ;  /* 0x0000000106067812 */ /* 0x004fca00078efcff */
[----:B------:R2:W-:Y:S02]  /*38d00*/  STL.U8 [R1+0xf], R6 ;  /* 0x00000f0601007387 */ /* 0x0005e40000100000 */
.L_x_1835:
[----:B------:R-:W-:Y:S05]  /*38d10*/  BSYNC.RECONVERGENT B0 ;  /* 0x0000000000007941 */ /* 0x000fea0003800200 */
.L_x_1834:
[----:B------:R-:W-:Y:S04]  /*38d20*/  BSSY.RECONVERGENT B0, `(.L_x_1836) ;  /* 0x0000005000007945 */ /* 0x000fe80003800200 */
[----:B------:R-:W-:Y:S05]  /*38d30*/  @!P2 BRA `(.L_x_1837) ;  /* 0x00000000000ca947 */ /* 0x000fea0003800000 */
[----:B--2---:R-:W2:Y:S02]  /*38d40*/  LDL.U8 R6, [R1+0x10] ;  /* 0x0000100001067983 */ /* 0x004ea40000100000 */
[----:B--2---:R-:W-:-:S05]  /*38d50*/  LOP3.LUT R6, R6, 0x80, RZ, 0xfc, !PT ;  /* 0x0000008006067812 */ /* 0x004fca00078efcff */
[----:B------:R2:W-:Y:S02]  /*38d60*/  STL.U8 [R1+0x10], R6 ;  /* 0x0000100601007387 */ /* 0x0005e40000100000 */
.L_x_1837:
[----:B------:R-:W-:Y:S05]  /*38d70*/  BSYNC.RECONVERGENT B0 ;  /* 0x0000000000007941 */ /* 0x000fea0003800200 */
.L_x_1836:
[----:B------:R-:W-:Y:S04]  /*38d80*/  BSSY.RECONVERGENT B0, `(.L_x_1838) ;  /* 0x0000005000007945 */ /* 0x000fe80003800200 */
[----:B------:R-:W-:Y:S05]  /*38d90*/  @!P3 BRA `(.L_x_1839) ;  /* 0x00000000000cb947 */ /* 0x000fea0003800000 */
[----:B--2---:R-:W2:Y:S02]  /*38da0*/  LDL.U8 R6, [R1+0x10] ;  /* 0x0000100001067983 */ /* 0x004ea40000100000 */
[----:B--2---:R-:W-:-:S05]  /*38db0*/  LOP3.LUT R6, R6, 0x40, RZ, 0xfc, !PT ;  /* 0x0000004006067812 */ /* 0x004fca00078efcff */
[----:B------:R2:W-:Y:S02]  /*38dc0*/  STL.U8 [R1+0x10], R6 ;  /* 0x0000100601007387 */ /* 0x0005e40000100000 */
.L_x_1839:
[----:B------:R-:W-:Y:S05]  /*38dd0*/  BSYNC.RECONVERGENT B0 ;  /* 0x0000000000007941 */ /* 0x000fea0003800200 */
.L_x_1838:
[----:B------:R-:W-:Y:S04]  /*38de0*/  BSSY.RECONVERGENT B0, `(.L_x_1840) ;  /* 0x0000005000007945 */ /* 0x000fe80003800200 */
[----:B------:R-:W-:Y:S05]  /*38df0*/  @!P4 BRA `(.L_x_1841) ;  /* 0x00000000000cc947 */ /* 0x000fea0003800000 */
[----:B--2---:R-:W2:Y:S02]  /*38e00*/  LDL.U8 R6, [R1+0x10] ;  /* 0x0000100001067983 */ /* 0x004ea40000100000 */
[----:B--2---:R-:W-:-:S05]  /*38e10*/  LOP3.LUT R6, R6, 0x20, RZ, 0xfc, !PT ;  /* 0x0000002006067812 */ /* 0x004fca00078efcff */
[----:B------:R2:W-:Y:S02]  /*38e20*/  STL.U8 [R1+0x10], R6 ;  /* 0x0000100601007387 */ /* 0x0005e40000100000 */
.L_x_1841:
[----:B------:R-:W-:Y:S05]  /*38e30*/  BSYNC.RECONVERGENT B0 ;  /* 0x0000000000007941 */ /* 0x000fea0003800200 */
.L_x_1840:
[----:B------:R-:W-:Y:S04]  /*38e40*/  BSSY.RECONVERGENT B0, `(.L_x_1842) ;  /* 0x0000005000007945 */ /* 0x000fe80003800200 */
[----:B------:R-:W-:Y:S05]  /*38e50*/  @P5 BRA `(.L_x_1843) ;  /* 0x00000000000c5947 */ /* 0x000fea0003800000 */
[----:B--2---:R-:W2:Y:S02]  /*38e60*/  LDL.U8 R6, [R1+0x10] ;  /* 0x0000100001067983 */ /* 0x004ea40000100000 */
[----:B--2---:R-:W-:-:S05]  /*38e70*/  LOP3.LUT R6, R6, 0x10, RZ, 0xfc, !PT ;  /* 0x0000001006067812 */ /* 0x004fca00078efcff */
[----:B------:R2:W-:Y:S02]  /*38e80*/  STL.U8 [R1+0x10], R6 ;  /* 0x0000100601007387 */ /* 0x0005e40000100000 */
.L_x_1843:
[----:B------:R-:W-:Y:S05]  /*38e90*/  BSYNC.RECONVERGENT B0 ;  /* 0x0000000000007941 */ /* 0x000fea0003800200 */
.L_x_1842:
[----:B------:R-:W-:Y:S01]  /*38ea0*/  LOP3.LUT P1, RZ, R29, 0x400, RZ, 0xc0, !PT ;  /* 0x000004001dff7812 */ /* 0x000fe2000782c0ff */
[----:B------:R-:W-:-:S12]  /*38eb0*/  BSSY.RECONVERGENT B0, `(.L_x_1844) ;  /* 0x0000005000007945 */ /* 0x000fd80003800200 */
[----:B------:R-:W-:Y:S05]  /*38ec0*/  @!P1 BRA `(.L_x_1845) ;  /* 0x00000000000c9947 */ /* 0x000fea0003800000 */
[----:B--2---:R-:W2:Y:S02]  /*38ed0*/  LDL.U8 R6, [R1+0x10] ;  /* 0x0000100001067983 */ /* 0x004ea40000100000 */
[----:B--2---:R-:W-:-:S05]  /*38ee0*/  LOP3.LUT R6, R6, 0x8, RZ, 0xfc, !PT ;  /* 0x0000000806067812 */ /* 0x004fca00078efcff */
[----:B------:R2:W-:Y:S02]  /*38ef0*/  STL.U8 [R1+0x10], R6 ;  /* 0x0000100601007387 */ /* 0x0005e40000100000 */
.L_x_1845:
[----:B------:R-:W-:Y:S05]  /*38f00*/  BSYNC.RECONVERGENT B0 ;  /* 0x0000000000007941 */ /* 0x000fea0003800200 */
.L_x_1844:
[----:B------:R-:W-:Y:S04]  /*38f10*/  BSSY.RECONVERGENT B0, `(.L_x_1846) ;  /* 0x0000005000007945 */ /* 0x000fe80003800200 */
[----:B------:R-:W-:Y:S05]  /*38f20*/  @!P6 BRA `(.L_x_1847) ;  /* 0x00000000000ce947 */ /* 0x000fea0003800000 */
[----:B--2---:R-:W2:Y:S02]  /*38f30*/  LDL.U8 R6, [R1+0x10] ;  /* 0x0000100001067983 */ /* 0x004ea40000100000 */
[----:B--2---:R-:W-:-:S05]  /*38f40*/  LOP3.LUT R6, R6, 0x4, RZ, 0xfc, !PT ;  /* 0x0000000406067812 */ /* 0x004fca00078efcff */
[----:B------:R2:W-:Y:S02]  /*38f50*/  STL.U8 [R1+0x10], R6 ;  /* 0x0000100601007387 */ /* 0x0005e40000100000 */
.L_x_1847:
[----:B------:R-:W-:Y:S05]  /*38f60*/  BSYNC.RECONVERGENT B0 ;  /* 0x0000000000007941 */ /* 0x000fea0003800200 */
.L_x_1846:
[----:B------:R-:W-:Y:S04]  /*38f70*/  BSSY.RECONVERGENT B0, `(.L_x_1848) ;  /* 0x0000005000007945 */ /* 0x000fe80003800200 */
[----:B------:R-:W-:Y:S05]  /*38f80*/  @!P0 BRA `(.L_x_1849) ;  /* 0x00000000000c8947 */ /* 0x000fea0003800000 */
[----:B--2---:R-:W2:Y:S02]  /*38f90*/  LDL.U8 R6, [R1+0x10] ;  /* 0x0000100001067983 */ /* 0x004ea40000100000 */
[----:B--2---:R-:W-:-:S05]  /*38fa0*/  LOP3.LUT R6, R6, 0x2, RZ, 0xfc, !PT ;  /* 0x0000000206067812 */ /* 0x004fca00078efcff */
[----:B------:R2:W-:Y:S02]  /*38fb0*/  STL.U8 [R1+0x10], R6 ;  /* 0x0000100601007387 */ /* 0x0005e40000100000 */
.L_x_1849:
[----:B------:R-:W-:Y:S05]  /*38fc0*/  BSYNC.RECONVERGENT B0 ;  /* 0x0000000000007941 */ /* 0x000fea0003800200 */
.L_x_1848:
        /* <DEDUP_REMOVED lines=25> */
.L_x_1851:
[----:B------:R-:W-:Y:S05]  /*39160*/  BSYNC.RECONVERGENT B0 ;  /* 0x0000000000007941 */ /* 0x000fea0003800200 */
.L_x_1850:
        /* <DEDUP_REMOVED lines=8> */
.L_x_1853:
[----:B------:R-:W-:Y:S05]  /*391f0*/  BSYNC.RECONVERGENT B0 ;  /* 0x0000000000007941 */ /* 0x000fea0003800200 */
.L_x_1852:
        /* <DEDUP_REMOVED lines=8> */
.L_x_1855:
[----:B------:R-:W-:Y:S05]  /*39280*/  BSYNC.RECONVERGENT B0 ;  /* 0x0000000000007941 */ /* 0x000fea0003800200 */
.L_x_1854:
        /* <DEDUP_REMOVED lines=8> */
.L_x_1857:
[----:B------:R-:W-:Y:S05]  /*39310*/  BSYNC.RECONVERGENT B0 ;  /* 0x0000000000007941 */ /* 0x000fea0003800200 */
.L_x_1856:
[----:B------:R-:W-:Y:S01]  /*39320*/  BSSY.RECONVERGENT B0, `(.L_x_1858) ;  /* 0x0000006000007945 */ /* 0x000fe20003800200 */
[----:B------:R-:W-:-:S03]  /*39330*/  LOP3.LUT P6, RZ, R30, 0x80, RZ, 0xc0, !PT ;  /* 0x000000801eff7812 */ /* 0x000fc600078cc0ff */
[----:B------:R-:W-:Y:S10]  /*39340*/  @!P2 BRA `(.L_x_1859) ;  /* 0x00000000000ca947 */ /* 0x000ff40003800000 */
[----:B0123--:R-:W2:Y:S02]  /*39350*/  LDL.U8 R52, [R1+0x11] ;  /* 0x0000110001347983 */ /* 0x00fea40000100000 */
[----:B--2---:R-:W-:-:S05]  /*39360*/  LOP3.LUT R52, R52, 0x10, RZ, 0xfc, !PT ;  /* 0x0000001034347812 */ /* 0x004fca00078efcff */
[----:B------:R4:W-:Y:S02]  /*39370*/  STL.U8 [R1+0x11], R52 ;  /* 0x0000113401007387 */ /* 0x0009e40000100000 */
.L_x_1859:
[----:B------:R-:W-:Y:S05]  /*39380*/  BSYNC.RECONVERGENT B0 ;  /* 0x0000000000007941 */ /* 0x000fea0003800200 */
.L_x_1858:
[----:B------:R-:W-:Y:S01]  /*39390*/  BSSY.RECONVERGENT B0, `(.L_x_1860) ;  /* 0x0000006000007945 */ /* 0x000fe20003800200 */
[----:B------:R-:W-:-:S03]  /*393a0*/  LOP3.LUT P3, RZ, R30, 0x40, RZ, 0xc0, !PT ;  /* 0x000000401eff7812 */ /* 0x000fc6000786c0ff */
[----:B------:R-:W-:Y:S10]  /*393b0*/  @!P1 BRA `(.L_x_1861) ;  /* 0x00000000000c9947 */ /* 0x000ff40003800000 */
[----:B01234-:R-:W2:Y:S02]  /*393c0*/  LDL.U8 R52, [R1+0x11] ;  /* 0x0000110001347983 */ /* 0x01fea40000100000 */
[----:B--2---:R-:W-:-:S05]  /*393d0*/  LOP3.LUT R52, R52, 0x8, RZ, 0xfc, !PT ;  /* 0x0000000834347812 */ /* 0x004fca00078efcff */
[----:B------:R0:W-:Y:S02]  /*393e0*/  STL.U8 [R1+0x11], R52 ;  /* 0x0000113401007387 */ /* 0x0001e40000100000 */
.L_x_1861:
[----:B------:R-:W-:Y:S05]  /*393f0*/  BSYNC.RECONVERGENT B0 ;  /* 0x0000000000007941 */ /* 0x000fea0003800200 */
.L_x_1860:
[----:B------:R-:W-:Y:S01]  /*39400*/  BSSY.RECONVERGENT B0, `(.L_x_1862) ;  /* 0x0000006000007945 */ /* 0x000fe20003800200 */
[----:B------:R-:W-:-:S03]  /*39410*/  LOP3.LUT P4, RZ, R30, 0x20, RZ, 0xc0, !PT ;  /* 0x000000201eff7812 */ /* 0x000fc6000788c0ff */
[----:B------:R-:W-:Y:S10]  /*39420*/  @!P0 BRA `(.L_x_1863) ;  /* 0x00000000000c8947 */ /* 0x000ff40003800000 */
[----:B01234-:R-:W2:Y:S02]  /*39430*/  LDL.U8 R52, [R1+0x11] ;  /* 0x0000110001347983 */ /* 0x01fea40000100000 */
[----:B--2---:R-:W-:-:S05]  /*39440*/  LOP3.LUT R52, R52, 0x4, RZ, 0xfc, !PT ;  /* 0x0000000434347812 */ /* 0x004fca00078efcff */
[----:B------:R0:W-:Y:S02]  /*39450*/  STL.U8 [R1+0x11], R52 ;  /* 0x0000113401007387 */ /* 0x0001e40000100000 */
.L_x_1863:
[----:B------:R-:W-:Y:S05]  /*39460*/  BSYNC.RECONVERGENT B0 ;  /* 0x0000000000007941 */ /* 0x000fea0003800200 */
.L_x_1862:
[----:B------:R-:W-:Y:S01]  /*39470*/  ISETP.NE.U32.AND P0, PT, R51, 0x1, PT ;  /* 0x000000013300780c */ /* 0x000fe20003f05070 */
[----:B------:R-:W-:Y:S01]  /*39480*/  BSSY.RECONVERGENT B0, `(.L_x_1864) ;  /* 0x0000006000007945 */ /* 0x000fe20003800200 */
[----:B------:R-:W-:-:S11]  /*39490*/  LOP3.LUT P5, RZ, R30, 0x10, RZ, 0xc0, !PT ;  /* 0x000000101eff7812 */ /* 0x000fd600078ac0ff */
[----:B------:R-:W-:Y:S05]  /*394a0*/  @P0 BRA `(.L_x_1865) ;  /* 0x00000000000c0947 */ /* 0x000fea0003800000 */
[----:B01234-:R-:W2:Y:S02]  /*394b0*/  LDL.U8 R52, [R1+0x11] ;  /* 0x0000110001347983 */ /* 0x01fea40000100000 */
[----:B--2---:R-:W-:-:S05]  /*394c0*/  LOP3.LUT R52, R52, 0x2, RZ, 0xfc, !PT ;  /* 0x0000000234347812 */ /* 0x004fca00078efcff */
[----:B------:R0:W-:Y:S02]  /*394d0*/  STL.U8 [R1+0x11], R52 ;  /* 0x0000113401007387 */ /* 0x0001e40000100000 */
.L_x_1865:
[----:B------:R-:W-:Y:S05]  /*394e0*/  BSYNC.RECONVERGENT B0 ;  /* 0x0000000000007941 */ /* 0x000fea0003800200 */
.L_x_1864:
[C---:B------:R-:W-:Y:S01]  /*394f0*/  LOP3.LUT P0, RZ, R30.reuse, 0x400, RZ, 0xc0, !PT ;  /* 0x000004001eff7812 */ /* 0x040fe2000780c0ff */
[----:B------:R-:W-:Y:S01]  /*39500*/  BSSY.RECONVERGENT B0, `(.L_x_1866) ;  /* 0x0000006000007945 */ /* 0x000fe20003800200 */
[----:B------:R-:W-:-:S11]  /*39510*/  LOP3.LUT P1, RZ, R30, 0x8, RZ, 0xc0, !PT ;  /* 0x000000081eff7812 */ /* 0x000fd6000782c0ff */
[----:B------:R-:W-:Y:S05]  /*39520*/  @!P0 BRA `(.L_x_1867) ;  /* 0x00000000000c8947 */ /* 0x000fea0003800000 */
[----:B01234-:R-:W2:Y:S02]  /*39530*/  LDL.U8 R52, [R1+0x11] ;  /* 0x0000110001347983 */ /* 0x01fea40000100000 */
[----:B--2---:R-:W-:-:S05]  /*39540*/  LOP3.LUT R52, R52, 0x1, RZ, 0xfc, !PT ;  /* 0x0000000134347812 */ /* 0x004fca00078efcff */
[----:B------:R0:W-:Y:S02]  /*39550*/  STL.U8 [R1+0x11], R52 ;  /* 0x0000113401007387 */ /* 0x0001e40000100000 */
.L_x_1867:
[----:B------:R-:W-:Y:S05]  /*39560*/  BSYNC.RECONVERGENT B0 ;  /* 0x0000000000007941 */ /* 0x000fea0003800200 */
.L_x_1866:
[C---:B------:R-:W-:Y:S01]  /*39570*/  LOP3.LUT P2, RZ, R30.reuse, 0x200, RZ, 0xc0, !PT ;  /* 0x000002001eff7812 */ /* 0x040fe2000784c0ff */
[----:B------:R-:W-:Y:S01]  /*39580*/  BSSY.RECONVERGENT B0, `(.L_x_1868) ;  /* 0x0000006000007945 */ /* 0x000fe20003800200 */
[----:B------:R-:W-:-:S11]  /*39590*/  LOP3.LUT P0, RZ, R30, 0x4, RZ, 0xc0, !PT ;  /* 0x000000041eff7812 */ /* 0x000fd6000780c0ff */
[----:B------:R-:W-:Y:S05]  /*395a0*/  @!P2 BRA `(.L_x_1869) ;  /* 0x00000000000ca947 */ /* 0x000fea0003800000 */
[----:B01234-:R-:W2:Y:S02]  /*395b0*/  LDL.U8 R52, [R1+0x12] ;  /* 0x0000120001347983 */ /* 0x01fea40000100000 */
[----:B--2---:R-:W-:-:S05]  /*395c0*/  LOP3.LUT R52, R52, 0x80, RZ, 0xfc, !PT ;  /* 0x0000008034347812 */ /* 0x004fca00078efcff */
[----:B------:R0:W-:Y:S02]  /*395d0*/  STL.U8 [R1+0x12], R52 ;  /* 0x0000123401007387 */ /* 0x0001e40000100000 */
.L_x_1869:
[----:B------:R-:W-:Y:S05]  /*395e0*/  BSYNC.RECONVERGENT B0 ;  /* 0x0000000000007941 */ /* 0x000fea0003800200 */
.L_x_1868:
        /* <DEDUP_REMOVED lines=12> */
.L_x_1871:
[----:B------:R-:W-:Y:S05]  /*396b0*/  BSYNC.RECONVERGENT B0 ;  /* 0x0000000000007941 */ /* 0x000fea0003800200 */
.L_x_1870:
[----:B------:R-:W-:Y:S01]  /*396c0*/  BSSY.RECONVERGENT B0, `(.L_x_1872) ;  /* 0x0000006000007945 */ /* 0x000fe20003800200 */
[----:B------:R-:W-:-:S03]  /*396d0*/  ISETP.NE.U32.AND P2, PT, R51, 0x1, PT ;  /* 0x000000013300780c */ /* 0x000fc60003f45070 */
[----:B------:R-:W-:Y:S10]  /*396e0*/  @!P6 BRA `(.L_x_1873) ;  /* 0x00000000000ce947 */ /* 0x000ff40003800000 */
[----:B--2---:R-:W2:Y:S02]  /*396f0*/  LDL.U8 R30, [R1+0x12] ;  /* 0x00001200011e7983 */ /* 0x004ea40000100000 */
[----:B--2---:R-:W-:-:S05]  /*39700*/  LOP3.LUT R30, R30, 0x20, RZ, 0xfc, !PT ;  /* 0x000000201e1e7812 */ /* 0x004fca00078efcff */
[----:B------:R2:W-:Y:S02]  /*39710*/  STL.U8 [R1+0x12], R30 ;  /* 0x0000121e01007387 */ /* 0x0005e40000100000 */
.L_x_1873:
[----:B------:R-:W-:Y:S05]  /*39720*/  BSYNC.RECONVERGENT B0 ;  /* 0x0000000000007941 */ /* 0x000fea0003800200 */
.L_x_1872:
        /* <DEDUP_REMOVED lines=8> */
.L_x_1875:
[----:B------:R-:W-:Y:S05]  /*397b0*/  BSYNC.RECONVERGENT B0 ;  /* 0x0000000000007941 */ /* 0x000fea0003800200 */
.L_x_1874:
        /* <DEDUP_REMOVED lines=8> */
.L_x_1877:
[----:B------:R-:W-:Y:S05]  /*39840*/  BSYNC.RECONVERGENT B0 ;  /* 0x0000000000007941 */ /* 0x000fea0003800200 */
.L_x_1876:
        /* <DEDUP_REMOVED lines=8> */
.L_x_1879:
[----:B------:R-:W-:Y:S05]  /*398d0*/  BSYNC.RECONVERGENT B0 ;  /* 0x0000000000007941 */ /* 0x000fea0003800200 */
.L_x_1878:
[----:B------:R-:W-:Y:S01]  /*398e0*/  BSSY.RECONVERGENT B0, `(.L_x_1880) ;  /* 0x0000006000007945 */ /* 0x000fe20003800200 */
[----:B------:R-:W-:-:S03]  /*398f0*/  LOP3.LUT P6, RZ, R45, 0x80, RZ, 0xc0, !PT ;  /* 0x000000802dff7812 */ /* 0x000fc600078cc0ff */
[----:B------:R-:W-:Y:S10]  /*39900*/  @!P1 BRA `(.L_x_1881) ;  /* 0x00000000000c9947 */ /* 0x000ff40003800000 */
[----:B--2---:R-:W2:Y:S02]  /*39910*/  LDL.U8 R30, [R1+0x12] ;  /* 0x00001200011e7983 */ /* 0x004ea40000100000 */
[----:B--2---:R-:W-:-:S05]  /*39920*/  LOP3.LUT R30, R30, 0x2, RZ, 0xfc, !PT ;  /* 0x000000021e1e7812 */ /* 0x004fca00078efcff */
[----:B------:R2:W-:Y:S02]  /*39930*/  STL.U8 [R1+0x12], R30 ;  /* 0x0000121e01007387 */ /* 0x0005e40000100000 */
.L_x_1881:
[----:B------:R-:W-:Y:S05]  /*39940*/  BSYNC.RECONVERGENT B0 ;  /* 0x0000000000007941 */ /* 0x000fea0003800200 */
.L_x_1880:
        /* <DEDUP_REMOVED lines=8> */
.L_x_1883:
[----:B------:R-:W-:Y:S05]  /*399d0*/  BSYNC.RECONVERGENT B0 ;  /* 0x0000000000007941 */ /* 0x000fea0003800200 */
.L_x_1882:
[----:B------:R-:W-:Y:S01]  /*399e0*/  LOP3.LUT P1, RZ, R42, 0x2, RZ, 0xc0, !PT ;  /* 0x000000022aff7812 */ /* 0x000fe2000782c0ff */
[----:B------:R-:W-:Y:S01]  /*399f0*/  BSSY.RECONVERGENT B0, `(.L_x_1884) ;  /* 0x0000006000007945 */ /* 0x000fe20003800200 */
[----:B------:R-:W-:-:S11]  /*39a00*/  LOP3.LUT P0, RZ, R45, 0x20, RZ, 0xc0, !PT ;  /* 0x000000202dff7812 */ /* 0x000fd6000780c0ff */
[----:B------:R-:W-:Y:S05]  /*39a10*/  @!P1 BRA `(.L_x_1885) ;  /* 0x00000000000c9947 */ /* 0x000fea0003800000 */
[----:B--2---:R-:W2:Y:S02]  /*39a20*/  LDL.U8 R30, [R1+0x13] ;  /* 0x00001300011e7983 */ /* 0x004ea40000100000 */
[----:B--2---:R-:W-:-:S05]  /*39a30*/  LOP3.LUT R30, R30, 0x80, RZ, 0xfc, !PT ;  /* 0x000000801e1e7812 */ /* 0x004fca00078efcff */
[----:B------:R2:W-:Y:S02]  /*39a40*/  STL.U8 [R1+0x13], R30 ;  /* 0x0000131e01007387 */ /* 0x0005e40000100000 */
.L_x_1885:
[----:B------:R-:W-:Y:S05]  /*39a50*/  BSYNC.RECONVERGENT B0 ;  /* 0x0000000000007941 */ /* 0x000fea0003800200 */
.L_x_1884:
[----:B------:R-:W-:Y:S01]  /*39a60*/  BSSY.RECONVERGENT B0, `(.L_x_1886) ;  /* 0x0000006000007945 */ /* 0x000fe20003800200 */
[----:B------:R-:W-:-:S03]  /*39a70*/  LOP3.LUT P1, RZ, R45, 0x10, RZ, 0xc0, !PT ;  /* 0x000000102dff7812 */ /* 0x000fc6000782c0ff */
[----:B------:R-:W-:Y:S10]  /*39a80*/  @P2 BRA `(.L_x_1887) ;  /* 0x00000000000c2947 */ /* 0x000ff40003800000 */
[----:B--2---:R-:W2:Y:S02]  /*39a90*/  LDL.U8 R30, [R1+0x13] ;  /* 0x00001300011e7983 */ /* 0x004ea40000100000 */
[----:B--2---:R-:W-:-:S05]  /*39aa0*/  LOP3.LUT R30, R30, 0x40, RZ, 0xfc, !PT ;  /* 0x000000401e1e7812 */ /* 0x004fca00078efcff */
[----:B------:R2:W-:Y:S02]  /*39ab0*/  STL.U8 [R1+0x13], R30 ;  /* 0x0000131e01007387 */ /* 0x0005e40000100000 */
.L_x_1887:
[----:B------:R-:W-:Y:S05]  /*39ac0*/  BSYNC.RECONVERGENT B0 ;  /* 0x0000000000007941 */ /* 0x000fea0003800200 */
.L_x_1886:
[C---:B------:R-:W-:Y:S01]  /*39ad0*/  LOP3.LUT P3, RZ, R45.reuse, 0x400, RZ, 0xc0, !PT ;  /* 0x000004002dff7812 */ /* 0x040fe2000786c0ff */
[----:B------:R-:W-:Y:S01]  /*39ae0*/  BSSY.RECONVERGENT B0, `(.L_x_1888) ;  /* 0x0000006000007945 */ /* 0x000fe20003800200 */
[----:B------:R-:W-:-:S11]  /*39af0*/  LOP3.LUT P2, RZ, R45, 0x8, RZ, 0xc0, !PT ;  /* 0x000000082dff7812 */ /* 0x000fd6000784c0ff */
[----:B------:R-:W-:Y:S05]  /*39b00*/  @!P3 BRA `(.L_x_1889) ;  /* 0x00000000000cb947 */ /* 0x000fea0003800000 */
[----:B--2---:R-:W2:Y:S02]  /*39b10*/  LDL.U8 R30, [R1+0x13] ;  /* 0x00001300011e7983 */ /* 0x004ea40000100000 */
[----:B--2---:R-:W-:-:S05]  /*39b20*/  LOP3.LUT R30, R30, 0x20, RZ, 0xfc, !PT ;  /* 0x000000201e1e7812 */ /* 0x004fca00078efcff */
[----:B------:R2:W-:Y:S02]  /*39b30*/  STL.U8 [R1+0x13], R30 ;  /* 0x0000131e01007387 */ /* 0x0005e40000100000 */
.L_x_1889:
[----:B------:R-:W-:Y:S05]  /*39b40*/  BSYNC.RECONVERGENT B0 ;  /* 0x0000000000007941 */ /* 0x000fea0003800200 */
.L_x_1888:
[C---:B------:R-:W-:Y:S01]  /*39b50*/  LOP3.LUT P4, RZ, R45.reuse, 0x200, RZ, 0xc0, !PT ;  /* 0x000002002dff7812 */ /* 0x040fe2000788c0ff */
[----:B------:R-:W-:Y:S01]  /*39b60*/  BSSY.RECONVERGENT B0, `(.L_x_1890) ;  /* 0x0000006000007945 */ /* 0x000fe20003800200 */
[----:B------:R-:W-:-:S11]  /*39b70*/  LOP3.LUT P3, RZ, R45, 0x4, RZ, 0xc0, !PT ;  /* 0x000000042dff7812 */ /* 0x000fd6000786c0ff */
[----:B------:R-:W-:Y:S05]  /*39b80*/  @!P4 BRA `(.L_x_1891) ;  /* 0x00000000000cc947 */ /* 0x000fea0003800000 */
[----:B--2---:R-:W2:Y:S02]  /*39b90*/  LDL.U8 R30, [R1+0x13] ;  /* 0x00001300011e7983 */ /* 0x004ea40000100000 */
[----:B--2---:R-:W-:-:S05]  /*39ba0*/  LOP3.LUT R30, R30, 0x10, RZ, 0xfc, !PT ;  /* 0x000000101e1e7812 */ /* 0x004fca00078efcff */
[----:B------:R2:W-:Y:S02]  /*39bb0*/  STL.U8 [R1+0x13], R30 ;  /* 0x0000131e01007387 */ /* 0x0005e40000100000 */
.L_x_1891:
[----:B------:R-:W-:Y:S05]  /*39bc0*/  BSYNC.RECONVERGENT B0 ;  /* 0x0000000000007941 */ /* 0x000fea0003800200 */
.L_x_1890:
        /* <DEDUP_REMOVED lines=8> */
.L_x_1893:
[----:B------:R-:W-:Y:S05]  /*39c50*/  BSYNC.RECONVERGENT B0 ;  /* 0x0000000000007941 */ /* 0x000fea0003800200 */
.L_x_1892:
[----:B------:R-:W-:Y:S01]  /*39c60*/  BSSY.RECONVERGENT B0, `(.L_x_1894) ;  /* 0x0000006000007945 */ /* 0x000fe20003800200 */
[----:B------:R-:W-:-:S03]  /*39c70*/  ISETP.NE.U32.AND P5, PT, R29, 0x1, PT ;  /* 0x000000011d00780c */ /* 0x000fc60003fa5070 */
[----:B------:R-:W-:Y:S10]  /*39c80*/  @!P6 BRA `(.L_x_1895) ;  /* 0x00000000000ce947 */ /* 0x000ff40003800000 */
[----:B--2---:R-:W2:Y:S02]  /*39c90*/  LDL.U8 R30, [R1+0x13] ;  /* 0x00001300011e7983 */ /* 0x004ea40000100000 */
[----:B--2---:R-:W-:-:S05]  /*39ca0*/  LOP3.LUT R30, R30, 0x4, RZ, 0xfc, !PT ;  /* 0x000000041e1e7812 */ /* 0x004fca00078efcff */
[----:B------:R2:W-:Y:S02]  /*39cb0*/  STL.U8 [R1+0x13], R30 ;  /* 0x0000131e01007387 */ /* 0x0005e40000100000 */
.L_x_1895:
[----:B------:R-:W-:Y:S05]  /*39cc0*/  BSYNC.RECONVERGENT B0 ;  /* 0x0000000000007941 */ /* 0x000fea0003800200 */
.L_x_1894:
        /* <DEDUP_REMOVED lines=11> */
.L_x_1897:
[----:B------:R-:W-:Y:S05]  /*39d80*/  BSYNC.RECONVERGENT B0 ;  /* 0x0000000000007941 */ /* 0x000fea0003800200 */
.L_x_1896:
[----:B------:R-:W-:Y:S01]  /*39d90*/  BSSY.RECONVERGENT B0, `(.L_x_1898) ;  /* 0x0000006000007945 */ /* 0x000fe20003800200 */
[----:B------:R-:W-:-:S03]  /*39da0*/  LOP3.LUT P6, RZ, R31, 0x200, RZ, 0xc0, !PT ;  /* 0x000002001fff7812 */ /* 0x000fc600078cc0ff */
[----:B------:R-:W-:Y:S10]  /*39db0*/  @!P0 BRA `(.L_x_1899) ;  /* 0x00000000000c8947 */ /* 0x000ff40003800000 */
[----:B--2---:R-:W2:Y:S02]  /*39dc0*/  LDL.U8 R30, [R1+0x13] ;  /* 0x00001300011e7983 */ /* 0x004ea40000100000 */
[----:B--2---:R-:W-:-:S05]  /*39dd0*/  LOP3.LUT R30, R30, 0x1, RZ, 0xfc, !PT ;  /* 0x000000011e1e7812 */ /* 0x004fca00078efcff */
[----:B------:R2:W-:Y:S02]  /*39de0*/  STL.U8 [R1+0x13], R30 ;  /* 0x0000131e01007387 */ /* 0x0005e40000100000 */
.L_x_1899:
[----:B------:R-:W-:Y:S05]  /*39df0*/  BSYNC.RECONVERGENT B0 ;  /* 0x0000000000007941 */ /* 0x000fea0003800200 */
.L_x_1898:
[----:B------:R-:W-:Y:S01]  /*39e00*/  BSSY.RECONVERGENT B0, `(.L_x_1900) ;  /* 0x0000006000007945 */ /* 0x000fe20003800200 */
[----:B------:R-:W-:-:S03]  /*39e10*/  LOP3.LUT P0, RZ, R31, 0x100, RZ, 0xc0, !PT ;  /* 0x000001001fff7812 */ /* 0x000fc6000780c0ff */
[----:B------:R-:W-:Y:S10]  /*39e20*/  @!P1 BRA `(.L_x_1901) ;  /* 0x00000000000c9947 */ /* 0x000ff40003800000 */
[----:B--2---:R-:W2:Y:S02]  /*39e30*/  LDL.U8 R30, [R1+0x14] ;  /* 0x00001400011e7983 */ /* 0x004ea40000100000 */
[----:B--2---:R-:W-:-:S05]  /*39e40*/  LOP3.LUT R30, R30, 0x80, RZ, 0xfc, !PT ;  /* 0x000000801e1e7812 */ /* 0x004fca00078efcff */
[----:B------:R2:W-:Y:S02]  /*39e50*/  STL.U8 [R1+0x14], R30 ;  /* 0x0000141e01007387 */ /* 0x0005e40000100000 */
.L_x_1901:
[----:B------:R-:W-:Y:S05]  /*39e60*/  BSYNC.RECONVERGENT B0 ;  /* 0x0000000000007941 */ /* 0x000fea0003800200 */
.L_x_1900:
[----:B------:R-:W-:Y:S04]  /*39e70*/  BSSY.RECONVERGENT B0, `(.L_x_1902) ;  /* 0x0000005000007945 */ /* 0x000fe80003800200 */
[----:B------:R-:W-:Y:S05]  /*39e80*/  @!P2 BRA `(.L_x_1903) ;  /* 0x00000000000ca947 */ /* 0x000fea0003800000 */
[----:B--2---:R-:W2:Y:S02]  /*39e90*/  LDL.U8 R30, [R1+0x14] ;  /* 0x00001400011e7983 */ /* 0x004ea40000100000 */
[----:B--2---:R-:W-:-:S05]  /*39ea0*/  LOP3.LUT R30, R30, 0x40, RZ, 0xfc, !PT ;  /* 0x000000401e1e7812 */ /* 0x004fca00078efcff */
[----:B------:R2:W-:Y:S02]  /*39eb0*/  STL.U8 [R1+0x14], R30 ;  /* 0x0000141e01007387 */ /* 0x0005e40000100000 */
.L_x_1903:
[----:B------:R-:W-:Y:S05]  /*39ec0*/  BSYNC.RECONVERGENT B0 ;  /* 0x0000000000007941 */ /* 0x000fea0003800200 */
.L_x_1902:
[----:B------:R-:W-:Y:S04]  /*39ed0*/  BSSY.RECONVERGENT B0, `(.L_x_1904) ;  /* 0x0000005000007945 */ /* 0x000fe80003800200 */
[----:B------:R-:W-:Y:S05]  /*39ee0*/  @!P3 BRA `(.L_x_1905) ;  /* 0x00000000000cb947 */ /* 0x000fea0003800000 */
[----:B--2---:R-:W2:Y:S02]  /*39ef0*/  LDL.U8 R30, [R1+0x14] ;  /* 0x00001400011e7983 */ /* 0x004ea40000100000 */
[----:B--2---:R-:W-:-:S05]  /*39f00*/  LOP3.LUT R30, R30, 0x20, RZ, 0xfc, !PT ;  /* 0x000000201e1e7812 */ /* 0x004fca00078efcff */
[----:B------:R2:W-:Y:S02]  /*39f10*/  STL.U8 [R1+0x14], R30 ;  /* 0x0000141e01007387 */ /* 0x0005e40000100000 */
.L_x_1905:
[----:B------:R-:W-:Y:S05]  /*39f20*/  BSYNC.RECONVERGENT B0 ;  /* 0x0000000000007941 */ /* 0x000fea0003800200 */
.L_x_1904:
[----:B------:R-:W-:Y:S04]  /*39f30*/  BSSY.RECONVERGENT B0, `(.L_x_1906) ;  /* 0x0000005000007945 */ /* 0x000fe80003800200 */
[----:B------:R-:W-:Y:S05]  /*39f40*/  @!P4 BRA `(.L_x_1907) ;  /* 0x00000000000cc947 */ /* 0x000fea0003800000 */
[----:B--2---:R-:W2:Y:S02]  /*39f50*/  LDL.U8 R30, [R1+0x14] ;  /* 0x00001400011e7983 */ /* 0x004ea40000100000 */
[----:B--2---:R-:W-:-:S05]  /*39f60*/  LOP3.LUT R30, R30, 0x10, RZ, 0xfc, !PT ;  /* 0x000000101e1e7812 */ /* 0x004fca00078efcff */
[----:B------:R2:W-:Y:S02]  /*39f70*/  STL.U8 [R1+0x14], R30 ;  /* 0x0000141e01007387 */ /* 0x0005e40000100000 */
.L_x_1907:
[----:B------:R-:W-:Y:S05]  /*39f80*/  BSYNC.RECONVERGENT B0 ;  /* 0x0000000000007941 */ /* 0x000fea0003800200 */
.L_x_1906:
[----:B------:R-:W-:Y:S04]  /*39f90*/  BSSY.RECONVERGENT B0, `(.L_x_1908) ;  /* 0x0000005000007945 */ /* 0x000fe80003800200 */
[----:B------:R-:W-:Y:S05]  /*39fa0*/  @P5 BRA `(.L_x_1909) ;  /* 0x00000000000c5947 */ /* 0x000fea0003800000 */
[----:B--2---:R-:W2:Y:S02]  /*39fb0*/  LDL.U8 R30, [R1+0x14] ;  /* 0x00001400011e7983 */ /* 0x004ea40000100000 */
[----:B--2---:R-:W-:-:S05]  /*39fc0*/  LOP3.LUT R30, R30, 0x8, RZ, 0xfc, !PT ;  /* 0x000000081e1e7812 */ /* 0x004fca00078efcff */
[----:B------:R2:W-:Y:S02]  /*39fd0*/  STL.U8 [R1+0x14], R30 ;  /* 0x0000141e01007387 */ /* 0x0005e40000100000 */
.L_x_1909:
[----:B------:R-:W-:Y:S05]  /*39fe0*/  BSYNC.RECONVERGENT B0 ;  /* 0x0000000000007941 */ /* 0x000fea0003800200 */
.L_x_1908:
[----:B------:R-:W-:Y:S01]  /*39ff0*/  LOP3.LUT P1, RZ, R31, 0x400, RZ, 0xc0, !PT ;  /* 0x000004001fff7812 */ /* 0x000fe2000782c0ff */
[----:B------:R-:W-:-:S12]  /*3a000*/  BSSY.RECONVERGENT B0, `(.L_x_1910) ;  /* 0x0000005000007945 */ /* 0x000fd80003800200 */
[----:B------:R-:W-:Y:S05]  /*3a010*/  @!P1 BRA `(.L_x_1911) ;  /* 0x00000000000c9947 */ /* 0x000fea0003800000 */
[----:B--2---:R-:W2:Y:S02]  /*3a020*/  LDL.U8 R30, [R1+0x14] ;  /* 0x00001400011e7983 */ /* 0x004ea40000100000 */
[----:B--2---:R-:W-:-:S05]  /*3a030*/  LOP3.LUT R30, R30, 0x4, RZ, 0xfc, !PT ;  /* 0x000000041e1e7812 */ /* 0x004fca00078efcff */
[----:B------:R2:W-:Y:S02]  /*3a040*/  STL.U8 [R1+0x14], R30 ;  /* 0x0000141e01007387 */ /* 0x0005e40000100000 */
.L_x_1911:
[----:B------:R-:W-:Y:S05]  /*3a050*/  BSYNC.RECONVERGENT B0 ;  /* 0x0000000000007941 */ /* 0x000fea0003800200 */
.L_x_1910:
[----:B------:R-:W-:Y:S04]  /*3a060*/  BSSY.RECONVERGENT B0, `(.L_x_1912) ;  /* 0x0000005000007945 */ /* 0x000fe80003800200 */
[----:B------:R-:W-:Y:S05]  /*3a070*/  @!P6 BRA `(.L_x_1913) ;  /* 0x00000000000ce947 */ /* 0x000fea0003800000 */
[----:B--2---:R-:W2:Y:S02]  /*3a080*/  LDL.U8 R30, [R1+0x14] ;  /* 0x00001400011e7983 */ /* 0x004ea40000100000 */
[----:B--2---:R-:W-:-:S05]  /*3a090*/  LOP3.LUT R30, R30, 0x2, RZ, 0xfc, !PT ;  /* 0x000000021e1e7812 */ /* 0x004fca00078efcff */
[----:B------:R2:W-:Y:S02]  /*3a0a0*/  STL.U8 [R1+0x14], R30 ;  /* 0x0000141e01007387 */ /* 0x0005e40000100000 */
.L_x_1913:
[----:B------:R-:W-:Y:S05]  /*3a0b0*/  BSYNC.RECONVERGENT B0 ;  /* 0x0000000000007941 */ /* 0x000fea0003800200 */
.L_x_1912:
[----:B------:R-:W-:Y:S04]  /*3a0c0*/  BSSY.RECONVERGENT B0, `(.L_x_1914) ;  /* 0x0000005000007945 */ /* 0x000fe80003800200 */
[----:B------:R-:W-:Y:S05]  /*3a0d0*/  @!P0 BRA `(.L_x_1915) ;  /* 0x00000000000c8947 */ /* 0x000fea0003800000 */
[----:B--2---:R-:W2:Y:S02]  /*3a0e0*/  LDL.U8 R30, [R1+0x14] ;  /* 0x00001400011e7983 */ /* 0x004ea40000100000 */
[----:B--2---:R-:W-:-:S05]  /*3a0f0*/  LOP3.LUT R30, R30, 0x1, RZ, 0xfc, !PT ;  /* 0x000000011e1e7812 */ /* 0x004fca00078efcff */
[----:B------:R2:W-:Y:S02]  /*3a100*/  STL.U8 [R1+0x14], R30 ;  /* 0x0000141e01007387 */ /* 0x0005e40000100000 */
.L_x_1915:
[----:B------:R-:W-:Y:S05]  /*3a110*/  BSYNC.RECONVERGENT B0 ;  /* 0x0000000000007941 */ /* 0x000fea0003800200 */
.L_x_1914:
        /* <DEDUP_REMOVED lines=26> */
.L_x_1917:
[----:B------:R-:W-:Y:S05]  /*3a2c0*/  BSYNC.RECONVERGENT B0 ;  /* 0x0000000000007941 */ /* 0x000fea0003800200 */
.L_x_1916:
        /* <DEDUP_REMOVED lines=8> */
.L_x_1919:
[----:B------:R-:W-:Y:S05]  /*3a350*/  BSYNC.RECONVERGENT B0 ;  /* 0x0000000000007941 */ /* 0x000fea0003800200 */
.L_x_1918:
        /* <DEDUP_REMOVED lines=8> */
.L_x_1921:
[----:B------:R-:W-:Y:S05]  /*3a3e0*/  BSYNC.RECONVERGENT B0 ;  /* 0x0000000000007941 */ /* 0x000fea0003800200 */
.L_x_1920:
        /* <DEDUP_REMOVED lines=8> */
.L_x_1923:
[----:B------:R-:W-:Y:S05]  /*3a470*/  BSYNC.RECONVERGENT B0 ;  /* 0x0000000000007941 */ /* 0x000fea0003800200 */
.L_x_1922:
[----:B------:R-:W-:Y:S01]  /*3a480*/  BSSY.RECONVERGENT B0, `(.L_x_1924) ;  /* 0x0000006000007945 */ /* 0x000fe20003800200 */
[----:B------:R-:W-:-:S03]  /*3a490*/  LOP3.LUT P6, RZ, R43, 0x80, RZ, 0xc0, !PT ;  /* 0x000000802bff7812 */ /* 0x000fc600078cc0ff */
[----:B------:R-:W-:Y:S10]  /*3a4a0*/  @!P2 BRA `(.L_x_1925) ;  /* 0x00000000000ca947 */ /* 0x000ff40003800000 */
[----:B0123--:R-:W2:Y:S02]  /*3a4b0*/  LDL.U8 R31, [R1+0x15] ;  /* 0x00001500011f7983 */ /* 0x00fea40000100000 */
[----:B--2---:R-:W-:-:S05]  /*3a4c0*/  LOP3.LUT R31, R31, 0x8, RZ, 0xfc, !PT ;  /* 0x000000081f1f7812 */ /* 0x004fca00078efcff */
[----:B------:R4:W-:Y:S02]  /*3a4d0*/  STL.U8 [R1+0x15], R31 ;  /* 0x0000151f01007387 */ /* 0x0009e40000100000 */
.L_x_1925:
[----:B------:R-:W-:Y:S05]  /*3a4e0*/  BSYNC.RECONVERGENT B0 ;  /* 0x0000000000007941 */ /* 0x000fea0003800200 */
.L_x_1924:
[----:B------:R-:W-:Y:S01]  /*3a4f0*/  BSSY.RECONVERGENT B0, `(.L_x_1926) ;  /* 0x0000006000007945 */ /* 0x000fe20003800200 */
[----:B------:R-:W-:-:S03]  /*3a500*/  LOP3.LUT P3, RZ, R43, 0x40, RZ, 0xc0, !PT ;  /* 0x000000402bff7812 */ /* 0x000fc6000786c0ff */
[----:B------:R-:W-:Y:S10]  /*3a510*/  @!P1 BRA `(.L_x_1927) ;  /* 0x00000000000c9947 */ /* 0x000ff40003800000 */
[----:B01234-:R-:W2:Y:S02]  /*3a520*/  LDL.U8 R31, [R1+0x15] ;  /* 0x00001500011f7983 */ /* 0x01fea40000100000 */
[----:B--2---:R-:W-:-:S05]  /*3a530*/  LOP3.LUT R31, R31, 0x4, RZ, 0xfc, !PT ;  /* 0x000000041f1f7812 */ /* 0x004fca00078efcff */
[----:B------:R0:W-:Y:S02]  /*3a540*/  STL.U8 [R1+0x15], R31 ;  /* 0x0000151f01007387 */ /* 0x0001e40000100000 */
.L_x_1927:
[----:B------:R-:W-:Y:S05]  /*3a550*/  BSYNC.RECONVERGENT B0 ;  /* 0x0000000000007941 */ /* 0x000fea0003800200 */
.L_x_1926:
[----:B------:R-:W-:Y:S01]  /*3a560*/  BSSY.RECONVERGENT B0, `(.L_x_1928) ;  /* 0x0000006000007945 */ /* 0x000fe20003800200 */
[----:B------:R-:W-:-:S03]  /*3a570*/  LOP3.LUT P4, RZ, R43, 0x20, RZ, 0xc0, !PT ;  /* 0x000000202bff7812 */ /* 0x000fc6000788c0ff */
[----:B------:R-:W-:Y:S10]  /*3a580*/  @!P0 BRA `(.L_x_1929) ;  /* 0x00000000000c8947 */ /* 0x000ff40003800000 */
[----:B01234-:R-:W2:Y:S02]  /*3a590*/  LDL.U8 R31, [R1+0x15] ;  /* 0x00001500011f7983 */ /* 0x01fea40000100000 */
[----:B--2---:R-:W-:-:S05]  /*3a5a0*/  LOP3.LUT R31, R31, 0x2, RZ, 0xfc, !PT ;  /* 0x000000021f1f7812 */ /* 0x004fca00078efcff */
[----:B------:R0:W-:Y:S02]  /*3a5b0*/  STL.U8 [R1+0x15], R31 ;  /* 0x0000151f01007387 */ /* 0x0001e40000100000 */
.L_x_1929:
[----:B------:R-:W-:Y:S05]  /*3a5c0*/  BSYNC.RECONVERGENT B0 ;  /* 0x0000000000007941 */ /* 0x000fea0003800200 */
.L_x_1928:
[----:B------:R-:W-:Y:S01]  /*3a5d0*/  ISETP.NE.U32.AND P0, PT, R45, 0x1, PT ;  /* 0x000000012d00780c */ /* 0x000fe20003f05070 */
[----:B------:R-:W-:Y:S01]  /*3a5e0*/  BSSY.RECONVERGENT B0, `(.L_x_1930) ;  /* 0x0000006000007945 */ /* 0x000fe20003800200 */
[----:B------:R-:W-:-:S11]  /*3a5f0*/  LOP3.LUT P5, RZ, R43, 0x10, RZ, 0xc0, !PT ;  /* 0x000000102bff7812 */ /* 0x000fd600078ac0ff */
[----:B------:R-:W-:Y:S05]  /*3a600*/  @P0 BRA `(.L_x_1931) ;  /* 0x00000000000c0947 */ /* 0x000fea0003800000 */
[----:B01234-:R-:W2:Y:S02]  /*3a610*/  LDL.U8 R31, [R1+0x15] ;  /* 0x00001500011f7983 */ /* 0x01fea40000100000 */
[----:B--2---:R-:W-:-:S05]  /*3a620*/  LOP3.LUT R31, R31, 0x1, RZ, 0xfc, !PT ;  /* 0x000000011f1f7812 */ /* 0x004fca00078efcff */
[----:B------:R0:W-:Y:S02]  /*3a630*/  STL.U8 [R1+0x15], R31 ;  /* 0x0000151f01007387 */ /* 0x0001e40000100000 */
.L_x_1931:
[----:B------:R-:W-:Y:S05]  /*3a640*/  BSYNC.RECONVERGENT B0 ;  /* 0x0000000000007941 */ /* 0x000fea0003800200 */
.L_x_1930:
[C---:B------:R-:W-:Y:S01]  /*3a650*/  LOP3.LUT P0, RZ, R43.reuse, 0x400, RZ, 0xc0, !PT ;  /* 0x000004002bff7812 */ /* 0x040fe2000780c0ff */
[----:B------:R-:W-:Y:S01]  /*3a660*/  BSSY.RECONVERGENT B0, `(.L_x_1932) ;  /* 0x0000006000007945 */ /* 0x000fe20003800200 */
[----:B------:R-:W-:-:S11]  /*3a670*/  LOP3.LUT P1, RZ, R43, 0x8, RZ, 0xc0, !PT ;  /* 0x000000082bff7812 */ /* 0x000fd6000782c0ff */
[----:B------:R-:W-:Y:S05]  /*3a680*/  @!P0 BRA `(.L_x_1933) ;  /* 0x00000000000c8947 */ /* 0x000fea0003800000 */
[----:B01234-:R-:W2:Y:S02]  /*3a690*/  LDL.U8 R31, [R1+0x16] ;  /* 0x00001600011f7983 */ /* 0x01fea40000100000 */
[----:B--2---:R-:W-:-:S05]  /*3a6a0*/  LOP3.LUT R31, R31, 0x80, RZ, 0xfc, !PT ;  /* 0x000000801f1f7812 */ /* 0x004fca00078efcff */
[----:B------:R0:W-:Y:S02]  /*3a6b0*/  STL.U8 [R1+0x16], R31 ;  /* 0x0000161f01007387 */ /* 0x0001e40000100000 */
.L_x_1933:
[----:B------:R-:W-:Y:S05]  /*3a6c0*/  BSYNC.RECONVERGENT B0 ;  /* 0x0000000000007941 */ /* 0x000fea0003800200 */
.L_x_1932:
[C---:B------:R-:W-:Y:S01]  /*3a6d0*/  LOP3.LUT P2, RZ, R43.reuse, 0x200, RZ, 0xc0, !PT ;  /* 0x000002002bff7812 */ /* 0x040fe2000784c0ff */
[----:B------:R-:W-:Y:S01]  /*3a6e0*/  BSSY.RECONVERGENT B0, `(.L_x_1934) ;  /* 0x0000006000007945 */ /* 0x000fe20003800200 */
[----:B------:R-:W-:-:S11]  /*3a6f0*/  LOP3.LUT P0, RZ, R43, 0x4, RZ, 0xc0, !PT ;  /* 0x000000042bff7812 */ /* 0x000fd6000780c0ff */
[----:B------:R-:W-:Y:S05]  /*3a700*/  @!P2 BRA `(.L_x_1935) ;  /* 0x00000000000ca947 */ /* 0x000fea0003800000 */
[----:B01234-:R-:W2:Y:S02]  /*3a710*/  LDL.U8 R31, [R1+0x16] ;  /* 0x00001600011f7983 */ /* 0x01fea40000100000 */
[----:B--2---:R-:W-:-:S05]  /*3a720*/  LOP3.LUT R31, R31, 0x40, RZ, 0xfc, !PT ;  /* 0x000000401f1f7812 */ /* 0x004fca00078efcff */
[----:B------:R0:W-:Y:S02]  /*3a730*/  STL.U8 [R1+0x16], R31 ;  /* 0x0000161f01007387 */ /* 0x0001e40000100000 */
.L_x_1935:
[----:B------:R-:W-:Y:S05]  /*3a740*/  BSYNC.RECONVERGENT B0 ;  /* 0x0000000000007941 */ /* 0x000fea0003800200 */
.L_x_1934:
        /* <DEDUP_REMOVED lines=12> */
.L_x_1937:
[----:B------:R-:W-:Y:S05]  /*3a810*/  BSYNC.RECONVERGENT B0 ;  /* 0x0000000000007941 */ /* 0x000fea0003800200 */
.L_x_1936:
[----:B------:R-:W-:Y:S01]  /*3a820*/  BSSY.RECONVERGENT B0, `(.L_x_1938) ;  /* 0x0000006000007945 */ /* 0x000fe20003800200 */
[----:B------:R-:W-:-:S03]  /*3a830*/  ISETP.NE.U32.AND P2, PT, R45, 0x1, PT ;  /* 0x000000012d00780c */ /* 0x000fc60003f45070 */
[----:B------:R-:W-:Y:S10]  /*3a840*/  @!P6 BRA `(.L_x_1939) ;  /* 0x00000000000ce947 */ /* 0x000ff40003800000 */
[----:B0-----:R-:W2:Y:S02]  /*3a850*/  LDL.U8 R31, [R1+0x16] ;  /* 0x00001600011f7983 */ /* 0x001ea40000100000 */
[----:B--2---:R-:W-:-:S05]  /*3a860*/  LOP3.LUT R31, R31, 0x10, RZ, 0xfc, !PT ;  /* 0x000000101f1f7812 */ /* 0x004fca00078efcff */
[----:B------:R1:W-:Y:S02]  /*3a870*/  STL.U8 [R1+0x16], R31 ;  /* 0x0000161f01007387 */ /* 0x0003e40000100000 */
.L_x_1939:
[----:B------:R-:W-:Y:S05]  /*3a880*/  BSYNC.RECONVERGENT B0 ;  /* 0x0000000000007941 */ /* 0x000fea0003800200 */
.L_x_1938:
        /* <DEDUP_REMOVED lines=8> */
.L_x_1941:
[----:B------:R-:W-:Y:S05]  /*3a910*/  BSYNC.RECONVERGENT B0 ;  /* 0x0000000000007941 */ /* 0x000fea0003800200 */
.L_x_1940:
        /* <DEDUP_REMOVED lines=8> */
.L_x_1943:
[----:B------:R-:W-:Y:S05]  /*3a9a0*/  BSYNC.RECONVERGENT B0 ;  /* 0x0000000000007941 */ /* 0x000fea0003800200 */
.L_x_1942:
        /* <DEDUP_REMOVED lines=8> */
.L_x_1945:
[----:B------:R-:W-:Y:S05]  /*3aa30*/  BSYNC.RECONVERGENT B0 ;  /* 0x0000000000007941 */ /* 0x000fea0003800200 */
.L_x_1944:
[----:B------:R-:W-:Y:S01]  /*3aa40*/  BSSY.RECONVERGENT B0, `(.L_x_1946) ;  /* 0x0000006000007945 */ /* 0x000fe20003800200 */
[----:B------:R-:W-:-:S03]  /*3aa50*/  LOP3.LUT P6, RZ, R44, 0x80, RZ, 0xc0, !PT ;  /* 0x000000802cff7812 */ /* 0x000fc600078cc0ff */
[----:B------:R-:W-:Y:S10]  /*3aa60*/  @!P1 BRA `(.L_x_1947) ;  /* 0x00000000000c9947 */ /* 0x000ff40003800000 */
[----:B01234-:R-:W2:Y:S02]  /*3aa70*/  LDL.U8 R31, [R1+0x16] ;  /* 0x00001600011f7983 */ /* 0x01fea40000100000 */
[----:B--2---:R-:W-:-:S05]  /*3aa80*/  LOP3.LUT R31, R31, 0x1, RZ, 0xfc, !PT ;  /* 0x000000011f1f7812 */ /* 0x004fca00078efcff */
[----:B------:R0:W-:Y:S02]  /*3aa90*/  STL.U8 [R1+0x16], R31 ;  /* 0x0000161f01007387 */ /* 0x0001e40000100000 */
.L_x_1947:
[----:B------:R-:W-:Y:S05]  /*3aaa0*/  BSYNC.RECONVERGENT B0 ;  /* 0x0000000000007941 */ /* 0x000fea0003800200 */
.L_x_1946:
        /* <DEDUP_REMOVED lines=8> */
.L_x_1949:
[----:B------:R-:W-:Y:S05]  /*3ab30*/  BSYNC.RECONVERGENT B0 ;  /* 0x0000000000007941 */ /* 0x000fea0003800200 */
.L_x_1948:
[----:B------:R-:W-:Y:S01]  /*3ab40*/  LOP3.LUT P1, RZ, R42, 0x2, RZ, 0xc0, !PT ;  /* 0x000000022aff7812 */ /* 0x000fe2000782c0ff */
[----:B------:R-:W-:Y:S01]  /*3ab50*/  BSSY.RECONVERGENT B0, `(.L_x_1950) ;  /* 0x0000006000007945 */ /* 0x000fe20003800200 */
[----:B------:R-:W-:-:S11]  /*3ab60*/  LOP3.LUT P0, RZ, R44, 0x20, RZ, 0xc0, !PT ;  /* 0x000000202cff7812 */ /* 0x000fd6000780c0ff */
[----:B------:R-:W-:Y:S05]  /*3ab70*/  @!P1 BRA `(.L_x_1951) ;  /* 0x00000000000c9947 */ /* 0x000fea0003800000 */
[----:B01234-:R-:W2:Y:S02]  /*3ab80*/  LDL.U8 R31, [R1+0x17] ;  /* 0x00001700011f7983 */ /* 0x01fea40000100000 */
[----:B--2---:R-:W-:-:S05]  /*3ab90*/  LOP3.LUT R31, R31, 0x40, RZ, 0xfc, !PT ;  /* 0x000000401f1f7812 */ /* 0x004fca00078efcff */
[----:B------:R0:W-:Y:S02]  /*3aba0*/  STL.U8 [R1+0x17], R31 ;  /* 0x0000171f01007387 */ /* 0x0001e40000100000 */
.L_x_1951:
[----:B------:R-:W-:Y:S05]  /*3abb0*/  BSYNC.RECONVERGENT B0 ;  /* 0x0000000000007941 */ /* 0x000fea0003800200 */
.L_x_1950:
[----:B------:R-:W-:Y:S01]  /*3abc0*/  BSSY.RECONVERGENT B0, `(.L_x_1952) ;  /* 0x0000006000007945 */ /* 0x000fe20003800200 */
[----:B------:R-:W-:-:S03]  /*3abd0*/  LOP3.LUT P1, RZ, R44, 0x10, RZ, 0xc0, !PT ;  /* 0x000000102cff7812 */ /* 0x000fc6000782c0ff */
[----:B------:R-:W-:Y:S10]  /*3abe0*/  @P2 BRA `(.L_x_1953) ;  /* 0x00000000000c2947 */ /* 0x000ff40003800000 */
[----:B01234-:R-:W2:Y:S02]  /*3abf0*/  LDL.U8 R31, [R1+0x17] ;  /* 0x00001700011f7983 */ /* 0x01fea40000100000 */
[----:B--2---:R-:W-:-:S05]  /*3ac00*/  LOP3.LUT R31, R31, 0x20, RZ, 0xfc, !PT ;  /* 0x000000201f1f7812 */ /* 0x004fca00078efcff */
[----:B------:R0:W-:Y:S02]  /*3ac10*/  STL.U8 [R1+0x17], R31 ;  /* 0x0000171f01007387 */ /* 0x0001e40000100000 */
.L_x_1953:
[----:B------:R-:W-:Y:S05]  /*3ac20*/  BSYNC.RECONVERGENT B0 ;  /* 0x0000000000007941 */ /* 0x000fea0003800200 */
.L_x_1952:
[C---:B------:R-:W-:Y:S01]  /*3ac30*/  LOP3.LUT P3, RZ, R44.reuse, 0x400, RZ, 0xc0, !PT ;  /* 0x000004002cff7812 */ /* 0x040fe2000786c0ff */
[----:B------:R-:W-:Y:S01]  /*3ac40*/  BSSY.RECONVERGENT B0, `(.L_x_1954) ;  /* 0x0000006000007945 */ /* 0x000fe20003800200 */
[----:B------:R-:W-:-:S11]  /*3ac50*/  LOP3.LUT P2, RZ, R44, 0x8, RZ, 0xc0, !PT ;  /* 0x000000082cff7812 */ /* 0x000fd6000784c0ff */
[----:B------:R-:W-:Y:S05]  /*3ac60*/  @!P3 BRA `(.L_x_1955) ;  /* 0x00000000000cb947 */ /* 0x000fea0003800000 */
[----:B01234-:R-:W2:Y:S02]  /*3ac70*/  LDL.U8 R31, [R1+0x17] ;  /* 0x00001700011f7983 */ /* 0x01fea40000100000 */
[----:B--2---:R-:W-:-:S05]  /*3ac80*/  LOP3.LUT R31, R31, 0x10, RZ, 0xfc, !PT ;  /* 0x000000101f1f7812 */ /* 0x004fca00078efcff */
[----:B------:R0:W-:Y:S02]  /*3ac90*/  STL.U8 [R1+0x17], R31 ;  /* 0x0000171f01007387 */ /* 0x0001e40000100000 */
.L_x_1955:
[----:B------:R-:W-:Y:S05]  /*3aca0*/  BSYNC.RECONVERGENT B0 ;  /* 0x0000000000007941 */ /* 0x000fea0003800200 */
.L_x_1954:
[C---:B------:R-:W-:Y:S01]  /*3acb0*/  LOP3.LUT P4, RZ, R44.reuse, 0x200, RZ, 0xc0, !PT ;  /* 0x000002002cff7812 */ /* 0x040fe2000788c0ff */
[----:B------:R-:W-:Y:S01]  /*3acc0*/  BSSY.RECONVERGENT B0, `(.L_x_1956) ;  /* 0x0000006000007945 */ /* 0x000fe20003800200 */
[----:B------:R-:W-:-:S11]  /*3acd0*/  LOP3.LUT P3, RZ, R44, 0x4, RZ, 0xc0, !PT ;  /* 0x000000042cff7812 */ /* 0x000fd6000786c0ff */
[----:B------:R-:W-:Y:S05]  /*3ace0*/  @!P4 BRA `(.L_x_1957) ;  /* 0x00000000000cc947 */ /* 0x000fea0003800000 */
[----:B01234-:R-:W2:Y:S02]  /*3acf0*/  LDL.U8 R31, [R1+0x17] ;  /* 0x00001700011f7983 */ /* 0x01fea40000100000 */
[----:B--2---:R-:W-:-:S05]  /*3ad00*/  LOP3.LUT R31, R31, 0x8, RZ, 0xfc, !PT ;  /* 0x000000081f1f7812 */ /* 0x004fca00078efcff */
[----:B------:R0:W-:Y:S02]  /*3ad10*/  STL.U8 [R1+0x17], R31 ;  /* 0x0000171f01007387 */ /* 0x0001e40000100000 */
.L_x_1957:
[----:B------:R-:W-:Y:S05]  /*3ad20*/  BSYNC.RECONVERGENT B0 ;  /* 0x0000000000007941 */ /* 0x000fea0003800200 */
.L_x_1956:
        /* <DEDUP_REMOVED lines=8> */
.L_x_1959:
[----:B------:R-:W-:Y:S05]  /*3adb0*/  BSYNC.RECONVERGENT B0 ;  /* 0x0000000000007941 */ /* 0x000fea0003800200 */
.L_x_1958:
[----:B------:R-:W-:Y:S01]  /*3adc0*/  BSSY.RECONVERGENT B0, `(.L_x_1960) ;  /* 0x0000006000007945 */ /* 0x000fe20003800200 */
[----:B------:R-:W-:-:S03]  /*3add0*/  ISETP.NE.U32.AND P5, PT, R31, 0x1, PT ;  /* 0x000000011f00780c */ /* 0x000fc60003fa5070 */
[----:B------:R-:W-:Y:S10]  /*3ade0*/  @!P6 BRA `(.L_x_1961) ;  /* 0x00000000000ce947 */ /* 0x000ff40003800000 */
[----:B0-----:R-:W2:Y:S02]  /*3adf0*/  LDL.U8 R44, [R1+0x17] ;  /* 0x00001700012c7983 */ /* 0x001ea40000100000 */
[----:B--2---:R-:W-:-:S05]  /*3ae00*/  LOP3.LUT R44, R44, 0x2, RZ, 0xfc, !PT ;  /* 0x000000022c2c7812 */ /* 0x004fca00078efcff */
[----:B------:R1:W-:Y:S02]  /*3ae10*/  STL.U8 [R1+0x17], R44 ;  /* 0x0000172c01007387 */ /* 0x0003e40000100000 */
.L_x_1961:
[----:B------:R-:W-:Y:S05]  /*3ae20*/  BSYNC.RECONVERGENT B0 ;  /* 0x0000000000007941 */ /* 0x000fea0003800200 */
.L_x_1960:
        /* <DEDUP_REMOVED lines=11> */
.L_x_1963:
[----:B------:R-:W-:Y:S05]  /*3aee0*/  BSYNC.RECONVERGENT B0 ;  /* 0x0000000000007941 */ /* 0x000fea0003800200 */
.L_x_1962:
[----:B------:R-:W-:Y:S01]  /*3aef0*/  BSSY.RECONVERGENT B0, `(.L_x_1964) ;  /* 0x0000006000007945 */ /* 0x000fe20003800200 */
[----:B------:R-:W-:-:S03]  /*3af00*/  LOP3.LUT P6, RZ, R28, 0x200, RZ, 0xc0, !PT ;  /* 0x000002001cff7812 */ /* 0x000fc600078cc0ff */
[----:B------:R-:W-:Y:S10]  /*3af10*/  @!P0 BRA `(.L_x_1965) ;  /* 0x00000000000c8947 */ /* 0x000ff40003800000 */
[----:B012---:R-:W2:Y:S02]  /*3af20*/  LDL.U8 R44, [R1+0x18] ;  /* 0x00001800012c7983 */ /* 0x007ea40000100000 */
[----:B--2---:R-:W-:-:S05]  /*3af30*/  LOP3.LUT R44, R44, 0x80, RZ, 0xfc, !PT ;  /* 0x000000802c2c7812 */ /* 0x004fca00078efcff */
[----:B------:R3:W-:Y:S02]  /*3af40*/  STL.U8 [R1+0x18], R44 ;  /* 0x0000182c01007387 */ /* 0x0007e40000100000 */
.L_x_1965:
[----:B------:R-:W-:Y:S05]  /*3af50*/  BSYNC.RECONVERGENT B0 ;  /* 0x0000000000007941 */ /* 0x000fea0003800200 */
.L_x_1964:
[----:B------:R-:W-:Y:S01]  /*3af60*/  BSSY.RECONVERGENT B0, `(.L_x_1966) ;  /* 0x0000006000007945 */ /* 0x000fe20003800200 */
[----:B------:R-:W-:-:S03]  /*3af70*/  LOP3.LUT P0, RZ, R28, 0x100, RZ, 0xc0, !PT ;  /* 0x000001001cff7812 */ /* 0x000fc6000780c0ff */
[----:B------:R-:W-:Y:S10]  /*3af80*/  @!P1 BRA `(.L_x_1967) ;  /* 0x00000000000c9947 */ /* 0x000ff40003800000 */
[----:B0123--:R-:W2:Y:S02]  /*3af90*/  LDL.U8 R44, [R1+0x18] ;  /* 0x00001800012c7983 */ /* 0x00fea40000100000 */
[----:B--2---:R-:W-:-:S05]  /*3afa0*/  LOP3.LUT R44, R44, 0x40, RZ, 0xfc, !PT ;  /* 0x000000402c2c7812 */ /* 0x004fca00078efcff */
[----:B------:R4:W-:Y:S02]  /*3afb0*/  STL.U8 [R1+0x18], R44 ;  /* 0x0000182c01007387 */ /* 0x0009e40000100000 */
.L_x_1967:
[----:B------:R-:W-:Y:S05]  /*3afc0*/  BSYNC.RECONVERGENT B0 ;  /* 0x0000000000007941 */ /* 0x000fea0003800200 */
.L_x_1966:
[----:B------:R-:W-:Y:S04]  /*3afd0*/  BSSY.RECONVERGENT B0, `(.L_x_1968) ;  /* 0x0000005000007945 */ /* 0x000fe80003800200 */
[----:B------:R-:W-:Y:S05]  /*3afe0*/  @!P2 BRA `(.L_x_1969) ;  /* 0x00000000000ca947 */ /* 0x000fea0003800000 */
[----:B01234-:R-:W2:Y:S02]  /*3aff0*/  LDL.U8 R44, [R1+0x18] ;  /* 0x00001800012c7983 */ /* 0x01fea40000100000 */
[----:B--2---:R-:W-:-:S05]  /*3b000*/  LOP3.LUT R44, R44, 0x20, RZ, 0xfc, !PT ;  /* 0x000000202c2c7812 */ /* 0x004fca00078efcff */
[----:B------:R0:W-:Y:S02]  /*3b010*/  STL.U8 [R1+0x18], R44 ;  /* 0x0000182c01007387 */ /* 0x0001e40000100000 */
.L_x_1969:
[----:B------:R-:W-:Y:S05]  /*3b020*/  BSYNC.RECONVERGENT B0 ;  /* 0x0000000000007941 */ /* 0x000fea0003800200 */
.L_x_1968:
[----:B------:R-:W-:Y:S04]  /*3b030*/  BSSY.RECONVERGENT B0, `(.L_x_1970) ;  /* 0x0000005000007945 */ /* 0x000fe80003800200 */
[----:B------:R-:W-:Y:S05]  /*3b040*/  @!P3 BRA `(.L_x_1971) ;  /* 0x00000000000cb947 */ /* 0x000fea0003800000 */
[----:B01234-:R-:W2:Y:S02]  /*3b050*/  LDL.U8 R44, [R1+0x18] ;  /* 0x00001800012c7983 */ /* 0x01fea40000100000 */
[----:B--2---:R-:W-:-:S05]  /*3b060*/  LOP3.LUT R44, R44, 0x10, RZ, 0xfc, !PT ;  /* 0x000000102c2c7812 */ /* 0x004fca00078efcff */
[----:B------:R0:W-:Y:S02]  /*3b070*/  STL.U8 [R1+0x18], R44 ;  /* 0x0000182c01007387 */ /* 0x0001e40000100000 */
.L_x_1971:
[----:B------:R-:W-:Y:S05]  /*3b080*/  BSYNC.RECONVERGENT B0 ;  /* 0x0000000000007941 */ /* 0x000fea0003800200 */
.L_x_1970:
[----:B------:R-:W-:Y:S04]  /*3b090*/  BSSY.RECONVERGENT B0, `(.L_x_1972) ;  /* 0x0000005000007945 */ /* 0x000fe80003800200 */
[----:B------:R-:W-:Y:S05]  /*3b0a0*/  @!P4 BRA `(.L_x_1973) ;  /* 0x00000000000cc947 */ /* 0x000fea0003800000 */
[----:B01234-:R-:W2:Y:S02]  /*3b0b0*/  LDL.U8 R44, [R1+0x18] ;  /* 0x00001800012c7983 */ /* 0x01fea40000100000 */
[----:B--2---:R-:W-:-:S05]  /*3b0c0*/  LOP3.LUT R44, R44, 0x8, RZ, 0xfc, !PT ;  /* 0x000000082c2c7812 */ /* 0x004fca00078efcff */
[----:B------:R0:W-:Y:S02]  /*3b0d0*/  STL.U8 [R1+0x18], R44 ;  /* 0x0000182c01007387 */ /* 0x0001e40000100000 */
.L_x_1973:
[----:B------:R-:W-:Y:S05]  /*3b0e0*/  BSYNC.RECONVERGENT B0 ;  /* 0x0000000000007941 */ /* 0x000fea0003800200 */
.L_x_1972:
[----:B------:R-:W-:Y:S04]  /*3b0f0*/  BSSY.RECONVERGENT B0, `(.L_x_1974) ;  /* 0x0000005000007945 */ /* 0x000fe80003800200 */
[----:B------:R-:W-:Y:S05]  /*3b100*/  @P5 BRA `(.L_x_1975) ;  /* 0x00000000000c5947 */ /* 0x000fea0003800000 */
[----:B01234-:R-:W2:Y:S02]  /*3b110*/  LDL.U8 R44, [R1+0x18] ;  /* 0x00001800012c7983 */ /* 0x01fea40000100000 */
[----:B--2---:R-:W-:-:S05]  /*3b120*/  LOP3.LUT R44, R44, 0x4, RZ, 0xfc, !PT ;  /* 0x000000042c2c7812 */ /* 0x004fca00078efcff */
[----:B------:R0:W-:Y:S02]  /*3b130*/  STL.U8 [R1+0x18], R44 ;  /* 0x0000182c01007387 */ /* 0x0001e40000100000 */
.L_x_1975:
[----:B------:R-:W-:Y:S05]  /*3b140*/  BSYNC.RECONVERGENT B0 ;  /* 0x0000000000007941 */ /* 0x000fea0003800200 */
.L_x_1974:
[----:B------:R-:W-:Y:S01]  /*3b150*/  LOP3.LUT P1, RZ, R28, 0x400, RZ, 0xc0, !PT ;  /* 0x000004001cff7812 */ /* 0x000fe2000782c0ff */
[----:B------:R-:W-:-:S12]  /*3b160*/  BSSY.RECONVERGENT B0, `(.L_x_1976) ;  /* 0x0000005000007945 */ /* 0x000fd80003800200 */
[----:B------:R-:W-:Y:S05]  /*3b170*/  @!P1 BRA `(.L_x_1977) ;  /* 0x00000000000c9947 */ /* 0x000fea0003800000 */
[----:B01234-:R-:W2:Y:S02]  /*3b180*/  LDL.U8 R44, [R1+0x18] ;  /* 0x00001800012c7983 */ /* 0x01fea40000100000 */
[----:B--2---:R-:W-:-:S05]  /*3b190*/  LOP3.LUT R44, R44, 0x2, RZ, 0xfc, !PT ;  /* 0x000000022c2c7812 */ /* 0x004fca00078efcff */
[----:B------:R0:W-:Y:S02]  /*3b1a0*/  STL.U8 [R1+0x18], R44 ;  /* 0x0000182c01007387 */ /* 0x0001e40000100000 */
.L_x_1977:
[----:B------:R-:W-:Y:S05]  /*3b1b0*/  BSYNC.RECONVERGENT B0 ;  /* 0x0000000000007941 */ /* 0x000fea0003800200 */
.L_x_1976:
[----:B------:R-:W-:Y:S04]  /*3b1c0*/  BSSY.RECONVERGENT B0, `(.L_x_1978) ;  /* 0x0000005000007945 */ /* 0x000fe80003800200 */
[----:B------:R-:W-:Y:S05]  /*3b1d0*/  @!P6 BRA `(.L_x_1979) ;  /* 0x00000000000ce947 */ /* 0x000fea0003800000 */
[----:B01234-:R-:W2:Y:S02]  /*3b1e0*/  LDL.U8 R44, [R1+0x18] ;  /* 0x00001800012c7983 */ /* 0x01fea40000100000 */
[----:B--2---:R-:W-:-:S05]  /*3b1f0*/  LOP3.LUT R44, R44, 0x1, RZ, 0xfc, !PT ;  /* 0x000000012c2c7812 */ /* 0x004fca00078efcff */
[----:B------:R0:W-:Y:S02]  /*3b200*/  STL.U8 [R1+0x18], R44 ;  /* 0x0000182c01007387 */ /* 0x0001e40000100000 */
.L_x_1979:
[----:B------:R-:W-:Y:S05]  /*3b210*/  BSYNC.RECONVERGENT B0 ;  /* 0x0000000000007941 */ /* 0x000fea0003800200 */
.L_x_1978:
[----:B------:R-:W-:Y:S04]  /*3b220*/  BSSY.RECONVERGENT B0, `(.L_x_1980) ;  /* 0x0000005000007945 */ /* 0x000fe80003800200 */
[----:B------:R-:W-:Y:S05]  /*3b230*/  @!P0 BRA `(.L_x_1981) ;  /* 0x00000000000c8947 */ /* 0x000fea0003800000 */
[----:B01234-:R-:W2:Y:S02]  /*3b240*/  LDL.U8 R44, [R1+0x19] ;  /* 0x00001900012c7983 */ /* 0x01fea40000100000 */
[----:B--2---:R-:W-:-:S05]  /*3b250*/  LOP3.LUT R44, R44, 0x80, RZ, 0xfc, !PT ;  /* 0x000000802c2c7812 */ /* 0x004fca00078efcff */
[----:B------:R0:W-:Y:S02]  /*3b260*/  STL.U8 [R1+0x19], R44 ;  /* 0x0000192c01007387 */ /* 0x0001e40000100000 */
.L_x_1981:
[----:B------:R-:W-:Y:S05]  /*3b270*/  BSYNC.RECONVERGENT B0 ;  /* 0x0000000000007941 */ /* 0x000fea0003800200 */
.L_x_1980:
        /* <DEDUP_REMOVED lines=28> */
.L_x_1983:
[----:B------:R-:W-:Y:S05]  /*3b440*/  BSYNC.RECONVERGENT B0 ;  /* 0x0000000000007941 */ /* 0x000fea0003800200 */
.L_x_1982:
        /* <DEDUP_REMOVED lines=8> */
.L_x_1985:
[----:B------:R-:W-:Y:S05]  /*3b4d0*/  BSYNC.RECONVERGENT B0 ;  /* 0x0000000000007941 */ /* 0x000fea0003800200 */
.L_x_1984:
        /* <DEDUP_REMOVED lines=8> */
.L_x_1987:
[----:B------:R-:W-:Y:S05]  /*3b560*/  BSYNC.RECONVERGENT B0 ;  /* 0x0000000000007941 */ /* 0x000fea0003800200 */
.L_x_1986:
        /* <DEDUP_REMOVED lines=8> */
.L_x_1989:
[----:B------:R-:W-:Y:S05]  /*3b5f0*/  BSYNC.RECONVERGENT B0 ;  /* 0x0000000000007941 */ /* 0x000fea0003800200 */
.L_x_1988:
[----:B------:R-:W-:Y:S01]  /*3b600*/  BSSY.RECONVERGENT B0, `(.L_x_1990) ;  /* 0x0000006000007945 */ /* 0x000fe20003800200 */
[----:B------:R-:W-:-:S03]  /*3b610*/  LOP3.LUT P6, RZ, R27, 0x80, RZ, 0xc0, !PT ;  /* 0x000000801bff7812 */ /* 0x000fc600078cc0ff */
[----:B------:R-:W-:Y:S10]  /*3b620*/  @!P2 BRA `(.L_x_1991) ;  /* 0x00000000000ca947 */ /* 0x000ff40003800000 */
[----:B0123--:R-:W2:Y:S02]  /*3b630*/  LDL.U8 R28, [R1+0x19] ;  /* 0x00001900011c7983 */ /* 0x00fea40000100000 */
[----:B--2---:R-:W-:-:S05]  /*3b640*/  LOP3.LUT R28, R28, 0x4, RZ, 0xfc, !PT ;  /* 0x000000041c1c7812 */ /* 0x004fca00078efcff */
[----:B------:R4:W-:Y:S02]  /*3b650*/  STL.U8 [R1+0x19], R28 ;  /* 0x0000191c01007387 */ /* 0x0009e40000100000 */
.L_x_1991:
[----:B------:R-:W-:Y:S05]  /*3b660*/  BSYNC.RECONVERGENT B0 ;  /* 0x0000000000007941 */ /* 0x000fea0003800200 */
.L_x_1990:
[----:B------:R-:W-:Y:S01]  /*3b670*/  BSSY.RECONVERGENT B0, `(.L_x_1992) ;  /* 0x0000006000007945 */ /* 0x000fe20003800200 */
[----:B------:R-:W-:-:S03]  /*3b680*/  LOP3.LUT P3, RZ, R27, 0x40, RZ, 0xc0, !PT ;  /* 0x000000401bff7812 */ /* 0x000fc6000786c0ff */
[----:B------:R-:W-:Y:S10]  /*3b690*/  @!P1 BRA `(.L_x_1993) ;  /* 0x00000000000c9947 */ /* 0x000ff40003800000 */
[----:B01234-:R-:W2:Y:S02]  /*3b6a0*/  LDL.U8 R28, [R1+0x19] ;  /* 0x00001900011c7983 */ /* 0x01fea40000100000 */
[----:B--2---:R-:W-:-:S05]  /*3b6b0*/  LOP3.LUT R28, R28, 0x2, RZ, 0xfc, !PT ;  /* 0x000000021c1c7812 */ /* 0x004fca00078efcff */
[----:B------:R0:W-:Y:S02]  /*3b6c0*/  STL.U8 [R1+0x19], R28 ;  /* 0x0000191c01007387 */ /* 0x0001e40000100000 */
.L_x_1993:
[----:B------:R-:W-:Y:S05]  /*3b6d0*/  BSYNC.RECONVERGENT B0 ;  /* 0x0000000000007941 */ /* 0x000fea0003800200 */
.L_x_1992:
[----:B------:R-:W-:Y:S01]  /*3b6e0*/  BSSY.RECONVERGENT B0, `(.L_x_1994) ;  /* 0x0000006000007945 */ /* 0x000fe20003800200 */
[----:B------:R-:W-:-:S03]  /*3b6f0*/  LOP3.LUT P4, RZ, R27, 0x20, RZ, 0xc0, !PT ;  /* 0x000000201bff7812 */ /* 0x000fc6000788c0ff */
[----:B------:R-:W-:Y:S10]  /*3b700*/  @!P0 BRA `(.L_x_1995) ;  /* 0x00000000000c8947 */ /* 0x000ff40003800000 */
[----:B01234-:R-:W2:Y:S02]  /*3b710*/  LDL.U8 R28, [R1+0x19] ;  /* 0x00001900011c7983 */ /* 0x01fea40000100000 */
[----:B--2---:R-:W-:-:S05]  /*3b720*/  LOP3.LUT R28, R28, 0x1, RZ, 0xfc, !PT ;  /* 0x000000011c1c7812 */ /* 0x004fca00078efcff */
[----:B------:R0:W-:Y:S02]  /*3b730*/  STL.U8 [R1+0x19], R28 ;  /* 0x0000191c01007387 */ /* 0x0001e40000100000 */
.L_x_1995:
[----:B------:R-:W-:Y:S05]  /*3b740*/  BSYNC.RECONVERGENT B0 ;  /* 0x0000000000007941 */ /* 0x000fea0003800200 */
.L_x_1994:
[----:B------:R-:W-:Y:S01]  /*3b750*/  ISETP.NE.U32.AND P0, PT, R45, 0x1, PT ;  /* 0x000000012d00780c */ /* 0x000fe20003f05070 */
[----:B------:R-:W-:Y:S01]  /*3b760*/  BSSY.RECONVERGENT B0, `(.L_x_1996) ;  /* 0x0000006000007945 */ /* 0x000fe20003800200 */
[----:B------:R-:W-:-:S11]  /*3b770*/  LOP3.LUT P5, RZ, R27, 0x10, RZ, 0xc0, !PT ;  /* 0x000000101bff7812 */ /* 0x000fd600078ac0ff */
[----:B------:R-:W-:Y:S05]  /*3b780*/  @P0 BRA `(.L_x_1997) ;  /* 0x00000000000c0947 */ /* 0x000fea0003800000 */
[----:B01234-:R-:W2:Y:S02]  /*3b790*/  LDL.U8 R28, [R1+0x1a] ;  /* 0x00001a00011c7983 */ /* 0x01fea40000100000 */
[----:B--2---:R-:W-:-:S05]  /*3b7a0*/  LOP3.LUT R28, R28, 0x80, RZ, 0xfc, !PT ;  /* 0x000000801c1c7812 */ /* 0x004fca00078efcff */
[----:B------:R0:W-:Y:S02]  /*3b7b0*/  STL.U8 [R1+0x1a], R28 ;  /* 0x00001a1c01007387 */ /* 0x0001e40000100000 */
.L_x_1997:
[----:B------:R-:W-:Y:S05]  /*3b7c0*/  BSYNC.RECONVERGENT B0 ;  /* 0x0000000000007941 */ /* 0x000fea0003800200 */
.L_x_1996:
[C---:B------:R-:W-:Y:S01]  /*3b7d0*/  LOP3.LUT P0, RZ, R27.reuse, 0x400, RZ, 0xc0, !PT ;  /* 0x000004001bff7812 */ /* 0x040fe2000780c0ff */
[----:B------:R-:W-:Y:S01]  /*3b7e0*/  BSSY.RECONVERGENT B0, `(.L_x_1998) ;  /* 0x0000006000007945 */ /* 0x000fe20003800200 */
[----:B------:R-:W-:-:S11]  /*3b7f0*/  LOP3.LUT P2, RZ, R27, 0x8, RZ, 0xc0, !PT ;  /* 0x000000081bff7812 */ /* 0x000fd6000784c0ff */
[----:B------:R-:W-:Y:S05]  /*3b800*/  @!P0 BRA `(.L_x_1999) ;  /* 0x00000000000c8947 */ /* 0x000fea0003800000 */
[----:B01234-:R-:W2:Y:S02]  /*3b810*/  LDL.U8 R28, [R1+0x1a] ;  /* 0x00001a00011c7983 */ /* 0x01fea40000100000 */
[----:B--2---:R-:W-:-:S05]  /*3b820*/  LOP3.LUT R28, R28, 0x40, RZ, 0xfc, !PT ;  /* 0x000000401c1c7812 */ /* 0x004fca00078efcff */
[----:B------:R0:W-:Y:S02]  /*3b830*/  STL.U8 [R1+0x1a], R28 ;  /* 0x00001a1c01007387 */ /* 0x0001e40000100000 */
.L_x_1999:
[----:B------:R-:W-:Y:S05]  /*3b840*/  BSYNC.RECONVERGENT B0 ;  /* 0x0000000000007941 */ /* 0x000fea0003800200 */
.L_x_1998:
[C---:B------:R-:W-:Y:S01]  /*3b850*/  LOP3.LUT P0, RZ, R27.reuse, 0x200, RZ, 0xc0, !PT ;  /* 0x000002001bff7812 */ /* 0x040fe2000780c0ff */
[----:B------:R-:W-:Y:S01]  /*3b860*/  BSSY.RECONVERGENT B0, `(.L_x_2000) ;  /* 0x0000006000007945 */ /* 0x000fe20003800200 */
[----:B------:R-:W-:-:S11]  /*3b870*/  LOP3.LUT P1, RZ, R27, 0x4, RZ, 0xc0, !PT ;  /* 0x000000041bff7812 */ /* 0x000fd6000782c0ff */
[----:B------:R-:W-:Y:S05]  /*3b880*/  @!P0 BRA `(.L_x_2001) ;  /* 0x00000000000c8947 */ /* 0x000fea0003800000 */
[----:B01234-:R-:W2:Y:S02]  /*3b890*/  LDL.U8 R28, [R1+0x1a] ;  /* 0x00001a00011c7983 */ /* 0x01fea40000100000 */
[----:B--2---:R-:W-:-:S05]  /*3b8a0*/  LOP3.LUT R28, R28, 0x20, RZ, 0xfc, !PT ;  /* 0x000000201c1c7812 */ /* 0x004fca00078efcff */
[----:B------:R0:W-:Y:S02]  /*3b8b0*/  STL.U8 [R1+0x1a], R28 ;  /* 0x00001a1c01007387 */ /* 0x0001e40000100000 */
.L_x_2001:
[----:B------:R-:W-:Y:S05]  /*3b8c0*/  BSYNC.RECONVERGENT B0 ;  /* 0x0000000000007941 */ /* 0x000fea0003800200 */
.L_x_2000:
        /* <DEDUP_REMOVED lines=12> */
.L_x_2003:
[----:B------:R-:W-:Y:S05]  /*3b990*/  BSYNC.RECONVERGENT B0 ;  /* 0x0000000000007941 */ /* 0x000fea0003800200 */
.L_x_2002:
[----:B------:R-:W-:Y:S01]  /*3b9a0*/  BSSY.RECONVERGENT B0, `(.L_x_2004) ;  /* 0x0000006000007945 */ /* 0x000fe20003800200 */
[----:B------:R-:W-:-:S03]  /*3b9b0*/  ISETP.NE.U32.AND P0, PT, R45, 0x1, PT ;  /* 0x000000012d00780c */ /* 0x000fc60003f05070 */
[----:B------:R-:W-:Y:S10]  /*3b9c0*/  @!P6 BRA `(.L_x_2005) ;  /* 0x00000000000ce947 */ /* 0x000ff40003800000 */
[----:B0-----:R-:W2:Y:S02]  /*3b9d0*/  LDL.U8 R28, [R1+0x1a] ;  /* 0x00001a00011c7983 */ /* 0x001ea40000100000 */
[----:B--2---:R-:W-:-:S05]  /*3b9e0*/  LOP3.LUT R28, R28, 0x8, RZ, 0xfc, !PT ;  /* 0x000000081c1c7812 */ /* 0x004fca00078efcff */
[----:B------:R1:W-:Y:S02]  /*3b9f0*/  STL.U8 [R1+0x1a], R28 ;  /* 0x00001a1c01007387 */ /* 0x0003e40000100000 */
.L_x_2005:
[----:B------:R-:W-:Y:S05]  /*3ba00*/  BSYNC.RECONVERGENT B0 ;  /* 0x0000000000007941 */ /* 0x000fea0003800200 */
.L_x_2004:
        /* <DEDUP_REMOVED lines=8> */
.L_x_2007:
[----:B------:R-:W-:Y:S05]  /*3ba90*/  BSYNC.RECONVERGENT B0 ;  /* 0x0000000000007941 */ /* 0x000fea0003800200 */
.L_x_2006:
        /* <DEDUP_REMOVED lines=8> */
.L_x_2009:
[----:B------:R-:W-:Y:S05]  /*3bb20*/  BSYNC.RECONVERGENT B0 ;  /* 0x0000000000007941 */ /* 0x000fea0003800200 */
.L_x_2008:
        /* <DEDUP_REMOVED lines=8> */
.L_x_2011:
[----:B------:R-:W-:Y:S05]  /*3bbb0*/  BSYNC.RECONVERGENT B0 ;  /* 0x0000000000007941 */ /* 0x000fea0003800200 */
.L_x_2010:
[----:B------:R-:W-:Y:S01]  /*3bbc0*/  BSSY.RECONVERGENT B0, `(.L_x_2012) ;  /* 0x0000006000007945 */ /* 0x000fe20003800200 */
[----:B------:R-:W-:-:S03]  /*3bbd0*/  LOP3.LUT P6, RZ, R26, 0x80, RZ, 0xc0, !PT ;  /* 0x000000801aff7812 */ /* 0x000fc600078cc0ff */
[----:B------:R-:W-:Y:S10]  /*3bbe0*/  @!P2 BRA `(.L_x_2013) ;  /* 0x00000000000ca947 */ /* 0x000ff40003800000 */
[----:B01234-:R-:W2:Y:S02]  /*3bbf0*/  LDL.U8 R28, [R1+0x1b] ;  /* 0x00001b00011c7983 */ /* 0x01fea40000100000 */
[----:B--2---:R-:W-:-:S05]  /*3bc00*/  LOP3.LUT R28, R28, 0x80, RZ, 0xfc, !PT ;  /* 0x000000801c1c7812 */ /* 0x004fca00078efcff */
[----:B------:R0:W-:Y:S02]  /*3bc10*/  STL.U8 [R1+0x1b], R28 ;  /* 0x00001b1c01007387 */ /* 0x0001e40000100000 */
.L_x_2013:
[----:B------:R-:W-:Y:S05]  /*3bc20*/  BSYNC.RECONVERGENT B0 ;  /* 0x0000000000007941 */ /* 0x000fea0003800200 */
.L_x_2012:
[----:B------:R-:W-:Y:S01]  /*3bc30*/  BSSY.RECONVERGENT B0, `(.L_x_2014) ;  /* 0x0000006000007945 */ /* 0x000fe20003800200 */
[----:B------:R-:W-:-:S03]  /*3bc40*/  LOP3.LUT P3, RZ, R26, 0x40, RZ, 0xc0, !PT ;  /* 0x000000401aff7812 */ /* 0x000fc6000786c0ff */
[----:B------:R-:W-:Y:S10]  /*3bc50*/  @!P1 BRA `(.L_x_2015) ;  /* 0x00000000000c9947 */ /* 0x000ff40003800000 */
[----:B01234-:R-:W2:Y:S02]  /*3bc60*/  LDL.U8 R28, [R1+0x1b] ;  /* 0x00001b00011c7983 */ /* 0x01fea40000100000 */
[----:B--2---:R-:W-:-:S05]  /*3bc70*/  LOP3.LUT R28, R28, 0x40, RZ, 0xfc, !PT ;  /* 0x000000401c1c7812 */ /* 0x004fca00078efcff */
[----:B------:R0:W-:Y:S02]  /*3bc80*/  STL.U8 [R1+0x1b], R28 ;  /* 0x00001b1c01007387 */ /* 0x0001e40000100000 */
.L_x_2015:
[----:B------:R-:W-:Y:S05]  /*3bc90*/  BSYNC.RECONVERGENT B0 ;  /* 0x0000000000007941 */ /* 0x000fea0003800200 */
.L_x_2014:
[----:B------:R-:W-:Y:S01]  /*3bca0*/  LOP3.LUT P1, RZ, R42, 0x1, RZ, 0xc0, !PT ;  /* 0x000000012aff7812 */ /* 0x000fe2000782c0ff */
[----:B------:R-:W-:Y:S01]  /*3bcb0*/  BSSY.RECONVERGENT B0, `(.L_x_2016) ;  /* 0x0000006000007945 */ /* 0x000fe20003800200 */
[----:B------:R-:W-:-:S11]  /*3bcc0*/  LOP3.LUT P4, RZ, R26, 0x20, RZ, 0xc0, !PT ;  /* 0x000000201aff7812 */ /* 0x000fd6000788c0ff */
[----:B------:R-:W-:Y:S05]  /*3bcd0*/  @!P1 BRA `(.L_x_2017) ;  /* 0x00000000000c9947 */ /* 0x000fea0003800000 */
[----:B01234-:R-:W2:Y:S02]  /*3bce0*/  LDL.U8 R28, [R1+0x1b] ;  /* 0x00001b00011c7983 */ /* 0x01fea40000100000 */
[----:B--2---:R-:W-:-:S05]  /*3bcf0*/  LOP3.LUT R28, R28, 0x20, RZ, 0xfc, !PT ;  /* 0x000000201c1c7812 */ /* 0x004fca00078efcff */
[----:B------:R0:W-:Y:S02]  /*3bd00*/  STL.U8 [R1+0x1b], R28 ;  /* 0x00001b1c01007387 */ /* 0x0001e40000100000 */
.L_x_2017:
[----:B------:R-:W-:Y:S05]  /*3bd10*/  BSYNC.RECONVERGENT B0 ;  /* 0x0000000000007941 */ /* 0x000fea0003800200 */
.L_x_2016:
[----:B------:R-:W-:Y:S01]  /*3bd20*/  BSSY.RECONVERGENT B0, `(.L_x_2018) ;  /* 0x0000006000007945 */ /* 0x000fe20003800200 */
[----:B------:R-:W-:-:S03]  /*3bd30*/  LOP3.LUT P5, RZ, R26, 0x10, RZ, 0xc0, !PT ;  /* 0x000000101aff7812 */ /* 0x000fc600078ac0ff */
[----:B------:R-:W-:Y:S10]  /*3bd40*/  @P0 BRA `(.L_x_2019) ;  /* 0x00000000000c0947 */ /* 0x000ff40003800000 */
[----:B01234-:R-:W2:Y:S02]  /*3bd50*/  LDL.U8 R28, [R1+0x1b] ;  /* 0x00001b00011c7983 */ /* 0x01fea40000100000 */
[----:B--2---:R-:W-:-:S05]  /*3bd60*/  LOP3.LUT R28, R28, 0x10, RZ, 0xfc, !PT ;  /* 0x000000101c1c7812 */ /* 0x004fca00078efcff */
[----:B------:R0:W-:Y:S02]  /*3bd70*/  STL.U8 [R1+0x1b], R28 ;  /* 0x00001b1c01007387 */ /* 0x0001e40000100000 */
.L_x_2019:
[----:B------:R-:W-:Y:S05]  /*3bd80*/  BSYNC.RECONVERGENT B0 ;  /* 0x0000000000007941 */ /* 0x000fea0003800200 */
.L_x_2018:
[C---:B------:R-:W-:Y:S01]  /*3bd90*/  LOP3.LUT P0, RZ, R26.reuse, 0x400, RZ, 0xc0, !PT ;  /* 0x000004001aff7812 */ /* 0x040fe2000780c0ff */
[----:B------:R-:W-:Y:S01]  /*3bda0*/  BSSY.RECONVERGENT B0, `(.L_x_2020) ;  /* 0x0000006000007945 */ /* 0x000fe20003800200 */
[----:B------:R-:W-:-:S11]  /*3bdb0*/  LOP3.LUT P2, RZ, R26, 0x8, RZ, 0xc0, !PT ;  /* 0x000000081aff7812 */ /* 0x000fd6000784c0ff */
[----:B------:R-:W-:Y:S05]  /*3bdc0*/  @!P0 BRA `(.L_x_2021) ;  /* 0x00000000000c8947 */ /* 0x000fea0003800000 */
[----:B01234-:R-:W2:Y:S02]  /*3bdd0*/  LDL.U8 R28, [R1+0x1b] ;  /* 0x00001b00011c7983 */ /* 0x01fea40000100000 */
[----:B--2---:R-:W-:-:S05]  /*3bde0*/  LOP3.LUT R28, R28, 0x8, RZ, 0xfc, !PT ;  /* 0x000000081c1c7812 */ /* 0x004fca00078efcff */
[----:B------:R0:W-:Y:S02]  /*3bdf0*/  STL.U8 [R1+0x1b], R28 ;  /* 0x00001b1c01007387 */ /* 0x0001e40000100000 */
.L_x_2021:
[----:B------:R-:W-:Y:S05]  /*3be00*/  BSYNC.RECONVERGENT B0 ;  /* 0x0000000000007941 */ /* 0x000fea0003800200 */
.L_x_2020:
[C---:B------:R-:W-:Y:S01]  /*3be10*/  LOP3.LUT P0, RZ, R26.reuse, 0x200, RZ, 0xc0, !PT ;  /* 0x000002001aff7812 */ /* 0x040fe2000780c0ff */
[----:B------:R-:W-:Y:S01]  /*3be20*/  BSSY.RECONVERGENT B0, `(.L_x_2022) ;  /* 0x0000006000007945 */ /* 0x000fe20003800200 */
[----:B------:R-:W-:-:S11]  /*3be30*/  LOP3.LUT P1, RZ, R26, 0x4, RZ, 0xc0, !PT ;  /* 0x000000041aff7812 */ /* 0x000fd6000782c0ff */
[----:B------:R-:W-:Y:S05]  /*3be40*/  @!P0 BRA `(.L_x_2023) ;  /* 0x00000000000c8947 */ /* 0x000fea0003800000 */
[----:B01234-:R-:W2:Y:S02]  /*3be50*/  LDL.U8 R28, [R1+0x1b] ;  /* 0x00001b00011c7983 */ /* 0x01fea40000100000 */
[----:B--2---:R-:W-:-:S05]  /*3be60*/  LOP3.LUT R28, R28, 0x4, RZ, 0xfc, !PT ;  /* 0x000000041c1c7812 */ /* 0x004fca00078efcff */
[----:B------:R0:W-:Y:S02]  /*3be70*/  STL.U8 [R1+0x1b], R28 ;  /* 0x00001b1c01007387 */ /* 0x0001e40000100000 */
.L_x_2023:
[----:B------:R-:W-:Y:S05]  /*3be80*/  BSYNC.RECONVERGENT B0 ;  /* 0x0000000000007941 */ /* 0x000fea0003800200 */
.L_x_2022:
        /* <DEDUP_REMOVED lines=12> */
.L_x_2025:
[----:B------:R-:W-:Y:S05]  /*3bf50*/  BSYNC.RECONVERGENT B0 ;  /* 0x0000000000007941 */ /* 0x000fea0003800200 */
.L_x_2024:
[----:B------:R-:W-:Y:S01]  /*3bf60*/  BSSY.RECONVERGENT B0, `(.L_x_2026) ;  /* 0x0000006000007945 */ /* 0x000fe20003800200 */
[----:B------:R-:W-:-:S03]  /*3bf70*/  ISETP.NE.U32.AND P0, PT, R28, 0x1, PT ;  /* 0x000000011c00780c */ /* 0x000fc60003f05070 */
[----:B------:R-:W-:Y:S10]  /*3bf80*/  @!P6 BRA `(.L_x_2027) ;  /* 0x00000000000ce947 */ /* 0x000ff40003800000 */
[----:B0-----:R-:W2:Y:S02]  /*3bf90*/  LDL.U8 R26, [R1+0x1b] ;  /* 0x00001b00011a7983 */ /* 0x001ea40000100000 */
[----:B--2---:R-:W-:-:S05]  /*3bfa0*/  LOP3.LUT R26, R26, 0x1, RZ, 0xfc, !PT ;  /* 0x000000011a1a7812 */ /* 0x004fca00078efcff */
[----:B------:R1:W-:Y:S02]  /*3bfb0*/  STL.U8 [R1+0x1b], R26 ;  /* 0x00001b1a01007387 */ /* 0x0003e40000100000 */
.L_x_2027:
[----:B------:R-:W-:Y:S05]  /*3bfc0*/  BSYNC.RECONVERGENT B0 ;  /* 0x0000000000007941 */ /* 0x000fea0003800200 */
.L_x_2026:
        /* <DEDUP_REMOVED lines=8> */
.L_x_2029:
[----:B------:R-:W-:Y:S05]  /*3c050*/  BSYNC.RECONVERGENT B0 ;  /* 0x0000000000007941 */ /* 0x000fea0003800200 */
.L_x_2028:
        /* <DEDUP_REMOVED lines=8> */
.L_x_2031:
[----:B------:R-:W-:Y:S05]  /*3c0e0*/  BSYNC.RECONVERGENT B0 ;  /* 0x0000000000007941 */ /* 0x000fea0003800200 */
.L_x_2030:
        /* <DEDUP_REMOVED lines=8> */
.L_x_2033:
[----:B------:R-:W-:Y:S05]  /*3c170*/  BSYNC.RECONVERGENT B0 ;  /* 0x0000000000007941 */ /* 0x000fea0003800200 */
.L_x_2032:
[----:B------:R-:W-:Y:S01]  /*3c180*/  BSSY.RECONVERGENT B0, `(.L_x_2034) ;  /* 0x0000006000007945 */ /* 0x000fe20003800200 */
[----:B------:R-:W-:-:S03]  /*3c190*/  LOP3.LUT P6, RZ, R25, 0x80, RZ, 0xc0, !PT ;  /* 0x0000008019ff7812 */ /* 0x000fc600078cc0ff */
[----:B------:R-:W-:Y:S10]  /*3c1a0*/  @!P2 BRA `(.L_x_2035) ;  /* 0x00000000000ca947 */ /* 0x000ff40003800000 */
[----:B01234-:R-:W2:Y:S02]  /*3c1b0*/  LDL.U8 R26, [R1+0x1c] ;  /* 0x00001c00011a7983 */ /* 0x01fea40000100000 */
[----:B--2---:R-:W-:-:S05]  /*3c1c0*/  LOP3.LUT R26, R26, 0x10, RZ, 0xfc, !PT ;  /* 0x000000101a1a7812 */ /* 0x004fca00078efcff */
[----:B------:R0:W-:Y:S02]  /*3c1d0*/  STL.U8 [R1+0x1c], R26 ;  /* 0x00001c1a01007387 */ /* 0x0001e40000100000 */
.L_x_2035:
[----:B------:R-:W-:Y:S05]  /*3c1e0*/  BSYNC.RECONVERGENT B0 ;  /* 0x0000000000007941 */ /* 0x000fea0003800200 */
.L_x_2034:
[----:B------:R-:W-:Y:S01]  /*3c1f0*/  BSSY.RECONVERGENT B0, `(.L_x_2036) ;  /* 0x0000006000007945 */ /* 0x000fe20003800200 */
[----:B------:R-:W-:-:S03]  /*3c200*/  LOP3.LUT P3, RZ, R25, 0x40, RZ, 0xc0, !PT ;  /* 0x0000004019ff7812 */ /* 0x000fc6000786c0ff */
[----:B------:R-:W-:Y:S10]  /*3c210*/  @!P1 BRA `(.L_x_2037) ;  /* 0x00000000000c9947 */ /* 0x000ff40003800000 */
[----:B01234-:R-:W2:Y:S02]  /*3c220*/  LDL.U8 R26, [R1+0x1c] ;  /* 0x00001c00011a7983 */ /* 0x01fea40000100000 */
[----:B--2---:R-:W-:-:S05]  /*3c230*/  LOP3.LUT R26, R26, 0x8, RZ, 0xfc, !PT ;  /* 0x000000081a1a7812 */ /* 0x004fca00078efcff */
[----:B------:R0:W-:Y:S02]  /*3c240*/  STL.U8 [R1+0x1c], R26 ;  /* 0x00001c1a01007387 */ /* 0x0001e40000100000 */
.L_x_2037:
[----:B------:R-:W-:Y:S05]  /*3c250*/  BSYNC.RECONVERGENT B0 ;  /* 0x0000000000007941 */ /* 0x000fea0003800200 */
.L_x_2036:
[----:B------:R-:W-:Y:S01]  /*3c260*/  LOP3.LUT P1, RZ, R42, 0x1, RZ, 0xc0, !PT ;  /* 0x000000012aff7812 */ /* 0x000fe2000782c0ff */
[----:B------:R-:W-:Y:S01]  /*3c270*/  BSSY.RECONVERGENT B0, `(.L_x_2038) ;  /* 0x0000006000007945 */ /* 0x000fe20003800200 */
[----:B------:R-:W-:-:S11]  /*3c280*/  LOP3.LUT P4, RZ, R25, 0x20, RZ, 0xc0, !PT ;  /* 0x0000002019ff7812 */ /* 0x000fd6000788c0ff */
[----:B------:R-:W-:Y:S05]  /*3c290*/  @!P1 BRA `(.L_x_2039) ;  /* 0x00000000000c9947 */ /* 0x000fea0003800000 */
[----:B01234-:R-:W2:Y:S02]  /*3c2a0*/  LDL.U8 R26, [R1+0x1c] ;  /* 0x00001c00011a7983 */ /* 0x01fea40000100000 */
[----:B--2---:R-:W-:-:S05]  /*3c2b0*/  LOP3.LUT R26, R26, 0x4, RZ, 0xfc, !PT ;  /* 0x000000041a1a7812 */ /* 0x004fca00078efcff */
[----:B------:R0:W-:Y:S02]  /*3c2c0*/  STL.U8 [R1+0x1c], R26 ;  /* 0x00001c1a01007387 */ /* 0x0001e40000100000 */
.L_x_2039:
[----:B------:R-:W-:Y:S05]  /*3c2d0*/  BSYNC.RECONVERGENT B0 ;  /* 0x0000000000007941 */ /* 0x000fea0003800200 */
.L_x_2038:
[----:B------:R-:W-:Y:S01]  /*3c2e0*/  BSSY.RECONVERGENT B0, `(.L_x_2040) ;  /* 0x0000006000007945 */ /* 0x000fe20003800200 */
[----:B------:R-:W-:-:S03]  /*3c2f0*/  LOP3.LUT P5, RZ, R25, 0x10, RZ, 0xc0, !PT ;  /* 0x0000001019ff7812 */ /* 0x000fc600078ac0ff */
[----:B------:R-:W-:Y:S10]  /*3c300*/  @P0 BRA `(.L_x_2041) ;  /* 0x00000000000c0947 */ /* 0x000ff40003800000 */
[----:B01234-:R-:W2:Y:S02]  /*3c310*/  LDL.U8 R26, [R1+0x1c] ;  /* 0x00001c00011a7983 */ /* 0x01fea40000100000 */
[----:B--2---:R-:W-:-:S05]  /*3c320*/  LOP3.LUT R26, R26, 0x2, RZ, 0xfc, !PT ;  /* 0x000000021a1a7812 */ /* 0x004fca00078efcff */
[----:B------:R0:W-:Y:S02]  /*3c330*/  STL.U8 [R1+0x1c], R26 ;  /* 0x00001c1a01007387 */ /* 0x0001e40000100000 */
.L_x_2041:
[----:B------:R-:W-:Y:S05]  /*3c340*/  BSYNC.RECONVERGENT B0 ;  /* 0x0000000000007941 */ /* 0x000fea0003800200 */
.L_x_2040:
[C---:B------:R-:W-:Y:S01]  /*3c350*/  LOP3.LUT P0, RZ, R25.reuse, 0x400, RZ, 0xc0, !PT ;  /* 0x0000040019ff7812 */ /* 0x040fe2000780c0ff */
[----:B------:R-:W-:Y:S01]  /*3c360*/  BSSY.RECONVERGENT B0, `(.L_x_2042) ;  /* 0x0000006000007945 */ /* 0x000fe20003800200 */
[----:B------:R-:W-:-:S11]  /*3c370*/  LOP3.LUT P1, RZ, R25, 0x8, RZ, 0xc0, !PT ;  /* 0x0000000819ff7812 */ /* 0x000fd6000782c0ff */
[----:B------:R-:W-:Y:S05]  /*3c380*/  @!P0 BRA `(.L_x_2043) ;  /* 0x00000000000c8947 */ /* 0x000fea0003800000 */
[----:B01234-:R-:W2:Y:S02]  /*3c390*/  LDL.U8 R26, [R1+0x1c] ;  /* 0x00001c00011a7983 */ /* 0x01fea40000100000 */
[----:B--2---:R-:W-:-:S05]  /*3c3a0*/  LOP3.LUT R26, R26, 0x1, RZ, 0xfc, !PT ;  /* 0x000000011a1a7812 */ /* 0x004fca00078efcff */
[----:B------:R0:W-:Y:S02]  /*3c3b0*/  STL.U8 [R1+0x1c], R26 ;  /* 0x00001c1a01007387 */ /* 0x0001e40000100000 */
.L_x_2043:
[----:B------:R-:W-:Y:S05]  /*3c3c0*/  BSYNC.RECONVERGENT B0 ;  /* 0x0000000000007941 */ /* 0x000fea0003800200 */
.L_x_2042:
[C---:B------:R-:W-:Y:S01]  /*3c3d0*/  LOP3.LUT P2, RZ, R25.reuse, 0x200, RZ, 0xc0, !PT ;  /* 0x0000020019ff7812 */ /* 0x040fe2000784c0ff */
[----:B------:R-:W-:Y:S01]  /*3c3e0*/  BSSY.RECONVERGENT B0, `(.L_x_2044) ;  /* 0x0000006000007945 */ /* 0x000fe20003800200 */
[----:B------:R-:W-:-:S11]  /*3c3f0*/  LOP3.LUT P0, RZ, R25, 0x4, RZ, 0xc0, !PT ;  /* 0x0000000419ff7812 */ /* 0x000fd6000780c0ff */
[----:B------:R-:W-:Y:S05]  /*3c400*/  @!P2 BRA `(.L_x_2045) ;  /* 0x00000000000ca947 */ /* 0x000fea0003800000 */
[----:B01234-:R-:W2:Y:S02]  /*3c410*/  LDL.U8 R26, [R1+0x1d] ;  /* 0x00001d00011a7983 */ /* 0x01fea40000100000 */
[----:B--2---:R-:W-:-:S05]  /*3c420*/  LOP3.LUT R26, R26, 0x80, RZ, 0xfc, !PT ;  /* 0x000000801a1a7812 */ /* 0x004fca00078efcff */
[----:B------:R0:W-:Y:S02]  /*3c430*/  STL.U8 [R1+0x1d], R26 ;  /* 0x00001d1a01007387 */ /* 0x0001e40000100000 */
.L_x_2045:
[----:B------:R-:W-:Y:S05]  /*3c440*/  BSYNC.RECONVERGENT B0 ;  /* 0x0000000000007941 */ /* 0x000fea0003800200 */
.L_x_2044:
        /* <DEDUP_REMOVED lines=12> */
.L_x_2047:
[----:B------:R-:W-:Y:S05]  /*3c510*/  BSYNC.RECONVERGENT B0 ;  /* 0x0000000000007941 */ /* 0x000fea0003800200 */
.L_x_2046:
[----:B------:R-:W-:Y:S01]  /*3c520*/  BSSY.RECONVERGENT B0, `(.L_x_2048) ;  /* 0x0000007000007945 */ /* 0x000fe20003800200 */
[----:B------:R-:W-:Y:S02]  /*3c530*/  LOP3.LUT R25, R24, 0x1, RZ, 0xc0, !PT ;  /* 0x0000000118197812 */ /* 0x000fe400078ec0ff */
[----:B------:R-:W-:Y:S01]  /*3c540*/  ISETP.NE.U32.AND P2, PT, R27, 0x1, PT ;  /* 0x000000011b00780c */ /* 0x000fe20003f45070 */
[----:B------:R-:W-:-:S12]  /*3c550*/  @!P6 BRA `(.L_x_2049) ;  /* 0x00000000000ce947 */ /* 0x000fd80003800000 */
[----:B0-----:R-:W2:Y:S02]  /*3c560*/  LDL.U8 R26, [R1+0x1d] ;  /* 0x00001d00011a7983 */ /* 0x001ea40000100000 */
[----:B--2---:R-:W-:-:S05]  /*3c570*/  LOP3.LUT R26, R26, 0x20, RZ, 0xfc, !PT ;  /* 0x000000201a1a7812 */ /* 0x004fca00078efcff */
[----:B------:R1:W-:Y:S02]  /*3c580*/  STL.U8 [R1+0x1d], R26 ;  /* 0x00001d1a01007387 */ /* 0x0003e40000100000 */
.L_x_2049:
[----:B------:R-:W-:Y:S05]  /*3c590*/  BSYNC.RECONVERGENT B0 ;  /* 0x0000000000007941 */ /* 0x000fea0003800200 */
.L_x_2048:
        /* <DEDUP_REMOVED lines=8> */
.L_x_2051:
[----:B------:R-:W-:Y:S05]  /*3c620*/  BSYNC.RECONVERGENT B0 ;  /* 0x0000000000007941 */ /* 0x000fea0003800200 */
.L_x_2050:
        /* <DEDUP_REMOVED lines=8> */
.L_x_2053:
[----:B------:R-:W-:Y:S05]  /*3c6b0*/  BSYNC.RECONVERGENT B0 ;  /* 0x0000000000007941 */ /* 0x000fea0003800200 */
.L_x_2052:
        /* <DEDUP_REMOVED lines=8> */
.L_x_2055:
[----:B------:R-:W-:Y:S05]  /*3c740*/  BSYNC.RECONVERGENT B0 ;  /* 0x0000000000007941 */ /* 0x000fea0003800200 */
.L_x_2054:
[----:B------:R-:W-:Y:S01]  /*3c750*/  BSSY.RECONVERGENT B0, `(.L_x_2056) ;  /* 0x0000006000007945 */ /* 0x000fe20003800200 */
[----:B------:R-:W-:-:S03]  /*3c760*/  LOP3.LUT P6, RZ, R24, 0x80, RZ, 0xc0, !PT ;  /* 0x0000008018ff7812 */ /* 0x000fc600078cc0ff */
[----:B------:R-:W-:Y:S10]  /*3c770*/  @!P1 BRA `(.L_x_2057) ;  /* 0x00000000000c9947 */ /* 0x000ff40003800000 */
[----:B01234-:R-:W2:Y:S02]  /*3c780*/  LDL.U8 R26, [R1+0x1d] ;  /* 0x00001d00011a7983 */ /* 0x01fea40000100000 */
[----:B--2---:R-:W-:-:S05]  /*3c790*/  LOP3.LUT R26, R26, 0x2, RZ, 0xfc, !PT ;  /* 0x000000021a1a7812 */ /* 0x004fca00078efcff */
[----:B------:R0:W-:Y:S02]  /*3c7a0*/  STL.U8 [R1+0x1d], R26 ;  /* 0x00001d1a01007387 */ /* 0x0001e40000100000 */
.L_x_2057:
[----:B------:R-:W-:Y:S05]  /*3c7b0*/  BSYNC.RECONVERGENT B0 ;  /* 0x0000000000007941 */ /* 0x000fea0003800200 */
.L_x_2056:
        /* <DEDUP_REMOVED lines=8> */
.L_x_2059:
[----:B------:R-:W-:Y:S05]  /*3c840*/  BSYNC.RECONVERGENT B0 ;  /* 0x0000000000007941 */ /* 0x000fea0003800200 */
.L_x_2058:
[----:B------:R-:W-:Y:S01]  /*3c850*/  LOP3.LUT P1, RZ, R42, 0x2, RZ, 0xc0, !PT ;  /* 0x000000022aff7812 */ /* 0x000fe2000782c0ff */
[----:B------:R-:W-:Y:S01]  /*3c860*/  BSSY.RECONVERGENT B0, `(.L_x_2060) ;  /* 0x0000006000007945 */ /* 0x000fe20003800200 */
[----:B------:R-:W-:-:S11]  /*3c870*/  LOP3.LUT P0, RZ, R24, 0x20, RZ, 0xc0, !PT ;  /* 0x0000002018ff7812 */ /* 0x000fd6000780c0ff */
[----:B------:R-:W-:Y:S05]  /*3c880*/  @!P1 BRA `(.L_x_2061) ;  /* 0x00000000000c9947 */ /* 0x000fea0003800000 */
[----:B01234-:R-:W2:Y:S02]  /*3c890*/  LDL.U8 R26, [R1+0x1e] ;  /* 0x00001e00011a7983 */ /* 0x01fea40000100000 */
[----:B--2---:R-:W-:-:S05]  /*3c8a0*/  LOP3.LUT R26, R26, 0x80, RZ, 0xfc, !PT ;  /* 0x000000801a1a7812 */ /* 0x004fca00078efcff */
[----:B------:R0:W-:Y:S02]  /*3c8b0*/  STL.U8 [R1+0x1e], R26 ;  /* 0x00001e1a01007387 */ /* 0x0001e40000100000 */
.L_x_2061:
[----:B------:R-:W-:Y:S05]  /*3c8c0*/  BSYNC.RECONVERGENT B0 ;  /* 0x0000000000007941 */ /* 0x000fea0003800200 */
.L_x_2060:
[----:B------:R-:W-:Y:S01]  /*3c8d0*/  BSSY.RECONVERGENT B0, `(.L_x_2062) ;  /* 0x0000006000007945 */ /* 0x000fe20003800200 */
[----:B------:R-:W-:-:S03]  /*3c8e0*/  LOP3.LUT P1, RZ, R24, 0x10, RZ, 0xc0, !PT ;  /* 0x0000001018ff7812 */ /* 0x000fc6000782c0ff */
[----:B------:R-:W-:Y:S10]  /*3c8f0*/  @P2 BRA `(.L_x_2063) ;  /* 0x00000000000c2947 */ /* 0x000ff40003800000 */
[----:B01234-:R-:W2:Y:S02]  /*3c900*/  LDL.U8 R26, [R1+0x1e] ;  /* 0x00001e00011a7983 */ /* 0x01fea40000100000 */
[----:B--2---:R-:W-:-:S05]  /*3c910*/  LOP3.LUT R26, R26, 0x40, RZ, 0xfc, !PT ;  /* 0x000000401a1a7812 */ /* 0x004fca00078efcff */
[----:B------:R0:W-:Y:S02]  /*3c920*/  STL.U8 [R1+0x1e], R26 ;  /* 0x00001e1a01007387 */ /* 0x0001e40000100000 */
.L_x_2063:
[----:B------:R-:W-:Y:S05]  /*3c930*/  BSYNC.RECONVERGENT B0 ;  /* 0x0000000000007941 */ /* 0x000fea0003800200 */
.L_x_2062:
[C---:B------:R-:W-:Y:S01]  /*3c940*/  LOP3.LUT P3, RZ, R24.reuse, 0x400, RZ, 0xc0, !PT ;  /* 0x0000040018ff7812 */ /* 0x040fe2000786c0ff */
[----:B------:R-:W-:Y:S01]  /*3c950*/  BSSY.RECONVERGENT B0, `(.L_x_2064) ;  /* 0x0000006000007945 */ /* 0x000fe20003800200 */
[----:B------:R-:W-:-:S11]  /*3c960*/  LOP3.LUT P2, RZ, R24, 0x8, RZ, 0xc0, !PT ;  /* 0x0000000818ff7812 */ /* 0x000fd6000784c0ff */
[----:B------:R-:W-:Y:S05]  /*3c970*/  @!P3 BRA `(.L_x_2065) ;  /* 0x00000000000cb947 */ /* 0x000fea0003800000 */
[----:B01234-:R-:W2:Y:S02]  /*3c980*/  LDL.U8 R26, [R1+0x1e] ;  /* 0x00001e00011a7983 */ /* 0x01fea40000100000 */
[----:B--2---:R-:W-:-:S05]  /*3c990*/  LOP3.LUT R26, R26, 0x20, RZ, 0xfc, !PT ;  /* 0x000000201a1a7812 */ /* 0x004fca00078efcff */
[----:B------:R0:W-:Y:S02]  /*3c9a0*/  STL.U8 [R1+0x1e], R26 ;  /* 0x00001e1a01007387 */ /* 0x0001e40000100000 */
.L_x_2065:
[----:B------:R-:W-:Y:S05]  /*3c9b0*/  BSYNC.RECONVERGENT B0 ;  /* 0x0000000000007941 */ /* 0x000fea0003800200 */
.L_x_2064:
[C---:B------:R-:W-:Y:S01]  /*3c9c0*/  LOP3.LUT P4, RZ, R24.reuse, 0x200, RZ, 0xc0, !PT ;  /* 0x0000020018ff7812 */ /* 0x040fe2000788c0ff */
[----:B------:R-:W-:Y:S01]  /*3c9d0*/  BSSY.RECONVERGENT B0, `(.L_x_2066) ;  /* 0x0000006000007945 */ /* 0x000fe20003800200 */
[----:B------:R-:W-:-:S11]  /*3c9e0*/  LOP3.LUT P3, RZ, R24, 0x4, RZ, 0xc0, !PT ;  /* 0x0000000418ff7812 */ /* 0x000fd6000786c0ff */
[----:B------:R-:W-:Y:S05]  /*3c9f0*/  @!P4 BRA `(.L_x_2067) ;  /* 0x00000000000cc947 */ /* 0x000fea0003800000 */
[----:B01234-:R-:W2:Y:S02]  /*3ca00*/  LDL.U8 R26, [R1+0x1e] ;  /* 0x00001e00011a7983 */ /* 0x01fea40000100000 */
[----:B--2---:R-:W-:-:S05]  /*3ca10*/  LOP3.LUT R26, R26, 0x10, RZ, 0xfc, !PT ;  /* 0x000000101a1a7812 */ /* 0x004fca00078efcff */
[----:B------:R0:W-:Y:S02]  /*3ca20*/  STL.U8 [R1+0x1e], R26 ;  /* 0x00001e1a01007387 */ /* 0x0001e40000100000 */
.L_x_2067:
[----:B------:R-:W-:Y:S05]  /*3ca30*/  BSYNC.RECONVERGENT B0 ;  /* 0x0000000000007941 */ /* 0x000fea0003800200 */
.L_x_2066:
[C---:B------:R-:W-:Y:S01]  /*3ca40*/  LOP3.LUT P5, RZ, R24.reuse, 0x100, RZ, 0xc0, !PT ;  /* 0x0000010018ff7812 */ /* 0x040fe200078ac0ff */
[----:B------:R-:W-:Y:S01]  /*3ca50*/  BSSY.RECONVERGENT B0, `(.L_x_2068) ;  /* 0x0000006000007945 */ /* 0x000fe20003800200 */
[----:B------:R-:W-:-:S11]  /*3ca60*/  LOP3.LUT P4, RZ, R24, 0x2, RZ, 0xc0, !PT ;  /* 0x0000000218ff7812 */ /* 0x000fd6000788c0ff */
[----:B------:R-:W-:Y:S05]  /*3ca70*/  @!P5 BRA `(.L_x_2069) ;  /* 0x00000000000cd947 */ /* 0x000fea0003800000 */
[----:B------:R-:W2:Y:S02]  /*3ca80*/  LDL.U8 R24, [R1+0x1e] ;  /* 0x00001e0001187983 */ /* 0x000ea40000100000 */
[----:B--2---:R-:W-:-:S05]  /*3ca90*/  LOP3.LUT R24, R24, 0x8, RZ, 0xfc, !PT ;  /* 0x0000000818187812 */ /* 0x004fca00078efcff */
[----:B------:R2:W-:Y:S02]  /*3caa0*/  STL.U8 [R1+0x1e], R24 ;  /* 0x00001e1801007387 */ /* 0x0005e40000100000 */
.L_x_2069:
[----:B------:R-:W-:Y:S05]  /*3cab0*/  BSYNC.RECONVERGENT B0 ;  /* 0x0000000000007941 */ /* 0x000fea0003800200 */
.L_x_2068:
[----:B------:R-:W-:Y:S01]  /*3cac0*/  BSSY.RECONVERGENT B0, `(.L_x_2070) ;  /* 0x0000006000007945 */ /* 0x000fe20003800200 */
[----:B------:R-:W-:-:S03]  /*3cad0*/  ISETP.NE.U32.AND P5, PT, R25, 0x1, PT ;  /* 0x000000011900780c */ /* 0x000fc60003fa5070 */
[----:B------:R-:W-:Y:S10]  /*3cae0*/  @!P6 BRA `(.L_x_2071) ;  /* 0x00000000000ce947 */ /* 0x000ff40003800000 */
[----:B--2---:R-:W2:Y:S02]  /*3caf0*/  LDL.U8 R24, [R1+0x1e] ;  /* 0x00001e0001187983 */ /* 0x004ea40000100000 */
[----:B--2---:R-:W-:-:S05]  /*3cb00*/  LOP3.LUT R24, R24, 0x4, RZ, 0xfc, !PT ;  /* 0x0000000418187812 */ /* 0x004fca00078efcff */
[----:B------:R2:W-:Y:S02]  /*3cb10*/  STL.U8 [R1+0x1e], R24 ;  /* 0x00001e1801007387 */ /* 0x0005e40000100000 */
.L_x_2071:
[----:B------:R-:W-:Y:S05]  /*3cb20*/  BSYNC.RECONVERGENT B0 ;  /* 0x0000000000007941 */ /* 0x000fea0003800200 */
.L_x_2070:
        /* <DEDUP_REMOVED lines=11> */
.L_x_2073:
[----:B------:R-:W-:Y:S05]  /*3cbe0*/  BSYNC.RECONVERGENT B0 ;  /* 0x0000000000007941 */ /* 0x000fea0003800200 */
.L_x_2072:
[----:B------:R-:W-:Y:S01]  /*3cbf0*/  BSSY.RECONVERGENT B0, `(.L_x_2074) ;  /* 0x0000006000007945 */ /* 0x000fe20003800200 */
[----:B------:R-:W-:-:S03]  /*3cc00*/  LOP3.LUT P6, RZ, R46, 0x200, RZ, 0xc0, !PT ;  /* 0x000002002eff7812 */ /* 0x000fc600078cc0ff */
[----:B------:R-:W-:Y:S10]  /*3cc10*/  @!P0 BRA `(.L_x_2075) ;  /* 0x00000000000c8947 */ /* 0x000ff40003800000 */
[----:B--2---:R-:W2:Y:S02]  /*3cc20*/  LDL.U8 R24, [R1+0x1e] ;  /* 0x00001e0001187983 */ /* 0x004ea40000100000 */
[----:B--2---:R-:W-:-:S05]  /*3cc30*/  LOP3.LUT R24, R24, 0x1, RZ, 0xfc, !PT ;  /* 0x0000000118187812 */ /* 0x004fca00078efcff */
[----:B------:R2:W-:Y:S02]  /*3cc40*/  STL.U8 [R1+0x1e], R24 ;  /* 0x00001e1801007387 */ /* 0x0005e40000100000 */
.L_x_2075:
[----:B------:R-:W-:Y:S05]  /*3cc50*/  BSYNC.RECONVERGENT B0 ;  /* 0x0000000000007941 */ /* 0x000fea0003800200 */
.L_x_2074:
        /* <DEDUP_REMOVED lines=8> */
.L_x_2077:
[----:B------:R-:W-:Y:S05]  /*3cce0*/  BSYNC.RECONVERGENT B0 ;  /* 0x0000000000007941 */ /* 0x000fea0003800200 */
.L_x_2076:
        /* <DEDUP_REMOVED lines=8> */
.L_x_2079:
[----:B------:R-:W-:Y:S05]  /*3cd70*/  BSYNC.RECONVERGENT B0 ;  /* 0x0000000000007941 */ /* 0x000fea0003800200 */
.L_x_2078:
[----:B------:R-:W-:Y:S01]  /*3cd80*/  BSSY.RECONVERGENT B0, `(.L_x_2080) ;  /* 0x0000006000007945 */ /* 0x000fe20003800200 */
[----:B------:R-:W-:-:S03]  /*3cd90*/  LOP3.LUT P0, RZ, R46, 0x40, RZ, 0xc0, !PT ;  /* 0x000000402eff7812 */ /* 0x000fc6000780c0ff */
[----:B------:R-:W-:Y:S10]  /*3cda0*/  @!P3 BRA `(.L_x_2081) ;  /* 0x00000000000cb947 */ /* 0x000ff40003800000 */
[----:B--2---:R-:W2:Y:S02]  /*3cdb0*/  LDL.U8 R24, [R1+0x1f] ;  /* 0x00001f0001187983 */ /* 0x004ea40000100000 */
[----:B--2---:R-:W-:-:S05]  /*3cdc0*/  LOP3.LUT R24, R24, 0x20, RZ, 0xfc, !PT ;  /* 0x0000002018187812 */ /* 0x004fca00078efcff */
[----:B------:R2:W-:Y:S02]  /*3cdd0*/  STL.U8 [R1+0x1f], R24 ;  /* 0x00001f1801007387 */ /* 0x0005e40000100000 */
.L_x_2081:
[----:B------:R-:W-:Y:S05]  /*3cde0*/  BSYNC.RECONVERGENT B0 ;  /* 0x0000000000007941 */ /* 0x000fea0003800200 */
.L_x_2080:
[----:B------:R-:W-:Y:S01]  /*3cdf0*/  BSSY.RECONVERGENT B0, `(.L_x_2082) ;  /* 0x0000006000007945 */ /* 0x000fe20003800200 */
[----:B------:R-:W-:-:S03]  /*3ce00*/  LOP3.LUT P1, RZ, R46, 0x20, RZ, 0xc0, !PT ;  /* 0x000000202eff7812 */ /* 0x000fc6000782c0ff */
[----:B------:R-:W-:Y:S10]  /*3ce10*/  @!P4 BRA `(.L_x_2083) ;  /* 0x00000000000cc947 */ /* 0x000ff40003800000 */
[----:B--2---:R-:W2:Y:S02]  /*3ce20*/  LDL.U8 R24, [R1+0x1f] ;  /* 0x00001f0001187983 */ /* 0x004ea40000100000 */
[----:B--2---:R-:W-:-:S05]  /*3ce30*/  LOP3.LUT R24, R24, 0x10, RZ, 0xfc, !PT ;  /* 0x0000001018187812 */ /* 0x004fca00078efcff */
[----:B------:R2:W-:Y:S02]  /*3ce40*/  STL.U8 [R1+0x1f], R24 ;  /* 0x00001f1801007387 */ /* 0x0005e40000100000 */
.L_x_2083:
[----:B------:R-:W-:Y:S05]  /*3ce50*/  BSYNC.RECONVERGENT B0 ;  /* 0x0000000000007941 */ /* 0x000fea0003800200 */
.L_x_2082:
[----:B------:R-:W-:Y:S01]  /*3ce60*/  BSSY.RECONVERGENT B0, `(.L_x_2084) ;  /* 0x0000006000007945 */ /* 0x000fe20003800200 */
[----:B------:R-:W-:-:S03]  /*3ce70*/  LOP3.LUT P2, RZ, R46, 0x10, RZ, 0xc0, !PT ;  /* 0x000000102eff7812 */ /* 0x000fc6000784c0ff */
[----:B------:R-:W-:Y:S10]  /*3ce80*/  @P5 BRA `(.L_x_2085) ;  /* 0x00000000000c5947 */ /* 0x000ff40003800000 */
[----:B--2---:R-:W2:Y:S02]  /*3ce90*/  LDL.U8 R24, [R1+0x1f] ;  /* 0x00001f0001187983 */ /* 0x004ea40000100000 */
[----:B--2---:R-:W-:-:S05]  /*3cea0*/  LOP3.LUT R24, R24, 0x8, RZ, 0xfc, !PT ;  /* 0x0000000818187812 */ /* 0x004fca00078efcff */
[----:B------:R2:W-:Y:S02]  /*3ceb0*/  STL.U8 [R1+0x1f], R24 ;  /* 0x00001f1801007387 */ /* 0x0005e40000100000 */
.L_x_2085:
[----:B------:R-:W-:Y:S05]  /*3cec0*/  BSYNC.RECONVERGENT B0 ;  /* 0x0000000000007941 */ /* 0x000fea0003800200 */
.L_x_2084:
[C---:B------:R-:W-:Y:S01]  /*3ced0*/  LOP3.LUT P4, RZ, R46.reuse, 0x400, RZ, 0xc0, !PT ;  /* 0x000004002eff7812 */ /* 0x040fe2000788c0ff */
[----:B------:R-:W-:Y:S01]  /*3cee0*/  BSSY.RECONVERGENT B0, `(.L_x_2086) ;  /* 0x0000006000007945 */ /* 0x000fe20003800200 */
[----:B------:R-:W-:-:S11]  /*3cef0*/  LOP3.LUT P3, RZ, R46, 0x8, RZ, 0xc0, !PT ;  /* 0x000000082eff7812 */ /* 0x000fd6000786c0ff */
[----:B------:R-:W-:Y:S05]  /*3cf00*/  @!P4 BRA `(.L_x_2087) ;  /* 0x00000000000cc947 */ /* 0x000fea0003800000 */
[----:B--2---:R-:W2:Y:S02]  /*3cf10*/  LDL.U8 R24, [R1+0x1f] ;  /* 0x00001f0001187983 */ /* 0x004ea40000100000 */
[----:B--2---:R-:W-:-:S05]  /*3cf20*/  LOP3.LUT R24, R24, 0x4, RZ, 0xfc, !PT ;  /* 0x0000000418187812 */ /* 0x004fca00078efcff */
[----:B------:R2:W-:Y:S02]  /*3cf30*/  STL.U8 [R1+0x1f], R24 ;  /* 0x00001f1801007387 */ /* 0x0005e40000100000 */
.L_x_2087:
[----:B------:R-:W-:Y:S05]  /*3cf40*/  BSYNC.RECONVERGENT B0 ;  /* 0x0000000000007941 */ /* 0x000fea0003800200 */
.L_x_2086:
[----:B------:R-:W-:Y:S01]  /*3cf50*/  BSSY.RECONVERGENT B0, `(.L_x_2088) ;  /* 0x0000006000007945 */ /* 0x000fe20003800200 */
[----:B------:R-:W-:-:S03]  /*3cf60*/  LOP3.LUT P4, RZ, R46, 0x4, RZ, 0xc0, !PT ;  /* 0x000000042eff7812 */ /* 0x000fc6000788c0ff */
[----:B------:R-:W-:Y:S10]  /*3cf70*/  @!P6 BRA `(.L_x_2089) ;  /* 0x00000000000ce947 */ /* 0x000ff40003800000 */
[----:B--2---:R-:W2:Y:S02]  /*3cf80*/  LDL.U8 R24, [R1+0x1f] ;  /* 0x00001f0001187983 */ /* 0x004ea40000100000 */
[----:B--2---:R-:W-:-:S05]  /*3cf90*/  LOP3.LUT R24, R24, 0x2, RZ, 0xfc, !PT ;  /* 0x0000000218187812 */ /* 0x004fca00078efcff */
[----:B------:R2:W-:Y:S02]  /*3cfa0*/  STL.U8 [R1+0x1f], R24 ;  /* 0x00001f1801007387 */ /* 0x0005e40000100000 */
.L_x_2089:
[----:B------:R-:W-:Y:S05]  /*3cfb0*/  BSYNC.RECONVERGENT B0 ;  /* 0x0000000000007941 */ /* 0x000fea0003800200 */
.L_x_2088:
[C---:B------:R-:W-:Y:S01]  /*3cfc0*/  LOP3.LUT P6, RZ, R46.reuse, 0x100, RZ, 0xc0, !PT ;  /* 0x000001002eff7812 */ /* 0x040fe200078cc0ff */
[----:B------:R-:W-:Y:S01]  /*3cfd0*/  BSSY.RECONVERGENT B0, `(.L_x_2090) ;  /* 0x0000006000007945 */ /* 0x000fe20003800200 */
[----:B------:R-:W-:-:S11]  /*3cfe0*/  LOP3.LUT P5, RZ, R46, 0x2, RZ, 0xc0, !PT ;  /* 0x000000022eff7812 */ /* 0x000fd600078ac0ff */
[----:B------:R-:W-:Y:S05]  /*3cff0*/  @!P6 BRA `(.L_x_2091) ;  /* 0x00000000000ce947 */ /* 0x000fea0003800000 */
[----:B--2---:R-:W2:Y:S02]  /*3d000*/  LDL.U8 R24, [R1+0x1f] ;  /* 0x00001f0001187983 */ /* 0x004ea40000100000 */
[----:B--2---:R-:W-:-:S05]  /*3d010*/  LOP3.LUT R24, R24, 0x1, RZ, 0xfc, !PT ;  /* 0x0000000118187812 */ /* 0x004fca00078efcff */
[----:B------:R2:W-:Y:S02]  /*3d020*/  STL.U8 [R1+0x1f], R24 ;  /* 0x00001f1801007387 */ /* 0x0005e40000100000 */
.L_x_2091:
[----:B------:R-:W-:Y:S05]  /*3d030*/  BSYNC.RECONVERGENT B0 ;  /* 0x0000000000007941 */ /* 0x000fea0003800200 */
.L_x_2090:
[----:B------:R-:W-:Y:S01]  /*3d040*/  LOP3.LUT P6, RZ, R46, 0x80, RZ, 0xc0, !PT ;  /* 0x000000802eff7812 */ /* 0x000fe200078cc0ff */
[----:B------:R-:W-:-:S12]  /*3d050*/  BSSY.RECONVERGENT B0, `(.L_x_2092) ;  /* 0x0000005000007945 */ /* 0x000fd80003800200 */
[----:B------:R-:W-:Y:S05]  /*3d060*/  @!P6 BRA `(.L_x_2093) ;  /* 0x00000000000ce947 */ /* 0x000fea0003800000 */
[----:B--2---:R-:W2:Y:S02]  /*3d070*/  LDL.U8 R24, [R1+0x20] ;  /* 0x0000200001187983 */ /* 0x004ea40000100000 */
[----:B--2---:R-:W-:-:S05]  /*3d080*/  LOP3.LUT R24, R24, 0x80, RZ, 0xfc, !PT ;  /* 0x0000008018187812 */ /* 0x004fca00078efcff */
[----:B------:R2:W-:Y:S02]  /*3d090*/  STL.U8 [R1+0x20], R24 ;  /* 0x0000201801007387 */ /* 0x0005e40000100000 */
.L_x_2093:
[----:B------:R-:W-:Y:S05]  /*3d0a0*/  BSYNC.RECONVERGENT B0 ;  /* 0x0000000000007941 */ /* 0x000fea0003800200 */
.L_x_2092:
[----:B------:R-:W-:Y:S04]  /*3d0b0*/  BSSY.RECONVERGENT B0, `(.L_x_2094) ;  /* 0x0000005000007945 */ /* 0x000fe80003800200 */
[----:B------:R-:W-:Y:S05]  /*3d0c0*/  @!P0 BRA `(.L_x_2095) ;  /* 0x00000000000c8947 */ /* 0x000fea0003800000 */
[----:B--2---:R-:W2:Y:S02]  /*3d0d0*/  LDL.U8 R24, [R1+0x20] ;  /* 0x0000200001187983 */ /* 0x004ea40000100000 */
[----:B--2---:R-:W-:-:S05]  /*3d0e0*/  LOP3.LUT R24, R24, 0x40, RZ, 0xfc, !PT ;  /* 0x0000004018187812 */ /* 0x004fca00078efcff */
[----:B------:R2:W-:Y:S02]  /*3d0f0*/  STL.U8 [R1+0x20], R24 ;  /* 0x0000201801007387 */ /* 0x0005e40000100000 */
.L_x_2095:
[----:B------:R-:W-:Y:S05]  /*3d100*/  BSYNC.RECONVERGENT B0 ;  /* 0x0000000000007941 */ /* 0x000fea0003800200 */
.L_x_2094:
[----:B------:R-:W-:Y:S04]  /*3d110*/  BSSY.RECONVERGENT B0, `(.L_x_2096) ;  /* 0x0000005000007945 */ /* 0x000fe80003800200 */
[----:B------:R-:W-:Y:S05]  /*3d120*/  @!P1 BRA `(.L_x_2097) ;  /* 0x00000000000c9947 */ /* 0x000fea0003800000 */
[----:B--2---:R-:W2:Y:S02]  /*3d130*/  LDL.U8 R24, [R1+0x20] ;  /* 0x0000200001187983 */ /* 0x004ea40000100000 */
[----:B--2---:R-:W-:-:S05]  /*3d140*/  LOP3.LUT R24, R24, 0x20, RZ, 0xfc, !PT ;  /* 0x0000002018187812 */ /* 0x004fca00078efcff */
[----:B------:R2:W-:Y:S02]  /*3d150*/  STL.U8 [R1+0x20], R24 ;  /* 0x0000201801007387 */ /* 0x0005e40000100000 */
.L_x_2097:
[----:B------:R-:W-:Y:S05]  /*3d160*/  BSYNC.RECONVERGENT B0 ;  /* 0x0000000000007941 */ /* 0x000fea0003800200 */
.L_x_2096:
[----:B------:R-:W-:Y:S04]  /*3d170*/  BSSY.RECONVERGENT B0, `(.L_x_2098) ;  /* 0x0000005000007945 */ /* 0x000fe80003800200 */
[----:B------:R-:W-:Y:S05]  /*3d180*/  @!P2 BRA `(.L_x_2099) ;  /* 0x00000000000ca947 */ /* 0x000fea0003800000 */
[----:B--2---:R-:W2:Y:S02]  /*3d190*/  LDL.U8 R24, [R1+0x20] ;  /* 0x0000200001187983 */ /* 0x004ea40000100000 */
[----:B--2---:R-:W-:-:S05]  /*3d1a0*/  LOP3.LUT R24, R24, 0x10, RZ, 0xfc, !PT ;  /* 0x0000001018187812 */ /* 0x004fca00078efcff */
[----:B------:R2:W-:Y:S02]  /*3d1b0*/  STL.U8 [R1+0x20], R24 ;  /* 0x0000201801007387 */ /* 0x0005e40000100000 */
.L_x_2099:
[----:B------:R-:W-:Y:S05]  /*3d1c0*/  BSYNC.RECONVERGENT B0 ;  /* 0x0000000000007941 */ /* 0x000fea0003800200 */
.L_x_2098:
[----:B------:R-:W-:Y:S04]  /*3d1d0*/  BSSY.RECONVERGENT B0, `(.L_x_2100) ;  /* 0x0000005000007945 */ /* 0x000fe80003800200 */
[----:B------:R-:W-:Y:S05]  /*3d1e0*/  @!P3 BRA `(.L_x_2101) ;  /* 0x00000000000cb947 */ /* 0x000fea0003800000 */
[----:B--2---:R-:W2:Y:S02]  /*3d1f0*/  LDL.U8 R24, [R1+0x20] ;  /* 0x0000200001187983 */ /* 0x004ea40000100000 */
[----:B--2---:R-:W-:-:S05]  /*3d200*/  LOP3.LUT R24, R24, 0x8, RZ, 0xfc, !PT ;  /* 0x0000000818187812 */ /* 0x004fca00078efcff */
[----:B------:R2:W-:Y:S02]  /*3d210*/  STL.U8 [R1+0x20], R24 ;  /* 0x0000201801007387 */ /* 0x0005e40000100000 */
.L_x_2101:
[----:B------:R-:W-:Y:S05]  /*3d220*/  BSYNC.RECONVERGENT B0 ;  /* 0x0000000000007941 */ /* 0x000fea0003800200 */
.L_x_2100:
[----:B------:R-:W-:Y:S04]  /*3d230*/  BSSY.RECONVERGENT B0, `(.L_x_2102) ;  /* 0x0000005000007945 */ /* 0x000fe80003800200 */
[----:B------:R-:W-:Y:S05]  /*3d240*/  @!P4 BRA `(.L_x_2103) ;  /* 0x00000000000cc947 */ /* 0x000fea0003800000 */
[----:B--2---:R-:W2:Y:S02]  /*3d250*/  LDL.U8 R24, [R1+0x20] ;  /* 0x0000200001187983 */ /* 0x004ea40000100000 */
[----:B--2---:R-:W-:-:S05]  /*3d260*/  LOP3.LUT R24, R24, 0x4, RZ, 0xfc, !PT ;  /* 0x0000000418187812 */ /* 0x004fca00078efcff */
[----:B------:R2:W-:Y:S02]  /*3d270*/  STL.U8 [R1+0x20], R24 ;  /* 0x0000201801007387 */ /* 0x0005e40000100000 */
.L_x_2103:
[----:B------:R-:W-:Y:S05]  /*3d280*/  BSYNC.RECONVERGENT B0 ;  /* 0x0000000000007941 */ /* 0x000fea0003800200 */
.L_x_2102:
[----:B------:R-:W-:Y:S04]  /*3d290*/  BSSY.RECONVERGENT B0, `(.L_x_2104) ;  /* 0x0000005000007945 */ /* 0x000fe80003800200 */
[----:B------:R-:W-:Y:S05]  /*3d2a0*/  @!P5 BRA `(.L_x_2105) ;  /* 0x00000000000cd947 */ /* 0x000fea0003800000 */
[----:B--2---:R-:W2:Y:S02]  /*3d2b0*/  LDL.U8 R24, [R1+0x20] ;  /* 0x0000200001187983 */ /* 0x004ea40000100000 */
[----:B--2---:R-:W-:-:S05]  /*3d2c0*/  LOP3.LUT R24, R24, 0x2, RZ, 0xfc, !PT ;  /* 0x0000000218187812 */ /* 0x004fca00078efcff */
[----:B------:R2:W-:Y:S02]  /*3d2d0*/  STL.U8 [R1+0x20], R24 ;  /* 0x0000201801007387 */ /* 0x0005e40000100000 */
.L_x_2105:
[----:B------:R-:W-:Y:S05]  /*3d2e0*/  BSYNC.RECONVERGENT B0 ;  /* 0x0000000000007941 */ /* 0x000fea0003800200 */
.L_x_2104:
[----:B------:R-:W0:Y:S01]  /*3d2f0*/  LDCU UR4, c[0x3][URZ] ;  /* 0x00c00000ff0477ac */ /* 0x000e220008000800 */
[----:B--2---:R-:W2:Y:S01]  /*3d300*/  LDL.U8 R24, [R1+0x13] ;  /* 0x0000130001187983 */ /* 0x004ea20000100000 */
[----:B-----5:R-:W-:Y:S02]  /*3d310*/  IMAD R20, R49, 0x100, R20 ;  /* 0x0000010031147824 */ /* 0x020fe400078e0214 */
[----:B------:R-:W-:Y:S01]  /*3d320*/  IMAD R23, R23, 0x100, R50 ;  /* 0x0000010017177824 */ /* 0x000fe200078e0232 */
[----:B------:R-:W2:Y:S01]  /*3d330*/  LDL.U8 R28, [R1+0x14] ;  /* 0x00001400011c7983 */ /* 0x000ea20000100000 */
[----:B------:R-:W-:Y:S02]  /*3d340*/  IMAD R19, R20, 0x100, R19 ;  /* 0x0000010014137824 */ /* 0x000fe400078e0213 */
[----:B------:R-:W-:Y:S02]  /*3d350*/  IMAD R18, R18, 0x100, R7 ;  /* 0x0000010012127824 */ /* 0x000fe400078e0207 */
[----:B------:R-:W-:Y:S01]  /*3d360*/  IMAD R52, R5, 0x100, R52 ;  /* 0x0000010005347824 */ /* 0x000fe200078e0234 */
[----:B------:R-:W2:Y:S01]  /*3d370*/  LDL.U8 R7, [R1+0x17] ;  /* 0x0000170001077983 */ /* 0x000ea20000100000 */
[----:B------:R-:W-:-:S02]  /*3d380*/  IMAD R22, R23, 0x100, R22 ;  /* 0x0000010017167824 */ /* 0x000fc400078e0216 */
[----:B------:R-:W-:Y:S01]  /*3d390*/  IMAD R44, R44, 0x100, R31 ;  /* 0x000001002c2c7824 */ /* 0x000fe200078e021f */
[----:B------:R-:W-:Y:S01]  /*3d3a0*/  LOP3.LUT R46, R46, 0x1, RZ, 0xc0, !PT ;  /* 0x000000012e2e7812 */ /* 0x000fe200078ec0ff */
[----:B------:R-:W-:Y:S01]  /*3d3b0*/  IMAD.SHL.U32 R19, R19, 0x100, RZ ;  /* 0x0000010013137824 */ /* 0x000fe200078e00ff */
[----:B------:R-:W2:Y:S01]  /*3d3c0*/  LDCU.128 UR16, c[0x3][0x40] ;  /* 0x00c00800ff1077ac */ /* 0x000ea20008000c00 */
[----:B------:R-:W-:Y:S02]  /*3d3d0*/  IMAD.U32 R25, R22, 0x100, R21 ;  /* 0x0000010016197824 */ /* 0x000fe400078e0015 */
[----:B------:R-:W-:Y:S01]  /*3d3e0*/  IMAD.IADD R48, R48, 0x1, R19 ;  /* 0x0000000130307824 */ /* 0x000fe200078e0213 */
[----:B0-----:R-:W-:-:S04]  /*3d3f0*/  UIADD3 UR4, UPT, UPT, UR4, -0x4f124230, URZ ;  /* 0xb0edbdd004047890 */ /* 0x001fc8000fffe0ff */
        /* <DEDUP_REMOVED lines=13> */
[----:B-1-34-:R-:W-:Y:S02]  /*3d4d0*/  LOP3.LUT R26, R21, 0x510e527f, RZ, 0xc0, !PT ;  /* 0x510e527f151a7812 */ /* 0x01afe400078ec0ff */
        /* <DEDUP_REMOVED lines=63> */
[----:B------:R-:W0:Y:S01]  /*3d8d0*/  LDCU.64 UR4, c[0x3][0x10] ;  /* 0x00c00200ff0477ac */ /* 0x000e220008000a00 */
        /* <DEDUP_REMOVED lines=30> */
[----:B0-----:R-:W-:Y:S01]  /*3dac0*/  IADD3 R22, PT, PT, R43, UR4, R52 ;  /* 0x000000042b167c10 */ /* 0x001fe2000fffe034 */
[----:B---3--:R-:W-:Y:S01]  /*3dad0*/  IMAD R19, R28, 0x100, R19 ;  /* 0x000001001c137824 */ /* 0x008fe200078e0213 */
[----:B------:R-:W0:Y:S03]  /*3dae0*/  LDCU UR4, c[0x3][0x18] ;  /* 0x00c00300ff0477ac */ /* 0x000e260008000800 */
        /* <DEDUP_REMOVED lines=52> */
[----:B0-----:R-:W-:Y:S01]  /*3de30*/  IADD3 R51, PT, PT, R50, UR4, R51 ;  /* 0x0000000432337c10 */ /* 0x001fe2000fffe033 */
[----:B------:R-:W0:Y:S04]  /*3de40*/  LDCU.64 UR4, c[0x3][0x50] ;  /* 0x00c00a00ff0477ac */ /* 0x000e280008000a00 */
        /* <DEDUP_REMOVED lines=87> */
[----:B------:R-:W1:Y:S01]  /*3e3c0*/  LDC.64 R6, c[0x3][0x30] ;  /* 0x00c00c00ff067b82 */ /* 0x000e620000000a00 */
        /* <DEDUP_REMOVED lines=12> */
[----:B-1----:R-:W-:Y:S01]  /*3e490*/  IMAD.IADD R31, R31, 0x1, R6 ;  /* 0x000000011f1f7824 */ /* 0x002fe200078e0206 */
        /* <DEDUP_REMOVED lines=1154> */
[----:B------:R0:W-:Y:S04]  /*42cc0*/  STL.U8 [R1+0x1a], RZ ;  /* 0x00001aff01007387 */ /* 0x0001e80000100000 */
[----:B------:R0:W-:Y:S04]  /*42cd0*/  STL.U8 [R1+0x1b], RZ ;  /* 0x00001bff01007387 */ /* 0x0001e80000100000 */
[----:B------:R0:W-:Y:S04]  /*42ce0*/  STL.U8 [R1+0x1c], RZ ;  /* 0x00001cff01007387 */ /* 0x0001e80000100000 */
[----:B------:R0:W-:Y:S04]  /*42cf0*/  STL.U8 [R1+0x1d], RZ ;  /* 0x00001dff01007387 */ /* 0x0001e80000100000 */
[----:B------:R0:W-:Y:S04]  /*42d00*/  STL.U8 [R1+0x1e], RZ ;  /* 0x00001eff01007387 */ /* 0x0001e80000100000 */
[----:B------:R0:W-:Y:S04]  /*42d10*/  STL.U8 [R1+0x1f], RZ ;  /* 0x00001fff01007387 */ /* 0x0001e80000100000 */
[----:B------:R0:W-:Y:S04]  /*42d20*/  STL.U8 [R1+0x20], RZ ;  /* 0x000020ff01007387 */ /* 0x0001e80000100000 */
[----:B------:R0:W-:Y:S04]  /*42d30*/  STL.U8 [R1], RZ ;  /* 0x000000ff01007387 */ /* 0x0001e80000100000 */
[----:B-1----:R0:W-:Y:S01]  /*42d40*/  STL.U16 [R1+0x5e], R24 ;  /* 0x00005e1801007387 */ /* 0x0021e20000100400 */
[----:B--2---:R-:W-:-:S02]  /*42d50*/  LOP3.LUT P6, RZ, R49, 0x400, RZ, 0xc0, !PT ;  /* 0x0000040031ff7812 */ /* 0x004fc400078cc0ff */
[C---:B------:R-:W-:Y:S02]  /*42d60*/  LOP3.LUT P2, RZ, R49.reuse, 0x200, RZ, 0xc0, !PT ;  /* 0x0000020031ff7812 */ /* 0x040fe4000784c0ff */
[C---:B------:R-:W-:Y:S02]  /*42d70*/  LOP3.LUT P0, RZ, R49.reuse, 0x100, RZ, 0xc0, !PT ;  /* 0x0000010031ff7812 */ /* 0x040fe4000780c0ff */
[----:B------:R-:W-:Y:S02]  /*42d80*/  P2R R5, PR, RZ, 0x4 ;  /* 0x00000004ff057803 */ /* 0x000fe40000000000 */
        /* <DEDUP_REMOVED lines=9> */
.L_x_2107:
[----:B------:R-:W-:Y:S05]  /*42e20*/  BSYNC.RECONVERGENT B0 ;  /* 0x0000000000007941 */ /* 0x000fea0003800200 */
.L_x_2106:
[----:B------:R-:W-:Y:S01]  /*42e30*/  LOP3.LUT P6, RZ, R49, 0x200, RZ, 0xc0, !PT ;  /* 0x0000020031ff7812 */ /* 0x000fe200078cc0ff */
[----:B------:R-:W-:-:S12]  /*42e40*/  BSSY.RECONVERGENT B0, `(.L_x_2108) ;  /* 0x0000005000007945 */ /* 0x000fd80003800200 */
[----:B------:R-:W-:Y:S05]  /*42e50*/  @!P6 BRA `(.L_x_2109) ;  /* 0x00000000000ce947 */ /* 0x000fea0003800000 */
[----:B0-----:R-:W2:Y:S02]  /*42e60*/  LDL.U8 R24, [R1] ;  /* 0x0000000001187983 */ /* 0x001ea40000100000 */
[----:B--2---:R-:W-:-:S05]  /*42e70*/  LOP3.LUT R24, R24, 0x40, RZ, 0xfc, !PT ;  /* 0x0000004018187812 */ /* 0x004fca00078efcff */
[----:B------:R1:W-:Y:S02]  /*42e80*/  STL.U8 [R1], R24 ;  /* 0x0000001801007387 */ /* 0x0003e40000100000 */
.L_x_2109:
[----:B------:R-:W-:Y:S05]  /*42e90*/  BSYNC.RECONVERGENT B0 ;  /* 0x0000000000007941 */ /* 0x000fea0003800200 */
.L_x_2108:
[----:B------:R-:W-:Y:S04]  /*42ea0*/  BSSY.RECONVERGENT B0, `(.L_x_2110) ;  /* 0x0000005000007945 */ /* 0x000fe80003800200 */
[----:B------:R-:W-:Y:S05]  /*42eb0*/  @!P0 BRA `(.L_x_2111) ;  /* 0x00000000000c8947 */ /* 0x000fea0003800000 */
[----:B01----:R-:W2:Y:S02]  /*42ec0*/  LDL.U8 R24, [R1] ;  /* 0x0000000001187983 */ /* 0x003ea40000100000 */
[----:B--2---:R-:W-:-:S05]  /*42ed0*/  LOP3.LUT R24, R24, 0x20, RZ, 0xfc, !PT ;  /* 0x0000002018187812 */ /* 0x004fca00078efcff */
[----:B------:R2:W-:Y:S02]  /*42ee0*/  STL.U8 [R1], R24 ;  /* 0x0000001801007387 */ /* 0x0005e40000100000 */
.L_x_2111:
[----:B------:R-:W-:Y:S05]  /*42ef0*/  BSYNC.RECONVERGENT B0 ;  /* 0x0000000000007941 */ /* 0x000fea0003800200 */
.L_x_2110:
[----:B------:R-:W-:Y:S04]  /*42f00*/  BSSY.RECONVERGENT B0, `(.L_x_2112) ;  /* 0x0000005000007945 */ /* 0x000fe80003800200 */
[----:B------:R-:W-:Y:S05]  /*42f10*/  @!P1 BRA `(.L_x_2113) ;  /* 0x00000000000c9947 */ /* 0x000fea0003800000 */
[----:B012---:R-:W2:Y:S02]  /*42f20*/  LDL.U8 R24, [R1] ;  /* 0x0000000001187983 */ /* 0x007ea40000100000 */
[----:B--2---:R-:W-:-:S05]  /*42f30*/  LOP3.LUT R24, R24, 0x10, RZ, 0xfc, !PT ;  /* 0x0000001018187812 */ /* 0x004fca00078efcff */
[----:B------:R3:W-:Y:S02]  /*42f40*/  STL.U8 [R1], R24 ;  /* 0x0000001801007387 */ /* 0x0007e40000100000 */
.L_x_2113:
[----:B------:R-:W-:Y:S05]  /*42f50*/  BSYNC.RECONVERGENT B0 ;  /* 0x0000000000007941 */ /* 0x000fea0003800200 */
.L_x_2112:
[----:B------:R-:W-:Y:S04]  /*42f60*/  BSSY.RECONVERGENT B0, `(.L_x_2114) ;  /* 0x0000005000007945 */ /* 0x000fe80003800200 */
[----:B------:R-:W-:Y:S05]  /*42f70*/  @!P2 BRA `(.L_x_2115) ;  /* 0x00000000000ca947 */ /* 0x000fea0003800000 */
[----:B0123--:R-:W2:Y:S02]  /*42f80*/  LDL.U8 R24, [R1] ;  /* 0x0000000001187983 */ /* 0x00fea40000100000 */
[----:B--2---:R-:W-:-:S05]  /*42f90*/  LOP3.LUT R24, R24, 0x8, RZ, 0xfc, !PT ;  /* 0x0000000818187812 */ /* 0x004fca00078efcff */
[----:B------:R4:W-:Y:S02]  /*42fa0*/  STL.U8 [R1], R24 ;  /* 0x0000001801007387 */ /* 0x0009e40000100000 */
.L_x_2115:
[----:B------:R-:W-:Y:S05]  /*42fb0*/  BSYNC.RECONVERGENT B0 ;  /* 0x0000000000007941 */ /* 0x000fea0003800200 */
.L_x_2114:
[----:B------:R-:W-:Y:S04]  /*42fc0*/  BSSY.RECONVERGENT B0, `(.L_x_2116) ;  /* 0x0000005000007945 */ /* 0x000fe80003800200 */
[----:B------:R-:W-:Y:S05]  /*42fd0*/  @!P3 BRA `(.L_x_2117) ;  /* 0x00000000000cb947 */ /* 0x000fea0003800000 */
[----:B01234-:R-:W2:Y:S02]  /*42fe0*/  LDL.U8 R24, [R1] ;  /* 0x0000000001187983 */ /* 0x01fea40000100000 */
[----:B--2---:R-:W-:-:S05]  /*42ff0*/  LOP3.LUT R24, R24, 0x4, RZ, 0xfc, !PT ;  /* 0x0000000418187812 */ /* 0x004fca00078efcff */
[----:B------:R0:W-:Y:S02]  /*43000*/  STL.U8 [R1], R24 ;  /* 0x0000001801007387 */ /* 0x0001e40000100000 */
.L_x_2117:
[----:B------:R-:W-:Y:S05]  /*43010*/  BSYNC.RECONVERGENT B0 ;  /* 0x0000000000007941 */ /* 0x000fea0003800200 */
.L_x_2116:
[----:B------:R-:W-:Y:S04]  /*43020*/  BSSY.RECONVERGENT B0, `(.L_x_2118) ;  /* 0x0000005000007945 */ /* 0x000fe80003800200 */
[----:B------:R-:W-:Y:S05]  /*43030*/  @!P4 BRA `(.L_x_2119) ;  /* 0x00000000000cc947 */ /* 0x000fea0003800000 */
[----:B01234-:R-:W2:Y:S02]  /*43040*/  LDL.U8 R24, [R1] ;  /* 0x0000000001187983 */ /* 0x01fea40000100000 */
[----:B--2---:R-:W-:-:S05]  /*43050*/  LOP3.LUT R24, R24, 0x2, RZ, 0xfc, !PT ;  /* 0x0000000218187812 */ /* 0x004fca00078efcff */
[----:B------:R0:W-:Y:S02]  /*43060*/  STL.U8 [R1], R24 ;  /* 0x0000001801007387 */ /* 0x0001e40000100000 */
.L_x_2119:
[----:B------:R-:W-:Y:S05]  /*43070*/  BSYNC.RECONVERGENT B0 ;  /* 0x0000000000007941 */ /* 0x000fea0003800200 */
.L_x_2118:
[----:B------:R-:W-:Y:S04]  /*43080*/  BSSY.RECONVERGENT B0, `(.L_x_2120) ;  /* 0x0000005000007945 */ /* 0x000fe80003800200 */
[----:B------:R-:W-:Y:S05]  /*43090*/  @!P5 BRA `(.L_x_2121) ;  /* 0x00000000000cd947 */ /* 0x000fea0003800000 */
[----:B01234-:R-:W2:Y:S02]  /*430a0*/  LDL.U8 R24, [R1] ;  /* 0x0000000001187983 */ /* 0x01fea40000100000 */
[----:B--2---:R-:W-:-:S05]  /*430b0*/  LOP3.LUT R24, R24, 0x1, RZ, 0xfc, !PT ;  /* 0x0000000118187812 */ /* 0x004fca00078efcff */
[----:B------:R0:W-:Y:S02]  /*430c0*/  STL.U8 [R1], R24 ;  /* 0x0000001801007387 */ /* 0x0001e40000100000 */
.L_x_2121:
[----:B------:R-:W-:Y:S05]  /*430d0*/  BSYNC.RECONVERGENT B0 ;  /* 0x0000000000007941 */ /* 0x000fea0003800200 */
.L_x_2120:
        /* <DEDUP_REMOVED lines=23> */
.L_x_2123:
[----:B------:R-:W-:Y:S05]  /*43250*/  BSYNC.RECONVERGENT B0 ;  /* 0x0000000000007941 */ /* 0x000fea0003800200 */
.L_x_2122:
[----:B------:R-:W-:Y:S01]  /*43260*/  BSSY.RECONVERGENT B0, `(.L_x_2124) ;  /* 0x0000006000007945 */ /* 0x000fe20003800200 */
[----:B------:R-:W-:-:S03]  /*43270*/  LOP3.LUT P4, RZ, R22, 0x20, RZ, 0xc0, !PT ;  /* 0x0000002016ff7812 */ /* 0x000fc6000788c0ff */
[----:B------:R-:W-:Y:S10]  /*43280*/  @!P5 BRA `(.L_x_2125) ;  /* 0x00000000000cd947 */ /* 0x000ff40003800000 */
[----:B-1----:R-:W2:Y:S02]  /*43290*/  LDL.U8 R52, [R1+0x1] ;  /* 0x0000010001347983 */ /* 0x002ea40000100000 */
[----:B--2---:R-:W-:-:S05]  /*432a0*/  LOP3.LUT R52, R52, 0x40, RZ, 0xfc, !PT ;  /* 0x0000004034347812 */ /* 0x004fca00078efcff */
[----:B------:R2:W-:Y:S02]  /*432b0*/  STL.U8 [R1+0x1], R52 ;  /* 0x0000013401007387 */ /* 0x0005e40000100000 */
.L_x_2125:
[----:B------:R-:W-:Y:S05]  /*432c0*/  BSYNC.RECONVERGENT B0 ;  /* 0x0000000000007941 */ /* 0x000fea0003800200 */
.L_x_2124:
[----:B------:R-:W-:Y:S01]  /*432d0*/  BSSY.RECONVERGENT B0, `(.L_x_2126) ;  /* 0x0000006000007945 */ /* 0x000fe20003800200 */
[----:B------:R-:W-:-:S03]  /*432e0*/  LOP3.LUT P5, RZ, R22, 0x10, RZ, 0xc0, !PT ;  /* 0x0000001016ff7812 */ /* 0x000fc600078ac0ff */
[----:B------:R-:W-:Y:S10]  /*432f0*/  @P1 BRA `(.L_x_2127) ;  /* 0x00000000000c1947 */ /* 0x000ff40003800000 */
[----:B-12---:R-:W2:Y:S02]  /*43300*/  LDL.U8 R52, [R1+0x1] ;  /* 0x0000010001347983 */ /* 0x006ea40000100000 */
[----:B--2---:R-:W-:-:S05]  /*43310*/  LOP3.LUT R52, R52, 0x20, RZ, 0xfc, !PT ;  /* 0x0000002034347812 */ /* 0x004fca00078efcff */
[----:B------:R3:W-:Y:S02]  /*43320*/  STL.U8 [R1+0x1], R52 ;  /* 0x0000013401007387 */ /* 0x0007e40000100000 */
.L_x_2127:
[----:B------:R-:W-:Y:S05]  /*43330*/  BSYNC.RECONVERGENT B0 ;  /* 0x0000000000007941 */ /* 0x000fea0003800200 */
.L_x_2126:
[----:B------:R-:W-:Y:S01]  /*43340*/  BSSY.RECONVERGENT B0, `(.L_x_2128) ;  /* 0x0000006000007945 */ /* 0x000fe20003800200 */
[----:B------:R-:W-:-:S03]  /*43350*/  LOP3.LUT P1, RZ, R22, 0x8, RZ, 0xc0, !PT ;  /* 0x0000000816ff7812 */ /* 0x000fc6000782c0ff */
[----:B------:R-:W-:Y:S10]  /*43360*/  @!P0 BRA `(.L_x_2129) ;  /* 0x00000000000c8947 */ /* 0x000ff40003800000 */
[----:B-123--:R-:W2:Y:S02]  /*43370*/  LDL.U8 R52, [R1+0x1] ;  /* 0x0000010001347983 */ /* 0x00eea40000100000 */
[----:B--2---:R-:W-:-:S05]  /*43380*/  LOP3.LUT R52, R52, 0x10, RZ, 0xfc, !PT ;  /* 0x0000001034347812 */ /* 0x004fca00078efcff */
[----:B------:R4:W-:Y:S02]  /*43390*/  STL.U8 [R1+0x1], R52 ;  /* 0x0000013401007387 */ /* 0x0009e40000100000 */
.L_x_2129:
[----:B------:R-:W-:Y:S05]  /*433a0*/  BSYNC.RECONVERGENT B0 ;  /* 0x0000000000007941 */ /* 0x000fea0003800200 */
.L_x_2128:
[----:B------:R-:W-:Y:S01]  /*433b0*/  BSSY.RECONVERGENT B0, `(.L_x_2130) ;  /* 0x0000006000007945 */ /* 0x000fe20003800200 */
[----:B------:R-:W-:-:S03]  /*433c0*/  LOP3.LUT P0, RZ, R22, 0x4, RZ, 0xc0, !PT ;  /* 0x0000000416ff7812 */ /* 0x000fc6000780c0ff */
[----:B------:R-:W-:Y:S10]  /*433d0*/  @!P2 BRA `(.L_x_2131) ;  /* 0x00000000000ca947 */ /* 0x000ff40003800000 */
[----:B-1234-:R-:W2:Y:S02]  /*433e0*/  LDL.U8 R52, [R1+0x1] ;  /* 0x0000010001347983 */ /* 0x01eea40000100000 */
[----:B--2---:R-:W-:-:S05]  /*433f0*/  LOP3.LUT R52, R52, 0x8, RZ, 0xfc, !PT ;  /* 0x0000000834347812 */ /* 0x004fca00078efcff */
[----:B------:R1:W-:Y:S02]  /*43400*/  STL.U8 [R1+0x1], R52 ;  /* 0x0000013401007387 */ /* 0x0003e40000100000 */
.L_x_2131:
[----:B------:R-:W-:Y:S05]  /*43410*/  BSYNC.RECONVERGENT B0 ;  /* 0x0000000000007941 */ /* 0x000fea0003800200 */
.L_x_2130:
        /* <DEDUP_REMOVED lines=12> */
.L_x_2133:
[----:B------:R-:W-:Y:S05]  /*434e0*/  BSYNC.RECONVERGENT B0 ;  /* 0x0000000000007941 */ /* 0x000fea0003800200 */
.L_x_2132:
[----:B------:R-:W-:Y:S01]  /*434f0*/  BSSY.RECONVERGENT B0, `(.L_x_2134) ;  /* 0x0000006000007945 */ /* 0x000fe20003800200 */
[----:B------:R-:W-:-:S03]  /*43500*/  ISETP.NE.U32.AND P2, PT, R51, 0x1, PT ;  /* 0x000000013300780c */ /* 0x000fc60003f45070 */
[----:B------:R-:W-:Y:S10]  /*43510*/  @!P6 BRA `(.L_x_2135) ;  /* 0x00000000000ce947 */ /* 0x000ff40003800000 */
[----:B0-----:R-:W5:Y:S02]  /*43520*/  LDL.U8 R22, [R1+0x1] ;  /* 0x0000010001167983 */ /* 0x001f640000100000 */
[----:B-----5:R-:W-:-:S05]  /*43530*/  LOP3.LUT R22, R22, 0x2, RZ, 0xfc, !PT ;  /* 0x0000000216167812 */ /* 0x020fca00078efcff */
[----:B------:R0:W-:Y:S02]  /*43540*/  STL.U8 [R1+0x1], R22 ;  /* 0x0000011601007387 */ /* 0x0001e40000100000 */
.L_x_2135:
[----:B------:R-:W-:Y:S05]  /*43550*/  BSYNC.RECONVERGENT B0 ;  /* 0x0000000000007941 */ /* 0x000fea0003800200 */
.L_x_2134:
        /* <DEDUP_REMOVED lines=8> */
.L_x_2137:
[----:B------:R-:W-:Y:S05]  /*435e0*/  BSYNC.RECONVERGENT B0 ;  /* 0x0000000000007941 */ /* 0x000fea0003800200 */
.L_x_2136:
        /* <DEDUP_REMOVED lines=8> */
.L_x_2139:
[----:B------:R-:W-:Y:S05]  /*43670*/  BSYNC.RECONVERGENT B0 ;  /* 0x0000000000007941 */ /* 0x000fea0003800200 */
.L_x_2138:
        /* <DEDUP_REMOVED lines=8> */
.L_x_2141:
[----:B------:R-:W-:Y:S05]  /*43700*/  BSYNC.RECONVERGENT B0 ;  /* 0x0000000000007941 */ /* 0x000fea0003800200 */
.L_x_2140:
[----:B------:R-:W-:Y:S01]  /*43710*/  BSSY.RECONVERGENT B0, `(.L_x_2142) ;  /* 0x0000006000007945 */ /* 0x000fe20003800200 */
[----:B------:R-:W-:-:S03]  /*43720*/  LOP3.LUT P6, RZ, R23, 0x80, RZ, 0xc0, !PT ;  /* 0x0000008017ff7812 */ /* 0x000fc600078cc0ff */
[----:B------:R-:W-:Y:S10]  /*43730*/  @!P1 BRA `(.L_x_2143) ;  /* 0x00000000000c9947 */ /* 0x000ff40003800000 */
[----:B0-----:R-:W5:Y:S02]  /*43740*/  LDL.U8 R22, [R1+0x2] ;  /* 0x0000020001167983 */ /* 0x001f640000100000 */
[----:B-----5:R-:W-:-:S05]  /*43750*/  LOP3.LUT R22, R22, 0x20, RZ, 0xfc, !PT ;  /* 0x0000002016167812 */ /* 0x020fca00078efcff */
[----:B------:R0:W-:Y:S02]  /*43760*/  STL.U8 [R1+0x2], R22 ;  /* 0x0000021601007387 */ /* 0x0001e40000100000 */
.L_x_2143:
[----:B------:R-:W-:Y:S05]  /*43770*/  BSYNC.RECONVERGENT B0 ;  /* 0x0000000000007941 */ /* 0x000fea0003800200 */
.L_x_2142:
        /* <DEDUP_REMOVED lines=8> */
.L_x_2145:
[----:B------:R-:W-:Y:S05]  /*43800*/  BSYNC.RECONVERGENT B0 ;  /* 0x0000000000007941 */ /* 0x000fea0003800200 */
.L_x_2144:
[----:B------:R-:W-:Y:S01]  /*43810*/  LOP3.LUT P1, RZ, R42, 0x2, RZ, 0xc0, !PT ;  /* 0x000000022aff7812 */ /* 0x000fe2000782c0ff */
[----:B------:R-:W-:Y:S01]  /*43820*/  BSSY.RECONVERGENT B0, `(.L_x_2146) ;  /* 0x0000006000007945 */ /* 0x000fe20003800200 */
[----:B------:R-:W-:-:S11]  /*43830*/  LOP3.LUT P0, RZ, R23, 0x20, RZ, 0xc0, !PT ;  /* 0x0000002017ff7812 */ /* 0x000fd6000780c0ff */
[----:B------:R-:W-:Y:S05]  /*43840*/  @!P1 BRA `(.L_x_2147) ;  /* 0x00000000000c9947 */ /* 0x000fea0003800000 */
[----:B0-----:R-:W5:Y:S02]  /*43850*/  LDL.U8 R22, [R1+0x2] ;  /* 0x0000020001167983 */ /* 0x001f640000100000 */
[----:B-----5:R-:W-:-:S05]  /*43860*/  LOP3.LUT R22, R22, 0x8, RZ, 0xfc, !PT ;  /* 0x0000000816167812 */ /* 0x020fca00078efcff */
[----:B------:R0:W-:Y:S02]  /*43870*/  STL.U8 [R1+0x2], R22 ;  /* 0x0000021601007387 */ /* 0x0001e40000100000 */
.L_x_2147:
[----:B------:R-:W-:Y:S05]  /*43880*/  BSYNC.RECONVERGENT B0 ;  /* 0x0000000000007941 */ /* 0x000fea0003800200 */
.L_x_2146:
[----:B------:R-:W-:Y:S01]  /*43890*/  BSSY.RECONVERGENT B0, `(.L_x_2148) ;  /* 0x0000006000007945 */ /* 0x000fe20003800200 */
[----:B------:R-:W-:-:S03]  /*438a0*/  LOP3.LUT P1, RZ, R23, 0x10, RZ, 0xc0, !PT ;  /* 0x0000001017ff7812 */ /* 0x000fc6000782c0ff */
[----:B------:R-:W-:Y:S10]  /*438b0*/  @P2 BRA `(.L_x_2149) ;  /* 0x00000000000c2947 */ /* 0x000ff40003800000 */
[----:B0-----:R-:W5:Y:S02]  /*438c0*/  LDL.U8 R22, [R1+0x2] ;  /* 0x0000020001167983 */ /* 0x001f640000100000 */
[----:B-----5:R-:W-:-:S05]  /*438d0*/  LOP3.LUT R22, R22, 0x4, RZ, 0xfc, !PT ;  /* 0x0000000416167812 */ /* 0x020fca00078efcff */
[----:B------:R0:W-:Y:S02]  /*438e0*/  STL.U8 [R1+0x2], R22 ;  /* 0x0000021601007387 */ /* 0x0001e40000100000 */
.L_x_2149:
[----:B------:R-:W-:Y:S05]  /*438f0*/  BSYNC.RECONVERGENT B0 ;  /* 0x0000000000007941 */ /* 0x000fea0003800200 */
.L_x_2148:
[C---:B------:R-:W-:Y:S01]  /*43900*/  LOP3.LUT P3, RZ, R23.reuse, 0x400, RZ, 0xc0, !PT ;  /* 0x0000040017ff7812 */ /* 0x040fe2000786c0ff */
[----:B------:R-:W-:Y:S01]  /*43910*/  BSSY.RECONVERGENT B0, `(.L_x_2150) ;  /* 0x0000006000007945 */ /* 0x000fe20003800200 */
[----:B------:R-:W-:-:S11]  /*43920*/  LOP3.LUT P2, RZ, R23, 0x8, RZ, 0xc0, !PT ;  /* 0x0000000817ff7812 */ /* 0x000fd6000784c0ff */
[----:B------:R-:W-:Y:S05]  /*43930*/  @!P3 BRA `(.L_x_2151) ;  /* 0x00000000000cb947 */ /* 0x000fea0003800000 */
[----:B0-----:R-:W5:Y:S02]  /*43940*/  LDL.U8 R22, [R1+0x2] ;  /* 0x0000020001167983 */ /* 0x001f640000100000 */
[----:B-----5:R-:W-:-:S05]  /*43950*/  LOP3.LUT R22, R22, 0x2, RZ, 0xfc, !PT ;  /* 0x0000000216167812 */ /* 0x020fca00078efcff */
[----:B------:R0:W-:Y:S02]  /*43960*/  STL.U8 [R1+0x2], R22 ;  /* 0x0000021601007387 */ /* 0x0001e40000100000 */
.L_x_2151:
[----:B------:R-:W-:Y:S05]  /*43970*/  BSYNC.RECONVERGENT B0 ;  /* 0x0000000000007941 */ /* 0x000fea0003800200 */
.L_x_2150:
[C---:B------:R-:W-:Y:S01]  /*43980*/  LOP3.LUT P4, RZ, R23.reuse, 0x200, RZ, 0xc0, !PT ;  /* 0x0000020017ff7812 */ /* 0x040fe2000788c0ff */
[----:B------:R-:W-:Y:S01]  /*43990*/  BSSY.RECONVERGENT B0, `(.L_x_2152) ;  /* 0x0000006000007945 */ /* 0x000fe20003800200 */
[----:B------:R-:W-:-:S11]  /*439a0*/  LOP3.LUT P3, RZ, R23, 0x4, RZ, 0xc0, !PT ;  /* 0x0000000417ff7812 */ /* 0x000fd6000786c0ff */
[----:B------:R-:W-:Y:S05]  /*439b0*/  @!P4 BRA `(.L_x_2153) ;  /* 0x00000000000cc947 */ /* 0x000fea0003800000 */
[----:B0-----:R-:W5:Y:S02]  /*439c0*/  LDL.U8 R22, [R1+0x2] ;  /* 0x0000020001167983 */ /* 0x001f640000100000 */
[----:B-----5:R-:W-:-:S05]  /*439d0*/  LOP3.LUT R22, R22, 0x1, RZ, 0xfc, !PT ;  /* 0x0000000116167812 */ /* 0x020fca00078efcff */
[----:B------:R0:W-:Y:S02]  /*439e0*/  STL.U8 [R1+0x2], R22 ;  /* 0x0000021601007387 */ /* 0x0001e40000100000 */
.L_x_2153:
[----:B------:R-:W-:Y:S05]  /*439f0*/  BSYNC.RECONVERGENT B0 ;  /* 0x0000000000007941 */ /* 0x000fea0003800200 */
.L_x_2152:
        /* <DEDUP_REMOVED lines=8> */
.L_x_2155:
[----:B------:R-:W-:Y:S05]  /*43a80*/  BSYNC.RECONVERGENT B0 ;  /* 0x0000000000007941 */ /* 0x000fea0003800200 */
.L_x_2154:
[----:B------:R-:W-:Y:S01]  /*43a90*/  BSSY.RECONVERGENT B0, `(.L_x_2156) ;  /* 0x0000006000007945 */ /* 0x000fe20003800200 */
[----:B------:R-:W-:-:S03]  /*43aa0*/  ISETP.NE.U32.AND P5, PT, R49, 0x1, PT ;  /* 0x000000013100780c */ /* 0x000fc60003fa5070 */
[----:B------:R-:W-:Y:S10]  /*43ab0*/  @!P6 BRA `(.L_x_2157) ;  /* 0x00000000000ce947 */ /* 0x000ff40003800000 */
[----:B0-----:R-:W5:Y:S02]  /*43ac0*/  LDL.U8 R22, [R1+0x3] ;  /* 0x0000030001167983 */ /* 0x001f640000100000 */
[----:B-----5:R-:W-:-:S05]  /*43ad0*/  LOP3.LUT R22, R22, 0x40, RZ, 0xfc, !PT ;  /* 0x0000004016167812 */ /* 0x020fca00078efcff */
[----:B------:R0:W-:Y:S02]  /*43ae0*/  STL.U8 [R1+0x3], R22 ;  /* 0x0000031601007387 */ /* 0x0001e40000100000 */
.L_x_2157:
[----:B------:R-:W-:Y:S05]  /*43af0*/  BSYNC.RECONVERGENT B0 ;  /* 0x0000000000007941 */ /* 0x000fea0003800200 */
.L_x_2156:
        /* <DEDUP_REMOVED lines=11> */
.L_x_2159:
[----:B------:R-:W-:Y:S05]  /*43bb0*/  BSYNC.RECONVERGENT B0 ;  /* 0x0000000000007941 */ /* 0x000fea0003800200 */
.L_x_2158:
[----:B------:R-:W-:Y:S01]  /*43bc0*/  BSSY.RECONVERGENT B0, `(.L_x_2160) ;  /* 0x0000006000007945 */ /* 0x000fe20003800200 */
[----:B------:R-:W-:-:S03]  /*43bd0*/  LOP3.LUT P6, RZ, R20, 0x200, RZ, 0xc0, !PT ;  /* 0x0000020014ff7812 */ /* 0x000fc600078cc0ff */
[----:B------:R-:W-:Y:S10]  /*43be0*/  @!P0 BRA `(.L_x_2161) ;  /* 0x00000000000c8947 */ /* 0x000ff40003800000 */
[----:B0-----:R-:W5:Y:S02]  /*43bf0*/  LDL.U8 R22, [R1+0x3] ;  /* 0x0000030001167983 */ /* 0x001f640000100000 */
[----:B-----5:R-:W-:-:S05]  /*43c00*/  LOP3.LUT R22, R22, 0x10, RZ, 0xfc, !PT ;  /* 0x0000001016167812 */ /* 0x020fca00078efcff */
[----:B------:R0:W-:Y:S02]  /*43c10*/  STL.U8 [R1+0x3], R22 ;  /* 0x0000031601007387 */ /* 0x0001e40000100000 */
.L_x_2161:
[----:B------:R-:W-:Y:S05]  /*43c20*/  BSYNC.RECONVERGENT B0 ;  /* 0x0000000000007941 */ /* 0x000fea0003800200 */
.L_x_2160:
[----:B------:R-:W-:Y:S01]  /*43c30*/  BSSY.RECONVERGENT B0, `(.L_x_2162) ;  /* 0x0000006000007945 */ /* 0x000fe20003800200 */
[----:B------:R-:W-:-:S03]  /*43c40*/  LOP3.LUT P0, RZ, R20, 0x100, RZ, 0xc0, !PT ;  /* 0x0000010014ff7812 */ /* 0x000fc6000780c0ff */
[----:B------:R-:W-:Y:S10]  /*43c50*/  @!P1 BRA `(.L_x_2163) ;  /* 0x00000000000c9947 */ /* 0x000ff40003800000 */
[----:B0-----:R-:W5:Y:S02]  /*43c60*/  LDL.U8 R22, [R1+0x3] ;  /* 0x0000030001167983 */ /* 0x001f640000100000 */
[----:B-----5:R-:W-:-:S05]  /*43c70*/  LOP3.LUT R22, R22, 0x8, RZ, 0xfc, !PT ;  /* 0x0000000816167812 */ /* 0x020fca00078efcff */
[----:B------:R0:W-:Y:S02]  /*43c80*/  STL.U8 [R1+0x3], R22 ;  /* 0x0000031601007387 */ /* 0x0001e40000100000 */
.L_x_2163:
[----:B------:R-:W-:Y:S05]  /*43c90*/  BSYNC.RECONVERGENT B0 ;  /* 0x0000000000007941 */ /* 0x000fea0003800200 */
.L_x_2162:
[----:B------:R-:W-:Y:S04]  /*43ca0*/  BSSY.RECONVERGENT B0, `(.L_x_2164) ;  /* 0x0000005000007945 */ /* 0x000fe80003800200 */
[----:B------:R-:W-:Y:S05]  /*43cb0*/  @!P2 BRA `(.L_x_2165) ;  /* 0x00000000000ca947 */ /* 0x000fea0003800000 */
[----:B0-----:R-:W5:Y:S02]  /*43cc0*/  LDL.U8 R22, [R1+0x3] ;  /* 0x0000030001167983 */ /* 0x001f640000100000 */
[----:B-----5:R-:W-:-:S05]  /*43cd0*/  LOP3.LUT R22, R22, 0x4, RZ, 0xfc, !PT ;  /* 0x0000000416167812 */ /* 0x020fca00078efcff */
[----:B------:R0:W-:Y:S02]  /*43ce0*/  STL.U8 [R1+0x3], R22 ;  /* 0x0000031601007387 */ /* 0x0001e40000100000 */
.L_x_2165:
[----:B------:R-:W-:Y:S05]  /*43cf0*/  BSYNC.RECONVERGENT B0 ;  /* 0x0000000000007941 */ /* 0x000fea0003800200 */
.L_x_2164:
[----:B------:R-:W-:Y:S04]  /*43d00*/  BSSY.RECONVERGENT B0, `(.L_x_2166) ;  /* 0x0000005000007945 */ /* 0x000fe80003800200 */
[----:B------:R-:W-:Y:S05]  /*43d10*/  @!P3 BRA `(.L_x_2167) ;  /* 0x00000000000cb947 */ /* 0x000fea0003800000 */
[----:B0-----:R-:W5:Y:S02]  /*43d20*/  LDL.U8 R22, [R1+0x3] ;  /* 0x0000030001167983 */ /* 0x001f640000100000 */
[----:B-----5:R-:W-:-:S05]  /*43d30*/  LOP3.LUT R22, R22, 0x2, RZ, 0xfc, !PT ;  /* 0x0000000216167812 */ /* 0x020fca00078efcff */
[----:B------:R0:W-:Y:S02]  /*43d40*/  STL.U8 [R1+0x3], R22 ;  /* 0x0000031601007387 */ /* 0x0001e40000100000 */
.L_x_2167:
[----:B------:R-:W-:Y:S05]  /*43d50*/  BSYNC.RECONVERGENT B0 ;  /* 0x0000000000007941 */ /* 0x000fea0003800200 */
.L_x_2166:
[----:B------:R-:W-:Y:S04]  /*43d60*/  BSSY.RECONVERGENT B0, `(.L_x_2168) ;  /* 0x0000005000007945 */ /* 0x000fe80003800200 */
[----:B------:R-:W-:Y:S05]  /*43d70*/  @!P4 BRA `(.L_x_2169) ;  /* 0x00000000000cc947 */ /* 0x000fea0003800000 */
[----:B0-----:R-:W5:Y:S02]  /*43d80*/  LDL.U8 R22, [R1+0x3] ;  /* 0x0000030001167983 */ /* 0x001f640000100000 */
[----:B-----5:R-:W-:-:S05]  /*43d90*/  LOP3.LUT R22, R22, 0x1, RZ, 0xfc, !PT ;  /* 0x0000000116167812 */ /* 0x020fca00078efcff */
[----:B------:R0:W-:Y:S02]  /*43da0*/  STL.U8 [R1+0x3], R22 ;  /* 0x0000031601007387 */ /* 0x0001e40000100000 */
.L_x_2169:
[----:B------:R-:W-:Y:S05]  /*43db0*/  BSYNC.RECONVERGENT B0 ;  /* 0x0000000000007941 */ /* 0x000fea0003800200 */
.L_x_2168:
[----:B------:R-:W-:Y:S04]  /*43dc0*/  BSSY.RECONVERGENT B0, `(.L_x_2170) ;  /* 0x0000005000007945 */ /* 0x000fe80003800200 */
[----:B------:R-:W-:Y:S05]  /*43dd0*/  @P5 BRA `(.L_x_2171) ;  /* 0x00000000000c5947 */ /* 0x000fea0003800000 */
[----:B0-----:R-:W5:Y:S02]  /*43de0*/  LDL.U8 R22, [R1+0x4] ;  /* 0x0000040001167983 */ /* 0x001f640000100000 */
[----:B-----5:R-:W-:-:S05]  /*43df0*/  LOP3.LUT R22, R22, 0x80, RZ, 0xfc, !PT ;  /* 0x0000008016167812 */ /* 0x020fca00078efcff */
[----:B------:R0:W-:Y:S02]  /*43e00*/  STL.U8 [R1+0x4], R22 ;  /* 0x0000041601007387 */ /* 0x0001e40000100000 */
.L_x_2171:
[----:B------:R-:W-:Y:S05]  /*43e10*/  BSYNC.RECONVERGENT B0 ;  /* 0x0000000000007941 */ /* 0x000fea0003800200 */
.L_x_2170:
[----:B------:R-:W-:Y:S01]  /*43e20*/  LOP3.LUT P1, RZ, R20, 0x400, RZ, 0xc0, !PT ;  /* 0x0000040014ff7812 */ /* 0x000fe2000782c0ff */
[----:B------:R-:W-:-:S12]  /*43e30*/  BSSY.RECONVERGENT B0, `(.L_x_2172) ;  /* 0x0000005000007945 */ /* 0x000fd80003800200 */
[----:B------:R-:W-:Y:S05]  /*43e40*/  @!P1 BRA `(.L_x_2173) ;  /* 0x00000000000c9947 */ /* 0x000fea0003800000 */
[----:B0-----:R-:W5:Y:S02]  /*43e50*/  LDL.U8 R22, [R1+0x4] ;  /* 0x0000040001167983 */ /* 0x001f640000100000 */
[----:B-----5:R-:W-:-:S05]  /*43e60*/  LOP3.LUT R22, R22, 0x40, RZ, 0xfc, !PT ;  /* 0x0000004016167812 */ /* 0x020fca00078efcff */
[----:B------:R0:W-:Y:S02]  /*43e70*/  STL.U8 [R1+0x4], R22 ;  /* 0x0000041601007387 */ /* 0x0001e40000100000 */
.L_x_2173:
[----:B------:R-:W-:Y:S05]  /*43e80*/  BSYNC.RECONVERGENT B0 ;  /* 0x0000000000007941 */ /* 0x000fea0003800200 */
.L_x_2172:
[----:B------:R-:W-:Y:S04]  /*43e90*/  BSSY.RECONVERGENT B0, `(.L_x_2174) ;  /* 0x0000005000007945 */ /* 0x000fe80003800200 */
[----:B------:R-:W-:Y:S05]  /*43ea0*/  @!P6 BRA `(.L_x_2175) ;  /* 0x00000000000ce947 */ /* 0x000fea0003800000 */
[----:B0-----:R-:W5:Y:S02]  /*43eb0*/  LDL.U8 R22, [R1+0x4] ;  /* 0x0000040001167983 */ /* 0x001f640000100000 */
[----:B-----5:R-:W-:-:S05]  /*43ec0*/  LOP3.LUT R22, R22, 0x20, RZ, 0xfc, !PT ;  /* 0x0000002016167812 */ /* 0x020fca00078efcff */
[----:B------:R0:W-:Y:S02]  /*43ed0*/  STL.U8 [R1+0x4], R22 ;  /* 0x0000041601007387 */ /* 0x0001e40000100000 */
.L_x_2175:
[----:B------:R-:W-:Y:S05]  /*43ee0*/  BSYNC.RECONVERGENT B0 ;  /* 0x0000000000007941 */ /* 0x000fea0003800200 */
.L_x_2174:
[----:B------:R-:W-:Y:S04]  /*43ef0*/  BSSY.RECONVERGENT B0, `(.L_x_2176) ;  /* 0x0000005000007945 */ /* 0x000fe80003800200 */
[----:B------:R-:W-:Y:S05]  /*43f00*/  @!P0 BRA `(.L_x_2177) ;  /* 0x00000000000c8947 */ /* 0x000fea0003800000 */
[----:B0-----:R-:W5:Y:S02]  /*43f10*/  LDL.U8 R22, [R1+0x4] ;  /* 0x0000040001167983 */ /* 0x001f640000100000 */
[----:B-----5:R-:W-:-:S05]  /*43f20*/  LOP3.LUT R22, R22, 0x10, RZ, 0xfc, !PT ;  /* 0x0000001016167812 */ /* 0x020fca00078efcff */
[----:B------:R0:W-:Y:S02]  /*43f30*/  STL.U8 [R1+0x4], R22 ;  /* 0x0000041601007387 */ /* 0x0001e40000100000 */
.L_x_2177:
[----:B------:R-:W-:Y:S05]  /*43f40*/  BSYNC.RECONVERGENT B0 ;  /* 0x0000000000007941 */ /* 0x000fea0003800200 */
.L_x_2176:
        /* <DEDUP_REMOVED lines=25> */
.L_x_2179:
[----:B------:R-:W-:Y:S05]  /*440e0*/  BSYNC.RECONVERGENT B0 ;  /* 0x0000000000007941 */ /* 0x000fea0003800200 */
.L_x_2178:
        /* <DEDUP_REMOVED lines=8> */
.L_x_2181:
[----:B------:R-:W-:Y:S05]  /*44170*/  BSYNC.RECONVERGENT B0 ;  /* 0x0000000000007941 */ /* 0x000fea0003800200 */
.L_x_2180:
        /* <DEDUP_REMOVED lines=8> */
.L_x_2183:
[----:B------:R-:W-:Y:S05]  /*44200*/  BSYNC.RECONVERGENT B0 ;  /* 0x0000000000007941 */ /* 0x000fea0003800200 */
.L_x_2182:
        /* <DEDUP_REMOVED lines=8> */
.L_x_2185:
[----:B------:R-:W-:Y:S05]  /*44290*/  BSYNC.RECONVERGENT B0 ;  /* 0x0000000000007941 */ /* 0x000fea0003800200 */
.L_x_2184:
[----:B------:R-:W-:Y:S01]  /*442a0*/  BSSY.RECONVERGENT B0, `(.L_x_2186) ;  /* 0x0000006000007945 */ /* 0x000fe20003800200 */
[----:B------:R-:W-:-:S03]  /*442b0*/  LOP3.LUT P6, RZ, R21, 0x80, RZ, 0xc0, !PT ;  /* 0x0000008015ff7812 */ /* 0x000fc600078cc0ff */
[----:B------:R-:W-:Y:S10]  /*442c0*/  @!P2 BRA `(.L_x_2187) ;  /* 0x00000000000ca947 */ /* 0x000ff40003800000 */
[----:B0123--:R-:W2:Y:S02]  /*442d0*/  LDL.U8 R20, [R1+0x5] ;  /* 0x0000050001147983 */ /* 0x00fea40000100000 */
[----:B--2---:R-:W-:-:S05]  /*442e0*/  LOP3.LUT R20, R20, 0x80, RZ, 0xfc, !PT ;  /* 0x0000008014147812 */ /* 0x004fca00078efcff */
[----:B------:R4:W-:Y:S02]  /*442f0*/  STL.U8 [R1+0x5], R20 ;  /* 0x0000051401007387 */ /* 0x0009e40000100000 */
.L_x_2187:
[----:B------:R-:W-:Y:S05]  /*44300*/  BSYNC.RECONVERGENT B0 ;  /* 0x0000000000007941 */ /* 0x000fea0003800200 */
.L_x_2186:
[----:B------:R-:W-:Y:S01]  /*44310*/  BSSY.RECONVERGENT B0, `(.L_x_2188) ;  /* 0x0000006000007945 */ /* 0x000fe20003800200 */
[----:B------:R-:W-:-:S03]  /*44320*/  LOP3.LUT P3, RZ, R21, 0x40, RZ, 0xc0, !PT ;  /* 0x0000004015ff7812 */ /* 0x000fc6000786c0ff */
[----:B------:R-:W-:Y:S10]  /*44330*/  @!P1 BRA `(.L_x_2189) ;  /* 0x00000000000c9947 */ /* 0x000ff40003800000 */
[----:B01234-:R-:W2:Y:S02]  /*44340*/  LDL.U8 R20, [R1+0x5] ;  /* 0x0000050001147983 */ /* 0x01fea40000100000 */
[----:B--2---:R-:W-:-:S05]  /*44350*/  LOP3.LUT R20, R20, 0x40, RZ, 0xfc, !PT ;  /* 0x0000004014147812 */ /* 0x004fca00078efcff */
[----:B------:R0:W-:Y:S02]  /*44360*/  STL.U8 [R1+0x5], R20 ;  /* 0x0000051401007387 */ /* 0x0001e40000100000 */
.L_x_2189:
[----:B------:R-:W-:Y:S05]  /*44370*/  BSYNC.RECONVERGENT B0 ;  /* 0x0000000000007941 */ /* 0x000fea0003800200 */
.L_x_2188:
[----:B------:R-:W-:Y:S01]  /*44380*/  BSSY.RECONVERGENT B0, `(.L_x_2190) ;  /* 0x0000006000007945 */ /* 0x000fe20003800200 */
[----:B------:R-:W-:-:S03]  /*44390*/  LOP3.LUT P4, RZ, R21, 0x20, RZ, 0xc0, !PT ;  /* 0x0000002015ff7812 */ /* 0x000fc6000788c0ff */
[----:B------:R-:W-:Y:S10]  /*443a0*/  @!P0 BRA `(.L_x_2191) ;  /* 0x00000000000c8947 */ /* 0x000ff40003800000 */
[----:B01234-:R-:W2:Y:S02]  /*443b0*/  LDL.U8 R20, [R1+0x5] ;  /* 0x0000050001147983 */ /* 0x01fea40000100000 */
[----:B--2---:R-:W-:-:S05]  /*443c0*/  LOP3.LUT R20, R20, 0x20, RZ, 0xfc, !PT ;  /* 0x0000002014147812 */ /* 0x004fca00078efcff */
[----:B------:R0:W-:Y:S02]  /*443d0*/  STL.U8 [R1+0x5], R20 ;  /* 0x0000051401007387 */ /* 0x0001e40000100000 */
.L_x_2191:
[----:B------:R-:W-:Y:S05]  /*443e0*/  BSYNC.RECONVERGENT B0 ;  /* 0x0000000000007941 */ /* 0x000fea0003800200 */
.L_x_2190:
[----:B------:R-:W-:Y:S01]  /*443f0*/  ISETP.NE.U32.AND P0, PT, R51, 0x1, PT ;  /* 0x000000013300780c */ /* 0x000fe20003f05070 */
[----:B------:R-:W-:Y:S01]  /*44400*/  BSSY.RECONVERGENT B0, `(.L_x_2192) ;  /* 0x0000006000007945 */ /* 0x000fe20003800200 */
[----:B------:R-:W-:-:S11]  /*44410*/  LOP3.LUT P5, RZ, R21, 0x10, RZ, 0xc0, !PT ;  /* 0x0000001015ff7812 */ /* 0x000fd600078ac0ff */
[----:B------:R-:W-:Y:S05]  /*44420*/  @P0 BRA `(.L_x_2193) ;  /* 0x00000000000c0947 */ /* 0x000fea0003800000 */
[----:B01234-:R-:W2:Y:S02]  /*44430*/  LDL.U8 R20, [R1+0x5] ;  /* 0x0000050001147983 */ /* 0x01fea40000100000 */
[----:B--2---:R-:W-:-:S05]  /*44440*/  LOP3.LUT R20, R20, 0x10, RZ, 0xfc, !PT ;  /* 0x0000001014147812 */ /* 0x004fca00078efcff */
[----:B------:R0:W-:Y:S02]  /*44450*/  STL.U8 [R1+0x5], R20 ;  /* 0x0000051401007387 */ /* 0x0001e40000100000 */
.L_x_2193:
[----:B------:R-:W-:Y:S05]  /*44460*/  BSYNC.RECONVERGENT B0 ;  /* 0x0000000000007941 */ /* 0x000fea0003800200 */
.L_x_2192:
[C---:B------:R-:W-:Y:S01]  /*44470*/  LOP3.LUT P0, RZ, R21.reuse, 0x400, RZ, 0xc0, !PT ;  /* 0x0000040015ff7812 */ /* 0x040fe2000780c0ff */
[----:B------:R-:W-:Y:S01]  /*44480*/  BSSY.RECONVERGENT B0, `(.L_x_2194) ;  /* 0x0000006000007945 */ /* 0x000fe20003800200 */
[----:B------:R-:W-:-:S11]  /*44490*/  LOP3.LUT P1, RZ, R21, 0x8, RZ, 0xc0, !PT ;  /* 0x0000000815ff7812 */ /* 0x000fd6000782c0ff */
[----:B------:R-:W-:Y:S05]  /*444a0*/  @!P0 BRA `(.L_x_2195) ;  /* 0x00000000000c8947 */ /* 0x000fea0003800000 */
[----:B01234-:R-:W2:Y:S02]  /*444b0*/  LDL.U8 R20, [R1+0x5] ;  /* 0x0000050001147983 */ /* 0x01fea40000100000 */
[----:B--2---:R-:W-:-:S05]  /*444c0*/  LOP3.LUT R20, R20, 0x8, RZ, 0xfc, !PT ;  /* 0x0000000814147812 */ /* 0x004fca00078efcff */
[----:B------:R0:W-:Y:S02]  /*444d0*/  STL.U8 [R1+0x5], R20 ;  /* 0x0000051401007387 */ /* 0x0001e40000100000 */
.L_x_2195:
[----:B------:R-:W-:Y:S05]  /*444e0*/  BSYNC.RECONVERGENT B0 ;  /* 0x0000000000007941 */ /* 0x000fea0003800200 */
.L_x_2194:
[C---:B------:R-:W-:Y:S01]  /*444f0*/  LOP3.LUT P2, RZ, R21.reuse, 0x200, RZ, 0xc0, !PT ;  /* 0x0000020015ff7812 */ /* 0x040fe2000784c0ff */
[----:B------:R-:W-:Y:S01]  /*44500*/  BSSY.RECONVERGENT B0, `(.L_x_2196) ;  /* 0x0000006000007945 */ /* 0x000fe20003800200 */
[----:B------:R-:W-:-:S11]  /*44510*/  LOP3.LUT P0, RZ, R21, 0x4, RZ, 0xc0, !PT ;  /* 0x0000000415ff7812 */ /* 0x000fd6000780c0ff */
[----:B------:R-:W-:Y:S05]  /*44520*/  @!P2 BRA `(.L_x_2197) ;  /* 0x00000000000ca947 */ /* 0x000fea0003800000 */
[----:B01234-:R-:W2:Y:S02]  /*44530*/  LDL.U8 R20, [R1+0x5] ;  /* 0x0000050001147983 */ /* 0x01fea40000100000 */
[----:B--2---:R-:W-:-:S05]  /*44540*/  LOP3.LUT R20, R20, 0x4, RZ, 0xfc, !PT ;  /* 0x0000000414147812 */ /* 0x004fca00078efcff */
[----:B------:R0:W-:Y:S02]  /*44550*/  STL.U8 [R1+0x5], R20 ;  /* 0x0000051401007387 */ /* 0x0001e40000100000 */
.L_x_2197:
[----:B------:R-:W-:Y:S05]  /*44560*/  BSYNC.RECONVERGENT B0 ;  /* 0x0000000000007941 */ /* 0x000fea0003800200 */
.L_x_2196:
        /* <DEDUP_REMOVED lines=12> */
.L_x_2199:
[----:B------:R-:W-:Y:S05]  /*44630*/  BSYNC.RECONVERGENT B0 ;  /* 0x0000000000007941 */ /* 0x000fea0003800200 */
.L_x_2198:
[----:B------:R-:W-:Y:S01]  /*44640*/  BSSY.RECONVERGENT B0, `(.L_x_2200) ;  /* 0x0000006000007945 */ /* 0x000fe20003800200 */
[----:B------:R-:W-:-:S03]  /*44650*/  ISETP.NE.U32.AND P2, PT, R51, 0x1, PT ;  /* 0x000000013300780c */ /* 0x000fc60003f45070 */
[----:B------:R-:W-:Y:S10]  /*44660*/  @!P6 BRA `(.L_x_2201) ;  /* 0x00000000000ce947 */ /* 0x000ff40003800000 */
[----:B0-----:R-:W2:Y:S02]  /*44670*/  LDL.U8 R20, [R1+0x5] ;  /* 0x0000050001147983 */ /* 0x001ea40000100000 */
[----:B--2---:R-:W-:-:S05]  /*44680*/  LOP3.LUT R20, R20, 0x1, RZ, 0xfc, !PT ;  /* 0x0000000114147812 */ /* 0x004fca00078efcff */
[----:B------:R1:W-:Y:S02]  /*44690*/  STL.U8 [R1+0x5], R20 ;  /* 0x0000051401007387 */ /* 0x0003e40000100000 */
.L_x_2201:
[----:B------:R-:W-:Y:S05]  /*446a0*/  BSYNC.RECONVERGENT B0 ;  /* 0x0000000000007941 */ /* 0x000fea0003800200 */
.L_x_2200:
        /* <DEDUP_REMOVED lines=8> */
.L_x_2203:
[----:B------:R-:W-:Y:S05]  /*44730*/  BSYNC.RECONVERGENT B0 ;  /* 0x0000000000007941 */ /* 0x000fea0003800200 */
.L_x_2202:
        /* <DEDUP_REMOVED lines=8> */
.L_x_2205:
[----:B------:R-:W-:Y:S05]  /*447c0*/  BSYNC.RECONVERGENT B0 ;  /* 0x0000000000007941 */ /* 0x000fea0003800200 */
.L_x_2204:
        /* <DEDUP_REMOVED lines=8> */
.L_x_2207:
[----:B------:R-:W-:Y:S05]  /*44850*/  BSYNC.RECONVERGENT B0 ;  /* 0x0000000000007941 */ /* 0x000fea0003800200 */
.L_x_2206:
[----:B------:R-:W-:Y:S01]  /*44860*/  BSSY.RECONVERGENT B0, `(.L_x_2208) ;  /* 0x0000006000007945 */ /* 0x000fe20003800200 */
[----:B------:R-:W-:-:S03]  /*44870*/  LOP3.LUT P6, RZ, R48, 0x80, RZ, 0xc0, !PT ;  /* 0x0000008030ff7812 */ /* 0x000fc600078cc0ff */
[----:B------:R-:W-:Y:S10]  /*44880*/  @!P1 BRA `(.L_x_2209) ;  /* 0x00000000000c9947 */ /* 0x000ff40003800000 */
[----:B01234-:R-:W2:Y:S02]  /*44890*/  LDL.U8 R20, [R1+0x6] ;  /* 0x0000060001147983 */ /* 0x01fea40000100000 */
[----:B--2---:R-:W-:-:S05]  /*448a0*/  LOP3.LUT R20, R20, 0x10, RZ, 0xfc, !PT ;  /* 0x0000001014147812 */ /* 0x004fca00078efcff */
[----:B------:R0:W-:Y:S02]  /*448b0*/  STL.U8 [R1+0x6], R20 ;  /* 0x0000061401007387 */ /* 0x0001e40000100000 */
.L_x_2209:
[----:B------:R-:W-:Y:S05]  /*448c0*/  BSYNC.RECONVERGENT B0 ;  /* 0x0000000000007941 */ /* 0x000fea0003800200 */
.L_x_2208:
        /* <DEDUP_REMOVED lines=8> */
.L_x_2211:
[----:B------:R-:W-:Y:S05]  /*44950*/  BSYNC.RECONVERGENT B0 ;  /* 0x0000000000007941 */ /* 0x000fea0003800200 */
.L_x_2210:
[----:B------:R-:W-:Y:S01]  /*44960*/  LOP3.LUT P1, RZ, R42, 0x2, RZ, 0xc0, !PT ;  /* 0x000000022aff7812 */ /* 0x000fe2000782c0ff */
[----:B------:R-:W-:Y:S01]  /*44970*/  BSSY.RECONVERGENT B0, `(.L_x_2212) ;  /* 0x0000006000007945 */ /* 0x000fe20003800200 */
[----:B------:R-:W-:-:S11]  /*44980*/  LOP3.LUT P0, RZ, R48, 0x20, RZ, 0xc0, !PT ;  /* 0x0000002030ff7812 */ /* 0x000fd6000780c0ff */
[----:B------:R-:W-:Y:S05]  /*44990*/  @!P1 BRA `(.L_x_2213) ;  /* 0x00000000000c9947 */ /* 0x000fea0003800000 */
[----:B01234-:R-:W2:Y:S02]  /*449a0*/  LDL.U8 R20, [R1+0x6] ;  /* 0x0000060001147983 */ /* 0x01fea40000100000 */
[----:B--2---:R-:W-:-:S05]  /*449b0*/  LOP3.LUT R20, R20, 0x4, RZ, 0xfc, !PT ;  /* 0x0000000414147812 */ /* 0x004fca00078efcff */
[----:B------:R0:W-:Y:S02]  /*449c0*/  STL.U8 [R1+0x6], R20 ;  /* 0x0000061401007387 */ /* 0x0001e40000100000 */
.L_x_2213:
[----:B------:R-:W-:Y:S05]  /*449d0*/  BSYNC.RECONVERGENT B0 ;  /* 0x0000000000007941 */ /* 0x000fea0003800200 */
.L_x_2212:
[----:B------:R-:W-:Y:S01]  /*449e0*/  BSSY.RECONVERGENT B0, `(.L_x_2214) ;  /* 0x0000006000007945 */ /* 0x000fe20003800200 */
[----:B------:R-:W-:-:S03]  /*449f0*/  LOP3.LUT P1, RZ, R48, 0x10, RZ, 0xc0, !PT ;  /* 0x0000001030ff7812 */ /* 0x000fc6000782c0ff */
[----:B------:R-:W-:Y:S10]  /*44a00*/  @P2 BRA `(.L_x_2215) ;  /* 0x00000000000c2947 */ /* 0x000ff40003800000 */
[----:B01234-:R-:W2:Y:S02]  /*44a10*/  LDL.U8 R20, [R1+0x6] ;  /* 0x0000060001147983 */ /* 0x01fea40000100000 */
[----:B--2---:R-:W-:-:S05]  /*44a20*/  LOP3.LUT R20, R20, 0x2, RZ, 0xfc, !PT ;  /* 0x0000000214147812 */ /* 0x004fca00078efcff */
[----:B------:R0:W-:Y:S02]  /*44a30*/  STL.U8 [R1+0x6], R20 ;  /* 0x0000061401007387 */ /* 0x0001e40000100000 */
.L_x_2215:
[----:B------:R-:W-:Y:S05]  /*44a40*/  BSYNC.RECONVERGENT B0 ;  /* 0x0000000000007941 */ /* 0x000fea0003800200 */
.L_x_2214:
[C---:B------:R-:W-:Y:S01]  /*44a50*/  LOP3.LUT P3, RZ, R48.reuse, 0x400, RZ, 0xc0, !PT ;  /* 0x0000040030ff7812 */ /* 0x040fe2000786c0ff */
[----:B------:R-:W-:Y:S01]  /*44a60*/  BSSY.RECONVERGENT B0, `(.L_x_2216) ;  /* 0x0000006000007945 */ /* 0x000fe20003800200 */
[----:B------:R-:W-:-:S11]  /*44a70*/  LOP3.LUT P2, RZ, R48, 0x8, RZ, 0xc0, !PT ;  /* 0x0000000830ff7812 */ /* 0x000fd6000784c0ff */
[----:B------:R-:W-:Y:S05]  /*44a80*/  @!P3 BRA `(.L_x_2217) ;  /* 0x00000000000cb947 */ /* 0x000fea0003800000 */
[----:B01234-:R-:W2:Y:S02]  /*44a90*/  LDL.U8 R20, [R1+0x6] ;  /* 0x0000060001147983 */ /* 0x01fea40000100000 */
[----:B--2---:R-:W-:-:S05]  /*44aa0*/  LOP3.LUT R20, R20, 0x1, RZ, 0xfc, !PT ;  /* 0x0000000114147812 */ /* 0x004fca00078efcff */
[----:B------:R0:W-:Y:S02]  /*44ab0*/  STL.U8 [R1+0x6], R20 ;  /* 0x0000061401007387 */ /* 0x0001e40000100000 */
.L_x_2217:
[----:B------:R-:W-:Y:S05]  /*44ac0*/  BSYNC.RECONVERGENT B0 ;  /* 0x0000000000007941 */ /* 0x000fea0003800200 */
.L_x_2216:
[C---:B------:R-:W-:Y:S01]  /*44ad0*/  LOP3.LUT P4, RZ, R48.reuse, 0x200, RZ, 0xc0, !PT ;  /* 0x0000020030ff7812 */ /* 0x040fe2000788c0ff */
[----:B------:R-:W-:Y:S01]  /*44ae0*/  BSSY.RECONVERGENT B0, `(.L_x_2218) ;  /* 0x0000006000007945 */ /* 0x000fe20003800200 */
[----:B------:R-:W-:-:S11]  /*44af0*/  LOP3.LUT P3, RZ, R48, 0x4, RZ, 0xc0, !PT ;  /* 0x0000000430ff7812 */ /* 0x000fd6000786c0ff */
[----:B------:R-:W-:Y:S05]  /*44b00*/  @!P4 BRA `(.L_x_2219) ;  /* 0x00000000000cc947 */ /* 0x000fea0003800000 */
[----:B01234-:R-:W2:Y:S02]  /*44b10*/  LDL.U8 R20, [R1+0x7] ;  /* 0x0000070001147983 */ /* 0x01fea40000100000 */
[----:B--2---:R-:W-:-:S05]  /*44b20*/  LOP3.LUT R20, R20, 0x80, RZ, 0xfc, !PT ;  /* 0x0000008014147812 */ /* 0x004fca00078efcff */
[----:B------:R0:W-:Y:S02]  /*44b30*/  STL.U8 [R1+0x7], R20 ;  /* 0x0000071401007387 */ /* 0x0001e40000100000 */
.L_x_2219:
[----:B------:R-:W-:Y:S05]  /*44b40*/  BSYNC.RECONVERGENT B0 ;  /* 0x0000000000007941 */ /* 0x000fea0003800200 */
.L_x_2218:
        /* <DEDUP_REMOVED lines=8> */
.L_x_2221:
[----:B------:R-:W-:Y:S05]  /*44bd0*/  BSYNC.RECONVERGENT B0 ;  /* 0x0000000000007941 */ /* 0x000fea0003800200 */
.L_x_2220:
[----:B------:R-:W-:Y:S01]  /*44be0*/  BSSY.RECONVERGENT B0, `(.L_x_2222) ;  /* 0x0000006000007945 */ /* 0x000fe20003800200 */
[----:B------:R-:W-:-:S03]  /*44bf0*/  ISETP.NE.U32.AND P5, PT, R21, 0x1, PT ;  /* 0x000000011500780c */ /* 0x000fc60003fa5070 */
[----:B------:R-:W-:Y:S10]  /*44c00*/  @!P6 BRA `(.L_x_2223) ;  /* 0x00000000000ce947 */ /* 0x000ff40003800000 */
[----:B01234-:R-:W2:Y:S02]  /*44c10*/  LDL.U8 R20, [R1+0x7] ;  /* 0x0000070001147983 */ /* 0x01fea40000100000 */
[----:B--2---:R-:W-:-:S05]  /*44c20*/  LOP3.LUT R20, R20, 0x20, RZ, 0xfc, !PT ;  /* 0x0000002014147812 */ /* 0x004fca00078efcff */
[----:B------:R0:W-:Y:S02]  /*44c30*/  STL.U8 [R1+0x7], R20 ;  /* 0x0000071401007387 */ /* 0x0001e40000100000 */
.L_x_2223:
[----:B------:R-:W-:Y:S05]  /*44c40*/  BSYNC.RECONVERGENT B0 ;  /* 0x0000000000007941 */ /* 0x000fea0003800200 */
.L_x_2222:
        /* <DEDUP_REMOVED lines=11> */
.L_x_2225:
[----:B------:R-:W-:Y:S05]  /*44d00*/  BSYNC.RECONVERGENT B0 ;  /* 0x0000000000007941 */ /* 0x000fea0003800200 */
.L_x_2224:
[----:B------:R-:W-:Y:S01]  /*44d10*/  BSSY.RECONVERGENT B0, `(.L_x_2226) ;  /* 0x0000006000007945 */ /* 0x000fe20003800200 */
[----:B------:R-:W-:-:S03]  /*44d20*/  LOP3.LUT P6, RZ, R6, 0x200, RZ, 0xc0, !PT ;  /* 0x0000020006ff7812 */ /* 0x000fc600078cc0ff */
[----:B------:R-:W-:Y:S10]  /*44d30*/  @!P0 BRA `(.L_x_2227) ;  /* 0x00000000000c8947 */ /* 0x000ff40003800000 */
[----:B0-----:R-:W2:Y:S02]  /*44d40*/  LDL.U8 R20, [R1+0x7] ;  /* 0x0000070001147983 */ /* 0x001ea40000100000 */
[----:B--2---:R-:W-:-:S05]  /*44d50*/  LOP3.LUT R20, R20, 0x8, RZ, 0xfc, !PT ;  /* 0x0000000814147812 */ /* 0x004fca00078efcff */
[----:B------:R1:W-:Y:S02]  /*44d60*/  STL.U8 [R1+0x7], R20 ;  /* 0x0000071401007387 */ /* 0x0003e40000100000 */
.L_x_2227:
[----:B------:R-:W-:Y:S05]  /*44d70*/  BSYNC.RECONVERGENT B0 ;  /* 0x0000000000007941 */ /* 0x000fea0003800200 */
.L_x_2226:
[----:B------:R-:W-:Y:S01]  /*44d80*/  BSSY.RECONVERGENT B0, `(.L_x_2228) ;  /* 0x0000006000007945 */ /* 0x000fe20003800200 */
[----:B------:R-:W-:-:S03]  /*44d90*/  LOP3.LUT P0, RZ, R6, 0x100, RZ, 0xc0, !PT ;  /* 0x0000010006ff7812 */ /* 0x000fc6000780c0ff */
[----:B------:R-:W-:Y:S10]  /*44da0*/  @!P1 BRA `(.L_x_2229) ;  /* 0x00000000000c9947 */ /* 0x000ff40003800000 */
[----:B01----:R-:W2:Y:S02]  /*44db0*/  LDL.U8 R20, [R1+0x7] ;  /* 0x0000070001147983 */ /* 0x003ea40000100000 */
[----:B--2---:R-:W-:-:S05]  /*44dc0*/  LOP3.LUT R20, R20, 0x4, RZ, 0xfc, !PT ;  /* 0x0000000414147812 */ /* 0x004fca00078efcff */
[----:B------:R2:W-:Y:S02]  /*44dd0*/  STL.U8 [R1+0x7], R20 ;  /* 0x0000071401007387 */ /* 0x0005e40000100000 */
.L_x_2229:
[----:B------:R-:W-:Y:S05]  /*44de0*/  BSYNC.RECONVERGENT B0 ;  /* 0x0000000000007941 */ /* 0x000fea0003800200 */
.L_x_2228:
[----:B------:R-:W-:Y:S04]  /*44df0*/  BSSY.RECONVERGENT B0, `(.L_x_2230) ;  /* 0x0000005000007945 */ /* 0x000fe80003800200 */
[----:B------:R-:W-:Y:S05]  /*44e00*/  @!P2 BRA `(.L_x_2231) ;  /* 0x00000000000ca947 */ /* 0x000fea0003800000 */
[----:B012---:R-:W2:Y:S02]  /*44e10*/  LDL.U8 R20, [R1+0x7] ;  /* 0x0000070001147983 */ /* 0x007ea40000100000 */
[----:B--2---:R-:W-:-:S05]  /*44e20*/  LOP3.LUT R20, R20, 0x2, RZ, 0xfc, !PT ;  /* 0x0000000214147812 */ /* 0x004fca00078efcff */
[----:B------:R3:W-:Y:S02]  /*44e30*/  STL.U8 [R1+0x7], R20 ;  /* 0x0000071401007387 */ /* 0x0007e40000100000 */
.L_x_2231:
[----:B------:R-:W-:Y:S05]  /*44e40*/  BSYNC.RECONVERGENT B0 ;  /* 0x0000000000007941 */ /* 0x000fea0003800200 */
.L_x_2230:
[----:B------:R-:W-:Y:S04]  /*44e50*/  BSSY.RECONVERGENT B0, `(.L_x_2232) ;  /* 0x0000005000007945 */ /* 0x000fe80003800200 */
[----:B------:R-:W-:Y:S05]  /*44e60*/  @!P3 BRA `(.L_x_2233) ;  /* 0x00000000000cb947 */ /* 0x000fea0003800000 */
[----:B0123--:R-:W2:Y:S02]  /*44e70*/  LDL.U8 R20, [R1+0x7] ;  /* 0x0000070001147983 */ /* 0x00fea40000100000 */
[----:B--2---:R-:W-:-:S05]  /*44e80*/  LOP3.LUT R20, R20, 0x1, RZ, 0xfc, !PT ;  /* 0x0000000114147812 */ /* 0x004fca00078efcff */
[----:B------:R4:W-:Y:S02]  /*44e90*/  STL.U8 [R1+0x7], R20 ;  /* 0x0000071401007387 */ /* 0x0009e40000100000 */
.L_x_2233:
[----:B------:R-:W-:Y:S05]  /*44ea0*/  BSYNC.RECONVERGENT B0 ;  /* 0x0000000000007941 */ /* 0x000fea0003800200 */
.L_x_2232:
[----:B------:R-:W-:Y:S04]  /*44eb0*/  BSSY.RECONVERGENT B0, `(.L_x_2234) ;  /* 0x0000005000007945 */ /* 0x000fe80003800200 */
[----:B------:R-:W-:Y:S05]  /*44ec0*/  @!P4 BRA `(.L_x_2235) ;  /* 0x00000000000cc947 */ /* 0x000fea0003800000 */
[----:B01234-:R-:W2:Y:S02]  /*44ed0*/  LDL.U8 R20, [R1+0x8] ;  /* 0x0000080001147983 */ /* 0x01fea40000100000 */
[----:B--2---:R-:W-:-:S05]  /*44ee0*/  LOP3.LUT R20, R20, 0x80, RZ, 0xfc, !PT ;  /* 0x0000008014147812 */ /* 0x004fca00078efcff */
[----:B------:R0:W-:Y:S02]  /*44ef0*/  STL.U8 [R1+0x8], R20 ;  /* 0x0000081401007387 */ /* 0x0001e40000100000 */
.L_x_2235:
[----:B------:R-:W-:Y:S05]  /*44f00*/  BSYNC.RECONVERGENT B0 ;  /* 0x0000000000007941 */ /* 0x000fea0003800200 */
.L_x_2234:
[----:B------:R-:W-:Y:S04]  /*44f10*/  BSSY.RECONVERGENT B0, `(.L_x_2236) ;  /* 0x0000005000007945 */ /* 0x000fe80003800200 */
[----:B------:R-:W-:Y:S05]  /*44f20*/  @P5 BRA `(.L_x_2237) ;  /* 0x00000000000c5947 */ /* 0x000fea0003800000 */
[----:B01234-:R-:W2:Y:S02]  /*44f30*/  LDL.U8 R20, [R1+0x8] ;  /* 0x0000080001147983 */ /* 0x01fea40000100000 */
[----:B--2---:R-:W-:-:S05]  /*44f40*/  LOP3.LUT R20, R20, 0x40, RZ, 0xfc, !PT ;  /* 0x0000004014147812 */ /* 0x004fca00078efcff */
[----:B------:R0:W-:Y:S02]  /*44f50*/  STL.U8 [R1+0x8], R20 ;  /* 0x0000081401007387 */ /* 0x0001e40000100000 */
.L_x_2237:
[----:B------:R-:W-:Y:S05]  /*44f60*/  BSYNC.RECONVERGENT B0 ;  /* 0x0000000000007941 */ /* 0x000fea0003800200 */
.L_x_2236:
[----:B------:R-:W-:Y:S01]  /*44f70*/  LOP3.LUT P1, RZ, R6, 0x400, RZ, 0xc0, !PT ;  /* 0x0000040006ff7812 */ /* 0x000fe2000782c0ff */
[----:B------:R-:W-:-:S12]  /*44f80*/  BSSY.RECONVERGENT B0, `(.L_x_2238) ;  /* 0x0000005000007945 */ /* 0x000fd80003800200 */
[----:B------:R-:W-:Y:S05]  /*44f90*/  @!P1 BRA `(.L_x_2239) ;  /* 0x00000000000c9947 */ /* 0x000fea0003800000 */
[----:B01234-:R-:W2:Y:S02]  /*44fa0*/  LDL.U8 R20, [R1+0x8] ;  /* 0x0000080001147983 */ /* 0x01fea40000100000 */
[----:B--2---:R-:W-:-:S05]  /*44fb0*/  LOP3.LUT R20, R20, 0x20, RZ, 0xfc, !PT ;  /* 0x0000002014147812 */ /* 0x004fca00078efcff */
[----:B------:R0:W-:Y:S02]  /*44fc0*/  STL.U8 [R1+0x8], R20 ;  /* 0x0000081401007387 */ /* 0x0001e40000100000 */
.L_x_2239:
[----:B------:R-:W-:Y:S05]  /*44fd0*/  BSYNC.RECONVERGENT B0 ;  /* 0x0000000000007941 */ /* 0x000fea0003800200 */
.L_x_2238:
[----:B------:R-:W-:Y:S04]  /*44fe0*/  BSSY.RECONVERGENT B0, `(.L_x_2240) ;  /* 0x0000005000007945 */ /* 0x000fe80003800200 */
[----:B------:R-:W-:Y:S05]  /*44ff0*/  @!P6 BRA `(.L_x_2241) ;  /* 0x00000000000ce947 */ /* 0x000fea0003800000 */
[----:B01234-:R-:W2:Y:S02]  /*45000*/  LDL.U8 R20, [R1+0x8] ;  /* 0x0000080001147983 */ /* 0x01fea40000100000 */
[----:B--2---:R-:W-:-:S05]  /*45010*/  LOP3.LUT R20, R20, 0x10, RZ, 0xfc, !PT ;  /* 0x0000001014147812 */ /* 0x004fca00078efcff */
[----:B------:R0:W-:Y:S02]  /*45020*/  STL.U8 [R1+0x8], R20 ;  /* 0x0000081401007387 */ /* 0x0001e40000100000 */
.L_x_2241:
[----:B------:R-:W-:Y:S05]  /*45030*/  BSYNC.RECONVERGENT B0 ;  /* 0x0000000000007941 */ /* 0x000fea0003800200 */
.L_x_2240:
[----:B------:R-:W-:Y:S04]  /*45040*/  BSSY.RECONVERGENT B0, `(.L_x_2242) ;  /* 0x0000005000007945 */ /* 0x000fe80003800200 */
[----:B------:R-:W-:Y:S05]  /*45050*/  @!P0 BRA `(.L_x_2243) ;  /* 0x00000000000c8947 */ /* 0x000fea0003800000 */
[----:B01234-:R-:W2:Y:S02]  /*45060*/  LDL.U8 R20, [R1+0x8] ;  /* 0x0000080001147983 */ /* 0x01fea40000100000 */
[----:B--2---:R-:W-:-:S05]  /*45070*/  LOP3.LUT R20, R20, 0x8, RZ, 0xfc, !PT ;  /* 0x0000000814147812 */ /* 0x004fca00078efcff */
[----:B------:R0:W-:Y:S02]  /*45080*/  STL.U8 [R1+0x8], R20 ;  /* 0x0000081401007387 */ /* 0x0001e40000100000 */
.L_x_2243:
[----:B------:R-:W-:Y:S05]  /*45090*/  BSYNC.RECONVERGENT B0 ;  /* 0x0000000000007941 */ /* 0x000fea0003800200 */
.L_x_2242:
        /* <DEDUP_REMOVED lines=25> */
.L_x_2245:
[----:B------:R-:W-:Y:S05]  /*45230*/  BSYNC.RECONVERGENT B0 ;  /* 0x0000000000007941 */ /* 0x000fea0003800200 */
.L_x_2244:
        /* <DEDUP_REMOVED lines=8> */
.L_x_2247:
[----:B------:R-:W-:Y:S05]  /*452c0*/  BSYNC.RECONVERGENT B0 ;  /* 0x0000000000007941 */ /* 0x000fea0003800200 */
.L_x_2246:
        /* <DEDUP_REMOVED lines=8> */
.L_x_2249:
[----:B------:R-:W-:Y:S05]  /*45350*/  BSYNC.RECONVERGENT B0 ;  /* 0x0000000000007941 */ /* 0x000fea0003800200 */
.L_x_2248:
        /* <DEDUP_REMOVED lines=8> */
.L_x_2251:
[----:B------:R-:W-:Y:S05]  /*453e0*/  BSYNC.RECONVERGENT B0 ;  /* 0x0000000000007941 */ /* 0x000fea0003800200 */
.L_x_2250:
[----:B------:R-:W-:Y:S01]  /*453f0*/  BSSY.RECONVERGENT B0, `(.L_x_2252) ;  /* 0x0000006000007945 */ /* 0x000fe20003800200 */
[----:B------:R-:W-:-:S03]  /*45400*/  LOP3.LUT P6, RZ, R7, 0x80, RZ, 0xc0, !PT ;  /* 0x0000008007ff7812 */ /* 0x000fc600078cc0ff */
[----:B------:R-:W-:Y:S10]  /*45410*/  @!P2 BRA `(.L_x_2253) ;  /* 0x00000000000ca947 */ /* 0x000ff40003800000 */
[----:B0123--:R-:W2:Y:S02]  /*45420*/  LDL.U8 R6, [R1+0x9] ;  /* 0x0000090001067983 */ /* 0x00fea40000100000 */
[----:B--2---:R-:W-:-:S05]  /*45430*/  LOP3.LUT R6, R6, 0x40, RZ, 0xfc, !PT ;  /* 0x0000004006067812 */ /* 0x004fca00078efcff */
[----:B------:R4:W-:Y:S02]  /*45440*/  STL.U8 [R1+0x9], R6 ;  /* 0x0000090601007387 */ /* 0x0009e40000100000 */
.L_x_2253:
[----:B------:R-:W-:Y:S05]  /*45450*/  BSYNC.RECONVERGENT B0 ;  /* 0x0000000000007941 */ /* 0x000fea0003800200 */
.L_x_2252:
[----:B------:R-:W-:Y:S01]  /*45460*/  BSSY.RECONVERGENT B0, `(.L_x_2254) ;  /* 0x0000006000007945 */ /* 0x000fe20003800200 */
[----:B------:R-:W-:-:S03]  /*45470*/  LOP3.LUT P3, RZ, R7, 0x40, RZ, 0xc0, !PT ;  /* 0x0000004007ff7812 */ /* 0x000fc6000786c0ff */
[----:B------:R-:W-:Y:S10]  /*45480*/  @!P1 BRA `(.L_x_2255) ;  /* 0x00000000000c9947 */ /* 0x000ff40003800000 */
[----:B01234-:R-:W2:Y:S02]  /*45490*/  LDL.U8 R6, [R1+0x9] ;  /* 0x0000090001067983 */ /* 0x01fea40000100000 */
[----:B--2---:R-:W-:-:S05]  /*454a0*/  LOP3.LUT R6, R6, 0x20, RZ, 0xfc, !PT ;  /* 0x0000002006067812 */ /* 0x004fca00078efcff */
[----:B------:R0:W-:Y:S02]  /*454b0*/  STL.U8 [R1+0x9], R6 ;  /* 0x0000090601007387 */ /* 0x0001e40000100000 */
.L_x_2255:
[----:B------:R-:W-:Y:S05]  /*454c0*/  BSYNC.RECONVERGENT B0 ;  /* 0x0000000000007941 */ /* 0x000fea0003800200 */
.L_x_2254:
[----:B------:R-:W-:Y:S01]  /*454d0*/  BSSY.RECONVERGENT B0, `(.L_x_2256) ;  /* 0x0000006000007945 */ /* 0x000fe20003800200 */
[----:B------:R-:W-:-:S03]  /*454e0*/  LOP3.LUT P4, RZ, R7, 0x20, RZ, 0xc0, !PT ;  /* 0x0000002007ff7812 */ /* 0x000fc6000788c0ff */
[----:B------:R-:W-:Y:S10]  /*454f0*/  @!P0 BRA `(.L_x_2257) ;  /* 0x00000000000c8947 */ /* 0x000ff40003800000 */
[----:B01234-:R-:W2:Y:S02]  /*45500*/  LDL.U8 R6, [R1+0x9] ;  /* 0x0000090001067983 */ /* 0x01fea40000100000 */
[----:B--2---:R-:W-:-:S05]  /*45510*/  LOP3.LUT R6, R6, 0x10, RZ, 0xfc, !PT ;  /* 0x0000001006067812 */ /* 0x004fca00078efcff */
[----:B------:R0:W-:Y:S02]  /*45520*/  STL.U8 [R1+0x9], R6 ;  /* 0x0000090601007387 */ /* 0x0001e40000100000 */
.L_x_2257:
[----:B------:R-:W-:Y:S05]  /*45530*/  BSYNC.RECONVERGENT B0 ;  /* 0x0000000000007941 */ /* 0x000fea0003800200 */
.L_x_2256:
[----:B------:R-:W-:Y:S01]  /*45540*/  ISETP.NE.U32.AND P0, PT, R51, 0x1, PT ;  /* 0x000000013300780c */ /* 0x000fe20003f05070 */
[----:B------:R-:W-:Y:S01]  /*45550*/  BSSY.RECONVERGENT B0, `(.L_x_2258) ;  /* 0x0000006000007945 */ /* 0x000fe20003800200 */
[----:B------:R-:W-:-:S11]  /*45560*/  LOP3.LUT P5, RZ, R7, 0x10, RZ, 0xc0, !PT ;  /* 0x0000001007ff7812 */ /* 0x000fd600078ac0ff */
[----:B------:R-:W-:Y:S05]  /*45570*/  @P0 BRA `(.L_x_2259) ;  /* 0x00000000000c0947 */ /* 0x000fea0003800000 */
[----:B01234-:R-:W2:Y:S02]  /*45580*/  LDL.U8 R6, [R1+0x9] ;  /* 0x0000090001067983 */ /* 0x01fea40000100000 */
[----:B--2---:R-:W-:-:S05]  /*45590*/  LOP3.LUT R6, R6, 0x8, RZ, 0xfc, !PT ;  /* 0x0000000806067812 */ /* 0x004fca00078efcff */
[----:B------:R0:W-:Y:S02]  /*455a0*/  STL.U8 [R1+0x9], R6 ;  /* 0x0000090601007387 */ /* 0x0001e40000100000 */
.L_x_2259:
[----:B------:R-:W-:Y:S05]  /*455b0*/  BSYNC.RECONVERGENT B0 ;  /* 0x0000000000007941 */ /* 0x000fea0003800200 */
.L_x_2258:
[C---:B------:R-:W-:Y:S01]  /*455c0*/  LOP3.LUT P0, RZ, R7.reuse, 0x400, RZ, 0xc0, !PT ;  /* 0x0000040007ff7812 */ /* 0x040fe2000780c0ff */
[----:B------:R-:W-:Y:S01]  /*455d0*/  BSSY.RECONVERGENT B0, `(.L_x_2260) ;  /* 0x0000006000007945 */ /* 0x000fe20003800200 */
[----:B------:R-:W-:-:S11]  /*455e0*/  LOP3.LUT P1, RZ, R7, 0x8, RZ, 0xc0, !PT ;  /* 0x0000000807ff7812 */ /* 0x000fd6000782c0ff */
[----:B------:R-:W-:Y:S05]  /*455f0*/  @!P0 BRA `(.L_x_2261) ;  /* 0x00000000000c8947 */ /* 0x000fea0003800000 */
[----:B01234-:R-:W2:Y:S02]  /*45600*/  LDL.U8 R6, [R1+0x9] ;  /* 0x0000090001067983 */ /* 0x01fea40000100000 */
[----:B--2---:R-:W-:-:S05]  /*45610*/  LOP3.LUT R6, R6, 0x4, RZ, 0xfc, !PT ;  /* 0x0000000406067812 */ /* 0x004fca00078efcff */
[----:B------:R0:W-:Y:S02]  /*45620*/  STL.U8 [R1+0x9], R6 ;  /* 0x0000090601007387 */ /* 0x0001e40000100000 */
.L_x_2261:
[----:B------:R-:W-:Y:S05]  /*45630*/  BSYNC.RECONVERGENT B0 ;  /* 0x0000000000007941 */ /* 0x000fea0003800200 */
.L_x_2260:
[C---:B------:R-:W-:Y:S01]  /*45640*/  LOP3.LUT P2, RZ, R7.reuse, 0x200, RZ, 0xc0, !PT ;  /* 0x0000020007ff7812 */ /* 0x040fe2000784c0ff */
[----:B------:R-:W-:Y:S01]  /*45650*/  BSSY.RECONVERGENT B0, `(.L_x_2262) ;  /* 0x0000006000007945 */ /* 0x000fe20003800200 */
[----:B------:R-:W-:-:S11]  /*45660*/  LOP3.LUT P0, RZ, R7, 0x4, RZ, 0xc0, !PT ;  /* 0x0000000407ff7812 */ /* 0x000fd6000780c0ff */
[----:B------:R-:W-:Y:S05]  /*45670*/  @!P2 BRA `(.L_x_2263) ;  /* 0x00000000000ca947 */ /* 0x000fea0003800000 */
[----:B01234-:R-:W2:Y:S02]  /*45680*/  LDL.U8 R6, [R1+0x9] ;  /* 0x0000090001067983 */ /* 0x01fea40000100000 */
[----:B--2---:R-:W-:-:S05]  /*45690*/  LOP3.LUT R6, R6, 0x2, RZ, 0xfc, !PT ;  /* 0x0000000206067812 */ /* 0x004fca00078efcff */
[----:B------:R0:W-:Y:S02]  /*456a0*/  STL.U8 [R1+0x9], R6 ;  /* 0x0000090601007387 */ /* 0x0001e40000100000 */
.L_x_2263:
[----:B------:R-:W-:Y:S05]  /*456b0*/  BSYNC.RECONVERGENT B0 ;  /* 0x0000000000007941 */ /* 0x000fea0003800200 */
.L_x_2262:
        /* <DEDUP_REMOVED lines=12> */
.L_x_2265:
[----:B------:R-:W-:Y:S05]  /*45780*/  BSYNC.RECONVERGENT B0 ;  /* 0x0000000000007941 */ /* 0x000fea0003800200 */
.L_x_2264:
[----:B------:R-:W-:Y:S01]  /*45790*/  BSSY.RECONVERGENT B0, `(.L_x_2266) ;  /* 0x0000006000007945 */ /* 0x000fe20003800200 */
[----:B------:R-:W-:-:S03]  /*457a0*/  ISETP.NE.U32.AND P2, PT, R51, 0x1, PT ;  /* 0x000000013300780c */ /* 0x000fc60003f45070 */
[----:B------:R-:W-:Y:S10]  /*457b0*/  @!P6 BRA `(.L_x_2267) ;  /* 0x00000000000ce947 */ /* 0x000ff40003800000 */
[----:B0-----:R-:W2:Y:S02]  /*457c0*/  LDL.U8 R6, [R1+0xa] ;  /* 0x00000a0001067983 */ /* 0x001ea40000100000 */
[----:B--2---:R-:W-:-:S05]  /*457d0*/  LOP3.LUT R6, R6, 0x80, RZ, 0xfc, !PT ;  /* 0x0000008006067812 */ /* 0x004fca00078efcff */
[----:B------:R1:W-:Y:S02]  /*457e0*/  STL.U8 [R1+0xa], R6 ;  /* 0x00000a0601007387 */ /* 0x0003e40000100000 */
.L_x_2267:
[----:B------:R-:W-:Y:S05]  /*457f0*/  BSYNC.RECONVERGENT B0 ;  /* 0x0000000000007941 */ /* 0x000fea0003800200 */
.L_x_2266:
        /* <DEDUP_REMOVED lines=8> */
.L_x_2269:
[----:B------:R-:W-:Y:S05]  /*45880*/  BSYNC.RECONVERGENT B0 ;  /* 0x0000000000007941 */ /* 0x000fea0003800200 */
.L_x_2268:
        /* <DEDUP_REMOVED lines=8> */
.L_x_2271:
[----:B------:R-:W-:Y:S05]  /*45910*/  BSYNC.RECONVERGENT B0 ;  /* 0x0000000000007941 */ /* 0x000fea0003800200 */
.L_x_2270:
        /* <DEDUP_REMOVED lines=8> */
.L_x_2273:
[----:B------:R-:W-:Y:S05]  /*459a0*/  BSYNC.RECONVERGENT B0 ;  /* 0x0000000000007941 */ /* 0x000fea0003800200 */
.L_x_2272:
[----:B------:R-:W-:Y:S01]  /*459b0*/  BSSY.RECONVERGENT B0, `(.L_x_2274) ;  /* 0x0000006000007945 */ /* 0x000fe20003800200 */
[----:B------:R-:W-:-:S03]  /*459c0*/  LOP3.LUT P6, RZ, R47, 0x80, RZ, 0xc0, !PT ;  /* 0x000000802fff7812 */ /* 0x000fc600078cc0ff */
[----:B------:R-:W-:Y:S10]  /*459d0*/  @!P1 BRA `(.L_x_2275) ;  /* 0x00000000000c9947 */ /* 0x000ff40003800000 */
[----:B01234-:R-:W2:Y:S02]  /*459e0*/  LDL.U8 R6, [R1+0xa] ;  /* 0x00000a0001067983 */ /* 0x01fea40000100000 */
[----:B--2---:R-:W-:-:S05]  /*459f0*/  LOP3.LUT R6, R6, 0x8, RZ, 0xfc, !PT ;  /* 0x0000000806067812 */ /* 0x004fca00078efcff */
[----:B------:R0:W-:Y:S02]  /*45a00*/  STL.U8 [R1+0xa], R6 ;  /* 0x00000a0601007387 */ /* 0x0001e40000100000 */
.L_x_2275:
[----:B------:R-:W-:Y:S05]  /*45a10*/  BSYNC.RECONVERGENT B0 ;  /* 0x0000000000007941 */ /* 0x000fea0003800200 */
.L_x_2274:
        /* <DEDUP_REMOVED lines=8> */
.L_x_2277:
[----:B------:R-:W-:Y:S05]  /*45aa0*/  BSYNC.RECONVERGENT B0 ;  /* 0x0000000000007941 */ /* 0x000fea0003800200 */
.L_x_2276:
[----:B------:R-:W-:Y:S01]  /*45ab0*/  LOP3.LUT P1, RZ, R42, 0x2, RZ, 0xc0, !PT ;  /* 0x000000022aff7812 */ /* 0x000fe2000782c0ff */
[----:B------:R-:W-:Y:S01]  /*45ac0*/  BSSY.RECONVERGENT B0, `(.L_x_2278) ;  /* 0x0000006000007945 */ /* 0x000fe20003800200 */
[----:B------:R-:W-:-:S11]  /*45ad0*/  LOP3.LUT P0, RZ, R47, 0x20, RZ, 0xc0, !PT ;  /* 0x000000202fff7812 */ /* 0x000fd6000780c0ff */
[----:B------:R-:W-:Y:S05]  /*45ae0*/  @!P1 BRA `(.L_x_2279) ;  /* 0x00000000000c9947 */ /* 0x000fea0003800000 */
[----:B01234-:R-:W2:Y:S02]  /*45af0*/  LDL.U8 R6, [R1+0xa] ;  /* 0x00000a0001067983 */ /* 0x01fea40000100000 */
[----:B--2---:R-:W-:-:S05]  /*45b00*/  LOP3.LUT R6, R6, 0x2, RZ, 0xfc, !PT ;  /* 0x0000000206067812 */ /* 0x004fca00078efcff */
[----:B------:R0:W-:Y:S02]  /*45b10*/  STL.U8 [R1+0xa], R6 ;  /* 0x00000a0601007387 */ /* 0x0001e40000100000 */
.L_x_2279:
[----:B------:R-:W-:Y:S05]  /*45b20*/  BSYNC.RECONVERGENT B0 ;  /* 0x0000000000007941 */ /* 0x000fea0003800200 */
.L_x_2278:
[----:B------:R-:W-:Y:S01]  /*45b30*/  BSSY.RECONVERGENT B0, `(.L_x_2280) ;  /* 0x0000006000007945 */ /* 0x000fe20003800200 */
[----:B------:R-:W-:-:S03]  /*45b40*/  LOP3.LUT P1, RZ, R47, 0x10, RZ, 0xc0, !PT ;  /* 0x000000102fff7812 */ /* 0x000fc6000782c0ff */
[----:B------:R-:W-:Y:S10]  /*45b50*/  @P2 BRA `(.L_x_2281) ;  /* 0x00000000000c2947 */ /* 0x000ff40003800000 */
[----:B01234-:R-:W2:Y:S02]  /*45b60*/  LDL.U8 R6, [R1+0xa] ;  /* 0x00000a0001067983 */ /* 0x01fea40000100000 */
[----:B--2---:R-:W-:-:S05]  /*45b70*/  LOP3.LUT R6, R6, 0x1, RZ, 0xfc, !PT ;  /* 0x0000000106067812 */ /* 0x004fca00078efcff */
[----:B------:R0:W-:Y:S02]  /*45b80*/  STL.U8 [R1+0xa], R6 ;  /* 0x00000a0601007387 */ /* 0x0001e40000100000 */
.L_x_2281:
[----:B------:R-:W-:Y:S05]  /*45b90*/  BSYNC.RECONVERGENT B0 ;  /* 0x0000000000007941 */ /* 0x000fea0003800200 */
.L_x_2280:
[C---:B------:R-:W-:Y:S01]  /*45ba0*/  LOP3.LUT P3, RZ, R47.reuse, 0x400, RZ, 0xc0, !PT ;  /* 0x000004002fff7812 */ /* 0x040fe2000786c0ff */
[----:B------:R-:W-:Y:S01]  /*45bb0*/  BSSY.RECONVERGENT B0, `(.L_x_2282) ;  /* 0x0000006000007945 */ /* 0x000fe20003800200 */
[----:B------:R-:W-:-:S11]  /*45bc0*/  LOP3.LUT P2, RZ, R47, 0x8, RZ, 0xc0, !PT ;  /* 0x000000082fff7812 */ /* 0x000fd6000784c0ff */
[----:B------:R-:W-:Y:S05]  /*45bd0*/  @!P3 BRA `(.L_x_2283) ;  /* 0x00000000000cb947 */ /* 0x000fea0003800000 */
[----:B01234-:R-:W2:Y:S02]  /*45be0*/  LDL.U8 R6, [R1+0xb] ;  /* 0x00000b0001067983 */ /* 0x01fea40000100000 */
[----:B--2---:R-:W-:-:S05]  /*45bf0*/  LOP3.LUT R6, R6, 0x80, RZ, 0xfc, !PT ;  /* 0x0000008006067812 */ /* 0x004fca00078efcff */
[----:B------:R0:W-:Y:S02]  /*45c00*/  STL.U8 [R1+0xb], R6 ;  /* 0x00000b0601007387 */ /* 0x0001e40000100000 */
.L_x_2283:
[----:B------:R-:W-:Y:S05]  /*45c10*/  BSYNC.RECONVERGENT B0 ;  /* 0x0000000000007941 */ /* 0x000fea0003800200 */
.L_x_2282:
[C---:B------:R-:W-:Y:S01]  /*45c20*/  LOP3.LUT P4, RZ, R47.reuse, 0x200, RZ, 0xc0, !PT ;  /* 0x000002002fff7812 */ /* 0x040fe2000788c0ff */
[----:B------:R-:W-:Y:S01]  /*45c30*/  BSSY.RECONVERGENT B0, `(.L_x_2284) ;  /* 0x0000006000007945 */ /* 0x000fe20003800200 */
[----:B------:R-:W-:-:S11]  /*45c40*/  LOP3.LUT P3, RZ, R47, 0x4, RZ, 0xc0, !PT ;  /* 0x000000042fff7812 */ /* 0x000fd6000786c0ff */
[----:B------:R-:W-:Y:S05]  /*45c50*/  @!P4 BRA `(.L_x_2285) ;  /* 0x00000000000cc947 */ /* 0x000fea0003800000 */
[----:B01234-:R-:W2:Y:S02]  /*45c60*/  LDL.U8 R6, [R1+0xb] ;  /* 0x00000b0001067983 */ /* 0x01fea40000100000 */
[----:B--2---:R-:W-:-:S05]  /*45c70*/  LOP3.LUT R6, R6, 0x40, RZ, 0xfc, !PT ;  /* 0x0000004006067812 */ /* 0x004fca00078efcff */
[----:B------:R0:W-:Y:S02]  /*45c80*/  STL.U8 [R1+0xb], R6 ;  /* 0x00000b0601007387 */ /* 0x0001e40000100000 */
.L_x_2285:
[----:B------:R-:W-:Y:S05]  /*45c90*/  BSYNC.RECONVERGENT B0 ;  /* 0x0000000000007941 */ /* 0x000fea0003800200 */
.L_x_2284:
        /* <DEDUP_REMOVED lines=8> */
.L_x_2287:
[----:B------:R-:W-:Y:S05]  /*45d20*/  BSYNC.RECONVERGENT B0 ;  /* 0x0000000000007941 */ /* 0x000fea0003800200 */
.L_x_2286:
[----:B------:R-:W-:Y:S01]  /*45d30*/  BSSY.RECONVERGENT B0, `(.L_x_2288) ;  /* 0x0000006000007945 */ /* 0x000fe20003800200 */
[----:B------:R-:W-:-:S03]  /*45d40*/  ISETP.NE.U32.AND P5, PT, R7, 0x1, PT ;  /* 0x000000010700780c */ /* 0x000fc60003fa5070 */
[----:B------:R-:W-:Y:S10]  /*45d50*/  @!P6 BRA `(.L_x_2289) ;  /* 0x00000000000ce947 */ /* 0x000ff40003800000 */
[----:B01234-:R-:W2:Y:S02]  /*45d60*/  LDL.U8 R6, [R1+0xb] ;  /* 0x00000b0001067983 */ /* 0x01fea40000100000 */
[----:B--2---:R-:W-:-:S05]  /*45d70*/  LOP3.LUT R6, R6, 0x10, RZ, 0xfc, !PT ;  /* 0x0000001006067812 */ /* 0x004fca00078efcff */
[----:B------:R0:W-:Y:S02]  /*45d80*/  STL.U8 [R1+0xb], R6 ;  /* 0x00000b0601007387 */ /* 0x0001e40000100000 */
.L_x_2289:
[----:B------:R-:W-:Y:S05]  /*45d90*/  BSYNC.RECONVERGENT B0 ;  /* 0x0000000000007941 */ /* 0x000fea0003800200 */
.L_x_2288:
        /* <DEDUP_REMOVED lines=11> */
.L_x_2291:
[----:B------:R-:W-:Y:S05]  /*45e50*/  BSYNC.RECONVERGENT B0 ;  /* 0x0000000000007941 */ /* 0x000fea0003800200 */
.L_x_2290:
[----:B------:R-:W-:Y:S01]  /*45e60*/  BSSY.RECONVERGENT B0, `(.L_x_2292) ;  /* 0x0000006000007945 */ /* 0x000fe20003800200 */
[----:B------:R-:W-:-:S03]  /*45e70*/  LOP3.LUT P6, RZ, R18, 0x200, RZ, 0xc0, !PT ;  /* 0x0000020012ff7812 */ /* 0x000fc600078cc0ff */
[----:B------:R-:W-:Y:S10]  /*45e80*/  @!P0 BRA `(.L_x_2293) ;  /* 0x00000000000c8947 */ /* 0x000ff40003800000 */
[----:B0-----:R-:W2:Y:S02]  /*45e90*/  LDL.U8 R6, [R1+0xb] ;  /* 0x00000b0001067983 */ /* 0x001ea40000100000 */
[----:B--2---:R-:W-:-:S05]  /*45ea0*/  LOP3.LUT R6, R6, 0x4, RZ, 0xfc, !PT ;  /* 0x0000000406067812 */ /* 0x004fca00078efcff */
[----:B------:R1:W-:Y:S02]  /*45eb0*/  STL.U8 [R1+0xb], R6 ;  /* 0x00000b0601007387 */ /* 0x0003e40000100000 */
.L_x_2293:
[----:B------:R-:W-:Y:S05]  /*45ec0*/  BSYNC.RECONVERGENT B0 ;  /* 0x0000000000007941 */ /* 0x000fea0003800200 */
.L_x_2292:
[----:B------:R-:W-:Y:S01]  /*45ed0*/  BSSY.RECONVERGENT B0, `(.L_x_2294) ;  /* 0x0000006000007945 */ /* 0x000fe20003800200 */
[----:B------:R-:W-:-:S03]  /*45ee0*/  LOP3.LUT P0, RZ, R18, 0x100, RZ, 0xc0, !PT ;  /* 0x0000010012ff7812 */ /* 0x000fc6000780c0ff */
[----:B------:R-:W-:Y:S10]  /*45ef0*/  @!P1 BRA `(.L_x_2295) ;  /* 0x00000000000c9947 */ /* 0x000ff40003800000 */
[----:B01----:R-:W2:Y:S02]  /*45f00*/  LDL.U8 R6, [R1+0xb] ;  /* 0x00000b0001067983 */ /* 0x003ea40000100000 */
[----:B--2---:R-:W-:-:S05]  /*45f10*/  LOP3.LUT R6, R6, 0x2, RZ, 0xfc, !PT ;  /* 0x0000000206067812 */ /* 0x004fca00078efcff */
[----:B------:R2:W-:Y:S02]  /*45f20*/  STL.U8 [R1+0xb], R6 ;  /* 0x00000b0601007387 */ /* 0x0005e40000100000 */
.L_x_2295:
[----:B------:R-:W-:Y:S05]  /*45f30*/  BSYNC.RECONVERGENT B0 ;  /* 0x0000000000007941 */ /* 0x000fea0003800200 */
.L_x_2294:
[----:B------:R-:W-:Y:S04]  /*45f40*/  BSSY.RECONVERGENT B0, `(.L_x_2296) ;  /* 0x0000005000007945 */ /* 0x000fe80003800200 */
[----:B------:R-:W-:Y:S05]  /*45f50*/  @!P2 BRA `(.L_x_2297) ;  /* 0x00000000000ca947 */ /* 0x000fea0003800000 */
[----:B012---:R-:W2:Y:S02]  /*45f60*/  LDL.U8 R6, [R1+0xb] ;  /* 0x00000b0001067983 */ /* 0x007ea40000100000 */
[----:B--2---:R-:W-:-:S05]  /*45f70*/  LOP3.LUT R6, R6, 0x1, RZ, 0xfc, !PT ;  /* 0x0000000106067812 */ /* 0x004fca00078efcff */
[----:B------:R3:W-:Y:S02]  /*45f80*/  STL.U8 [R1+0xb], R6 ;  /* 0x00000b0601007387 */ /* 0x0007e40000100000 */
.L_x_2297:
[----:B------:R-:W-:Y:S05]  /*45f90*/  BSYNC.RECONVERGENT B0 ;  /* 0x0000000000007941 */ /* 0x000fea0003800200 */
.L_x_2296:
[----:B------:R-:W-:Y:S04]  /*45fa0*/  BSSY.RECONVERGENT B0, `(.L_x_2298) ;  /* 0x0000005000007945 */ /* 0x000fe80003800200 */
[----:B------:R-:W-:Y:S05]  /*45fb0*/  @!P3 BRA `(.L_x_2299) ;  /* 0x00000000000cb947 */ /* 0x000fea0003800000 */
[----:B0123--:R-:W2:Y:S02]  /*45fc0*/  LDL.U8 R6, [R1+0xc] ;  /* 0x00000c0001067983 */ /* 0x00fea40000100000 */
[----:B--2---:R-:W-:-:S05]  /*45fd0*/  LOP3.LUT R6, R6, 0x80, RZ, 0xfc, !PT ;  /* 0x0000008006067812 */ /* 0x004fca00078efcff */
[----:B------:R4:W-:Y:S02]  /*45fe0*/  STL.U8 [R1+0xc], R6 ;  /* 0x00000c0601007387 */ /* 0x0009e40000100000 */
.L_x_2299:
[----:B------:R-:W-:Y:S05]  /*45ff0*/  BSYNC.RECONVERGENT B0 ;  /* 0x0000000000007941 */ /* 0x000fea0003800200 */
.L_x_2298:
[----:B------:R-:W-:Y:S04]  /*46000*/  BSSY.RECONVERGENT B0, `(.L_x_2300) ;  /* 0x0000005000007945 */ /* 0x000fe80003800200 */
[----:B------:R-:W-:Y:S05]  /*46010*/  @!P4 BRA `(.L_x_2301) ;  /* 0x00000000000cc947 */ /* 0x000fea0003800000 */
[----:B01234-:R-:W2:Y:S02]  /*46020*/  LDL.U8 R6, [R1+0xc] ;  /* 0x00000c0001067983 */ /* 0x01fea40000100000 */
[----:B--2---:R-:W-:-:S05]  /*46030*/  LOP3.LUT R6, R6, 0x40, RZ, 0xfc, !PT ;  /* 0x0000004006067812 */ /* 0x004fca00078efcff */
[----:B------:R0:W-:Y:S02]  /*46040*/  STL.U8 [R1+0xc], R6 ;  /* 0x00000c0601007387 */ /* 0x0001e40000100000 */
.L_x_2301:
[----:B------:R-:W-:Y:S05]  /*46050*/  BSYNC.RECONVERGENT B0 ;  /* 0x0000000000007941 */ /* 0x000fea0003800200 */
.L_x_2300:
[----:B------:R-:W-:Y:S04]  /*46060*/  BSSY.RECONVERGENT B0, `(.L_x_2302) ;  /* 0x0000005000007945 */ /* 0x000fe80003800200 */
[----:B------:R-:W-:Y:S05]  /*46070*/  @P5 BRA `(.L_x_2303) ;  /* 0x00000000000c5947 */ /* 0x000fea0003800000 */
[----:B01234-:R-:W2:Y:S02]  /*46080*/  LDL.U8 R6, [R1+0xc] ;  /* 0x00000c0001067983 */ /* 0x01fea40000100000 */
[----:B--2---:R-:W-:-:S05]  /*46090*/  LOP3.LUT R6, R6, 0x20, RZ, 0xfc, !PT ;  /* 0x0000002006067812 */ /* 0x004fca00078efcff */
[----:B------:R0:W-:Y:S02]  /*460a0*/  STL.U8 [R1+0xc], R6 ;  /* 0x00000c0601007387 */ /* 0x0001e40000100000 */
.L_x_2303:
[----:B------:R-:W-:Y:S05]  /*460b0*/  BSYNC.RECONVERGENT B0 ;  /* 0x0000000000007941 */ /* 0x000fea0003800200 */
.L_x_2302:
[----:B------:R-:W-:Y:S01]  /*460c0*/  LOP3.LUT P1, RZ, R18, 0x400, RZ, 0xc0, !PT ;  /* 0x0000040012ff7812 */ /* 0x000fe2000782c0ff */
[----:B------:R-:W-:-:S12]  /*460d0*/  BSSY.RECONVERGENT B0, `(.L_x_2304) ;  /* 0x0000005000007945 */ /* 0x000fd80003800200 */
[----:B------:R-:W-:Y:S05]  /*460e0*/  @!P1 BRA `(.L_x_2305) ;  /* 0x00000000000c9947 */ /* 0x000fea0003800000 */
[----:B01234-:R-:W2:Y:S02]  /*460f0*/  LDL.U8 R6, [R1+0xc] ;  /* 0x00000c0001067983 */ /* 0x01fea40000100000 */
[----:B--2---:R-:W-:-:S05]  /*46100*/  LOP3.LUT R6, R6, 0x10, RZ, 0xfc, !PT ;  /* 0x0000001006067812 */ /* 0x004fca00078efcff */
[----:B------:R0:W-:Y:S02]  /*46110*/  STL.U8 [R1+0xc], R6 ;  /* 0x00000c0601007387 */ /* 0x0001e40000100000 */
.L_x_2305:
[----:B------:R-:W-:Y:S05]  /*46120*/  BSYNC.RECONVERGENT B0 ;  /* 0x0000000000007941 */ /* 0x000fea0003800200 */
.L_x_2304:
[----:B------:R-:W-:Y:S04]  /*46130*/  BSSY.RECONVERGENT B0, `(.L_x_2306) ;  /* 0x0000005000007945 */ /* 0x000fe80003800200 */
[----:B------:R-:W-:Y:S05]  /*46140*/  @!P6 BRA `(.L_x_2307) ;  /* 0x00000000000ce947 */ /* 0x000fea0003800000 */
[----:B01234-:R-:W2:Y:S02]  /*46150*/  LDL.U8 R6, [R1+0xc] ;  /* 0x00000c0001067983 */ /* 0x01fea40000100000 */
[----:B--2---:R-:W-:-:S05]  /*46160*/  LOP3.LUT R6, R6, 0x8, RZ, 0xfc, !PT ;  /* 0x0000000806067812 */ /* 0x004fca00078efcff */
[----:B------:R0:W-:Y:S02]  /*46170*/  STL.U8 [R1+0xc], R6 ;  /* 0x00000c0601007387 */ /* 0x0001e40000100000 */
.L_x_2307:
[----:B------:R-:W-:Y:S05]  /*46180*/  BSYNC.RECONVERGENT B0 ;  /* 0x0000000000007941 */ /* 0x000fea0003800200 */
.L_x_2306:
[----:B------:R-:W-:Y:S04]  /*46190*/  BSSY.RECONVERGENT B0, `(.L_x_2308) ;  /* 0x0000005000007945 */ /* 0x000fe80003800200 */
[----:B------:R-:W-:Y:S05]  /*461a0*/  @!P0 BRA `(.L_x_2309) ;  /* 0x00000000000c8947 */ /* 0x000fea0003800000 */
[----:B01234-:R-:W2:Y:S02]  /*461b0*/  LDL.U8 R6, [R1+0xc] ;  /* 0x00000c0001067983 */ /* 0x01fea40000100000 */
[----:B--2---:R-:W-:-:S05]  /*461c0*/  LOP3.LUT R6, R6, 0x4, RZ, 0xfc, !PT ;  /* 0x0000000406067812 */ /* 0x004fca00078efcff */
[----:B------:R0:W-:Y:S02]  /*461d0*/  STL.U8 [R1+0xc], R6 ;  /* 0x00000c0601007387 */ /* 0x0001e40000100000 */
.L_x_2309:
[----:B------:R-:W-:Y:S05]  /*461e0*/  BSYNC.RECONVERGENT B0 ;  /* 0x0000000000007941 */ /* 0x000fea0003800200 */
.L_x_2308:
[----:B------:R0:W5:Y:S04]  /*461f0*/  LDL.U8 R47, [R1+0x7] ;  /* 0x00000700012f7983 */ /* 0x0001680000100000 */
[----:B01234-:R0:W5:Y:S04]  /*46200*/  LDL.U8 R6, [R1+0x8] ;  /* 0x0000080001067983 */ /* 0x01f1680000100000 */
        /* <DEDUP_REMOVED lines=23> */
.L_x_2311:
[----:B------:R-:W-:Y:S05]  /*46380*/  BSYNC.RECONVERGENT B0 ;  /* 0x0000000000007941 */ /* 0x000fea0003800200 */
.L_x_2310:
        /* <DEDUP_REMOVED lines=8> */
.L_x_2313:
[----:B------:R-:W-:Y:S05]  /*46410*/  BSYNC.RECONVERGENT B0 ;  /* 0x0000000000007941 */ /* 0x000fea0003800200 */
.L_x_2312:
        /* <DEDUP_REMOVED lines=8> */
.L_x_2315:
[----:B------:R-:W-:Y:S05]  /*464a0*/  BSYNC.RECONVERGENT B0 ;  /* 0x0000000000007941 */ /* 0x000fea0003800200 */
.L_x_2314:
        /* <DEDUP_REMOVED lines=8> */
.L_x_2317:
[----:B------:R-:W-:Y:S05]  /*46530*/  BSYNC.RECONVERGENT B0 ;  /* 0x0000000000007941 */ /* 0x000fea0003800200 */
.L_x_2316:
[----:B------:R-:W-:Y:S01]  /*46540*/  BSSY.RECONVERGENT B0, `(.L_x_2318) ;  /* 0x0000006000007945 */ /* 0x000fe20003800200 */
[----:B------:R-:W-:-:S03]  /*46550*/  LOP3.LUT P6, RZ, R19, 0x80, RZ, 0xc0, !PT ;  /* 0x0000008013ff7812 */ /* 0x000fc600078cc0ff */
[----:B------:R-:W-:Y:S10]  /*46560*/  @!P2 BRA `(.L_x_2319) ;  /* 0x00000000000ca947 */ /* 0x000ff40003800000 */
[----:B0123--:R-:W2:Y:S02]  /*46570*/  LDL.U8 R18, [R1+0xd] ;  /* 0x00000d0001127983 */ /* 0x00fea40000100000 */
[----:B--2---:R-:W-:-:S05]  /*46580*/  LOP3.LUT R18, R18, 0x20, RZ, 0xfc, !PT ;  /* 0x0000002012127812 */ /* 0x004fca00078efcff */
[----:B------:R4:W-:Y:S02]  /*46590*/  STL.U8 [R1+0xd], R18 ;  /* 0x00000d1201007387 */ /* 0x0009e40000100000 */
.L_x_2319:
[----:B------:R-:W-:Y:S05]  /*465a0*/  BSYNC.RECONVERGENT B0 ;  /* 0x0000000000007941 */ /* 0x000fea0003800200 */
.L_x_2318:
[----:B------:R-:W-:Y:S01]  /*465b0*/  BSSY.RECONVERGENT B0, `(.L_x_2320) ;  /* 0x0000006000007945 */ /* 0x000fe20003800200 */
[----:B------:R-:W-:-:S03]  /*465c0*/  LOP3.LUT P3, RZ, R19, 0x40, RZ, 0xc0, !PT ;  /* 0x0000004013ff7812 */ /* 0x000fc6000786c0ff */
[----:B------:R-:W-:Y:S10]  /*465d0*/  @!P1 BRA `(.L_x_2321) ;  /* 0x00000000000c9947 */ /* 0x000ff40003800000 */
[----:B01234-:R-:W2:Y:S02]  /*465e0*/  LDL.U8 R18, [R1+0xd] ;  /* 0x00000d0001127983 */ /* 0x01fea40000100000 */
[----:B--2---:R-:W-:-:S05]  /*465f0*/  LOP3.LUT R18, R18, 0x10, RZ, 0xfc, !PT ;  /* 0x0000001012127812 */ /* 0x004fca00078efcff */
[----:B------:R0:W-:Y:S02]  /*46600*/  STL.U8 [R1+0xd], R18 ;  /* 0x00000d1201007387 */ /* 0x0001e40000100000 */
.L_x_2321:
[----:B------:R-:W-:Y:S05]  /*46610*/  BSYNC.RECONVERGENT B0 ;  /* 0x0000000000007941 */ /* 0x000fea0003800200 */
.L_x_2320:
[----:B------:R-:W-:Y:S01]  /*46620*/  BSSY.RECONVERGENT B0, `(.L_x_2322) ;  /* 0x0000006000007945 */ /* 0x000fe20003800200 */
[----:B------:R-:W-:-:S03]  /*46630*/  LOP3.LUT P4, RZ, R19, 0x20, RZ, 0xc0, !PT ;  /* 0x0000002013ff7812 */ /* 0x000fc6000788c0ff */
[----:B------:R-:W-:Y:S10]  /*46640*/  @!P0 BRA `(.L_x_2323) ;  /* 0x00000000000c8947 */ /* 0x000ff40003800000 */
[----:B01234-:R-:W2:Y:S02]  /*46650*/  LDL.U8 R18, [R1+0xd] ;  /* 0x00000d0001127983 */ /* 0x01fea40000100000 */
[----:B--2---:R-:W-:-:S05]  /*46660*/  LOP3.LUT R18, R18, 0x8, RZ, 0xfc, !PT ;  /* 0x0000000812127812 */ /* 0x004fca00078efcff */
[----:B------:R0:W-:Y:S02]  /*46670*/  STL.U8 [R1+0xd], R18 ;  /* 0x00000d1201007387 */ /* 0x0001e40000100000 */
.L_x_2323:
[----:B------:R-:W-:Y:S05]  /*46680*/  BSYNC.RECONVERGENT B0 ;  /* 0x0000000000007941 */ /* 0x000fea0003800200 */
.L_x_2322:
[----:B------:R-:W-:Y:S01]  /*46690*/  ISETP.NE.U32.AND P0, PT, R51, 0x1, PT ;  /* 0x000000013300780c */ /* 0x000fe20003f05070 */
[----:B------:R-:W-:Y:S01]  /*466a0*/  BSSY.RECONVERGENT B0, `(.L_x_2324) ;  /* 0x0000006000007945 */ /* 0x000fe20003800200 */
[----:B------:R-:W-:-:S11]  /*466b0*/  LOP3.LUT P5, RZ, R19, 0x10, RZ, 0xc0, !PT ;  /* 0x0000001013ff7812 */ /* 0x000fd600078ac0ff */
[----:B------:R-:W-:Y:S05]  /*466c0*/  @P0 BRA `(.L_x_2325) ;  /* 0x00000000000c0947 */ /* 0x000fea0003800000 */
[----:B01234-:R-:W2:Y:S02]  /*466d0*/  LDL.U8 R18, [R1+0xd] ;  /* 0x00000d0001127983 */ /* 0x01fea40000100000 */
[----:B--2---:R-:W-:-:S05]  /*466e0*/  LOP3.LUT R18, R18, 0x4, RZ, 0xfc, !PT ;  /* 0x0000000412127812 */ /* 0x004fca00078efcff */
[----:B------:R0:W-:Y:S02]  /*466f0*/  STL.U8 [R1+0xd], R18 ;  /* 0x00000d1201007387 */ /* 0x0001e40000100000 */
.L_x_2325:
[----:B------:R-:W-:Y:S05]  /*46700*/  BSYNC.RECONVERGENT B0 ;  /* 0x0000000000007941 */ /* 0x000fea0003800200 */
.L_x_2324:
[C---:B------:R-:W-:Y:S01]  /*46710*/  LOP3.LUT P0, RZ, R19.reuse, 0x400, RZ, 0xc0, !PT ;  /* 0x0000040013ff7812 */ /* 0x040fe2000780c0ff */
[----:B------:R-:W-:Y:S01]  /*46720*/  BSSY.RECONVERGENT B0, `(.L_x_2326) ;  /* 0x0000006000007945 */ /* 0x000fe20003800200 */
[----:B------:R-:W-:-:S11]  /*46730*/  LOP3.LUT P1, RZ, R19, 0x8, RZ, 0xc0, !PT ;  /* 0x0000000813ff7812 */ /* 0x000fd6000782c0ff */
[----:B------:R-:W-:Y:S05]  /*46740*/  @!P0 BRA `(.L_x_2327) ;  /* 0x00000000000c8947 */ /* 0x000fea0003800000 */
[----:B01234-:R-:W2:Y:S02]  /*46750*/  LDL.U8 R18, [R1+0xd] ;  /* 0x00000d0001127983 */ /* 0x01fea40000100000 */
[----:B--2---:R-:W-:-:S05]  /*46760*/  LOP3.LUT R18, R18, 0x2, RZ, 0xfc, !PT ;  /* 0x0000000212127812 */ /* 0x004fca00078efcff */
[----:B------:R0:W-:Y:S02]  /*46770*/  STL.U8 [R1+0xd], R18 ;  /* 0x00000d1201007387 */ /* 0x0001e40000100000 */
.L_x_2327:
[----:B------:R-:W-:Y:S05]  /*46780*/  BSYNC.RECONVERGENT B0 ;  /* 0x0000000000007941 */ /* 0x000fea0003800200 */
.L_x_2326:
[C---:B------:R-:W-:Y:S01]  /*46790*/  LOP3.LUT P2, RZ, R19.reuse, 0x200, RZ, 0xc0, !PT ;  /* 0x0000020013ff7812 */ /* 0x040fe2000784c0ff */
[----:B------:R-:W-:Y:S01]  /*467a0*/  BSSY.RECONVERGENT B0, `(.L_x_2328) ;  /* 0x0000006000007945 */ /* 0x000fe20003800200 */
[----:B------:R-:W-:-:S11]  /*467b0*/  LOP3.LUT P0, RZ, R19, 0x4, RZ, 0xc0, !PT ;  /* 0x0000000413ff7812 */ /* 0x000fd6000780c0ff */
[----:B------:R-:W-:Y:S05]  /*467c0*/  @!P2 BRA `(.L_x_2329) ;  /* 0x00000000000ca947 */ /* 0x000fea0003800000 */
[----:B01234-:R-:W2:Y:S02]  /*467d0*/  LDL.U8 R18, [R1+0xd] ;  /* 0x00000d0001127983 */ /* 0x01fea40000100000 */
[----:B--2---:R-:W-:-:S05]  /*467e0*/  LOP3.LUT R18, R18, 0x1, RZ, 0xfc, !PT ;  /* 0x0000000112127812 */ /* 0x004fca00078efcff */
[----:B------:R0:W-:Y:S02]  /*467f0*/  STL.U8 [R1+0xd], R18 ;  /* 0x00000d1201007387 */ /* 0x0001e40000100000 */
.L_x_2329:
[----:B------:R-:W-:Y:S05]  /*46800*/  BSYNC.RECONVERGENT B0 ;  /* 0x0000000000007941 */ /* 0x000fea0003800200 */
.L_x_2328:
        /* <DEDUP_REMOVED lines=12> */
.L_x_2331:
[----:B------:R-:W-:Y:S05]  /*468d0*/  BSYNC.RECONVERGENT B0 ;  /* 0x0000000000007941 */ /* 0x000fea0003800200 */
.L_x_2330:
[----:B------:R-:W-:Y:S01]  /*468e0*/  BSSY.RECONVERGENT B0, `(.L_x_2332) ;  /* 0x0000006000007945 */ /* 0x000fe20003800200 */
[----:B------:R-:W-:-:S03]  /*468f0*/  ISETP.NE.U32.AND P2, PT, R51, 0x1, PT ;  /* 0x000000013300780c */ /* 0x000fc60003f45070 */
[----:B------:R-:W-:Y:S10]  /*46900*/  @!P6 BRA `(.L_x_2333) ;  /* 0x00000000000ce947 */ /* 0x000ff40003800000 */
[----:B0-----:R-:W2:Y:S02]  /*46910*/  LDL.U8 R18, [R1+0xe] ;  /* 0x00000e0001127983 */ /* 0x001ea40000100000 */
[----:B--2---:R-:W-:-:S05]  /*46920*/  LOP3.LUT R18, R18, 0x40, RZ, 0xfc, !PT ;  /* 0x0000004012127812 */ /* 0x004fca00078efcff */
[----:B------:R1:W-:Y:S02]  /*46930*/  STL.U8 [R1+0xe], R18 ;  /* 0x00000e1201007387 */ /* 0x0003e40000100000 */
.L_x_2333:
[----:B------:R-:W-:Y:S05]  /*46940*/  BSYNC.RECONVERGENT B0 ;  /* 0x0000000000007941 */ /* 0x000fea0003800200 */
.L_x_2332:
        /* <DEDUP_REMOVED lines=8> */
.L_x_2335:
[----:B------:R-:W-:Y:S05]  /*469d0*/  BSYNC.RECONVERGENT B0 ;  /* 0x0000000000007941 */ /* 0x000fea0003800200 */
.L_x_2334:
        /* <DEDUP_REMOVED lines=8> */
.L_x_2337:
[----:B------:R-:W-:Y:S05]  /*46a60*/  BSYNC.RECONVERGENT B0 ;  /* 0x0000000000007941 */ /* 0x000fea0003800200 */
.L_x_2336:
        /* <DEDUP_REMOVED lines=8> */
.L_x_2339:
[----:B------:R-:W-:Y:S05]  /*46af0*/  BSYNC.RECONVERGENT B0 ;  /* 0x0000000000007941 */ /* 0x000fea0003800200 */
.L_x_2338:
[----:B------:R-:W-:Y:S01]  /*46b00*/  BSSY.RECONVERGENT B0, `(.L_x_2340) ;  /* 0x0000006000007945 */ /* 0x000fe20003800200 */
[----:B------:R-:W-:-:S03]  /*46b10*/  LOP3.LUT P6, RZ, R46, 0x80, RZ, 0xc0, !PT ;  /* 0x000000802eff7812 */ /* 0x000fc600078cc0ff */
[----:B------:R-:W-:Y:S10]  /*46b20*/  @!P1 BRA `(.L_x_2341) ;  /* 0x00000000000c9947 */ /* 0x000ff40003800000 */
[----:B01234-:R-:W2:Y:S02]  /*46b30*/  LDL.U8 R18, [R1+0xe] ;  /* 0x00000e0001127983 */ /* 0x01fea40000100000 */
[----:B--2---:R-:W-:-:S05]  /*46b40*/  LOP3.LUT R18, R18, 0x4, RZ, 0xfc, !PT ;  /* 0x0000000412127812 */ /* 0x004fca00078efcff */
[----:B------:R0:W-:Y:S02]  /*46b50*/  STL.U8 [R1+0xe], R18 ;  /* 0x00000e1201007387 */ /* 0x0001e40000100000 */
.L_x_2341:
[----:B------:R-:W-:Y:S05]  /*46b60*/  BSYNC.RECONVERGENT B0 ;  /* 0x0000000000007941 */ /* 0x000fea0003800200 */
.L_x_2340:
        /* <DEDUP_REMOVED lines=8> */
.L_x_2343:
[----:B------:R-:W-:Y:S05]  /*46bf0*/  BSYNC.RECONVERGENT B0 ;  /* 0x0000000000007941 */ /* 0x000fea0003800200 */
.L_x_2342:
[----:B------:R-:W-:Y:S01]  /*46c00*/  LOP3.LUT P1, RZ, R42, 0x2, RZ, 0xc0, !PT ;  /* 0x000000022aff7812 */ /* 0x000fe2000782c0ff */
[----:B------:R-:W-:Y:S01]  /*46c10*/  BSSY.RECONVERGENT B0, `(.L_x_2344) ;  /* 0x0000006000007945 */ /* 0x000fe20003800200 */
[----:B------:R-:W-:-:S11]  /*46c20*/  LOP3.LUT P0, RZ, R46, 0x20, RZ, 0xc0, !PT ;  /* 0x000000202eff7812 */ /* 0x000fd6000780c0ff */
[----:B------:R-:W-:Y:S05]  /*46c30*/  @!P1 BRA `(.L_x_2345) ;  /* 0x00000000000c9947 */ /* 0x000fea0003800000 */
[----:B01234-:R-:W2:Y:S02]  /*46c40*/  LDL.U8 R18, [R1+0xe] ;  /* 0x00000e0001127983 */ /* 0x01fea40000100000 */
[----:B--2---:R-:W-:-:S05]  /*46c50*/  LOP3.LUT R18, R18, 0x1, RZ, 0xfc, !PT ;  /* 0x0000000112127812 */ /* 0x004fca00078efcff */
[----:B------:R0:W-:Y:S02]  /*46c60*/  STL.U8 [R1+0xe], R18 ;  /* 0x00000e1201007387 */ /* 0x0001e40000100000 */
.L_x_2345:
[----:B------:R-:W-:Y:S05]  /*46c70*/  BSYNC.RECONVERGENT B0 ;  /* 0x0000000000007941 */ /* 0x000fea0003800200 */
.L_x_2344:
[----:B------:R-:W-:Y:S01]  /*46c80*/  BSSY.RECONVERGENT B0, `(.L_x_2346) ;  /* 0x0000006000007945 */ /* 0x000fe20003800200 */
[----:B------:R-:W-:-:S03]  /*46c90*/  LOP3.LUT P1, RZ, R46, 0x10, RZ, 0xc0, !PT ;  /* 0x000000102eff7812 */ /* 0x000fc6000782c0ff */
[----:B------:R-:W-:Y:S10]  /*46ca0*/  @P2 BRA `(.L_x_2347) ;  /* 0x00000000000c2947 */ /* 0x000ff40003800000 */
[----:B01234-:R-:W2:Y:S02]  /*46cb0*/  LDL.U8 R18, [R1+0xf] ;  /* 0x00000f0001127983 */ /* 0x01fea40000100000 */
[----:B--2---:R-:W-:-:S05]  /*46cc0*/  LOP3.LUT R18, R18, 0x80, RZ, 0xfc, !PT ;  /* 0x0000008012127812 */ /* 0x004fca00078efcff */
[----:B------:R0:W-:Y:S02]  /*46cd0*/  STL.U8 [R1+0xf], R18 ;  /* 0x00000f1201007387 */ /* 0x0001e40000100000 */
.L_x_2347:
[----:B------:R-:W-:Y:S05]  /*46ce0*/  BSYNC.RECONVERGENT B0 ;  /* 0x0000000000007941 */ /* 0x000fea0003800200 */
.L_x_2346:
[C---:B------:R-:W-:Y:S01]  /*46cf0*/  LOP3.LUT P3, RZ, R46.reuse, 0x400, RZ, 0xc0, !PT ;  /* 0x000004002eff7812 */ /* 0x040fe2000786c0ff */
[----:B------:R-:W-:Y:S01]  /*46d00*/  BSSY.RECONVERGENT B0, `(.L_x_2348) ;  /* 0x0000006000007945 */ /* 0x000fe20003800200 */
[----:B------:R-:W-:-:S11]  /*46d10*/  LOP3.LUT P2, RZ, R46, 0x8, RZ, 0xc0, !PT ;  /* 0x000000082eff7812 */ /* 0x000fd6000784c0ff */
[----:B------:R-:W-:Y:S05]  /*46d20*/  @!P3 BRA `(.L_x_2349) ;  /* 0x00000000000cb947 */ /* 0x000fea0003800000 */
[----:B01234-:R-:W2:Y:S02]  /*46d30*/  LDL.U8 R18, [R1+0xf] ;  /* 0x00000f0001127983 */ /* 0x01fea40000100000 */
[----:B--2---:R-:W-:-:S05]  /*46d40*/  LOP3.LUT R18, R18, 0x40, RZ, 0xfc, !PT ;  /* 0x0000004012127812 */ /* 0x004fca00078efcff */
[----:B------:R0:W-:Y:S02]  /*46d50*/  STL.U8 [R1+0xf], R18 ;  /* 0x00000f1201007387 */ /* 0x0001e40000100000 */
.L_x_2349:
[----:B------:R-:W-:Y:S05]  /*46d60*/  BSYNC.RECONVERGENT B0 ;  /* 0x0000000000007941 */ /* 0x000fea0003800200 */
.L_x_2348:
[C---:B------:R-:W-:Y:S01]  /*46d70*/  LOP3.LUT P4, RZ, R46.reuse, 0x200, RZ, 0xc0, !PT ;  /* 0x000002002eff7812 */ /* 0x040fe2000788c0ff */
[----:B------:R-:W-:Y:S01]  /*46d80*/  BSSY.RECONVERGENT B0, `(.L_x_2350) ;  /* 0x0000006000007945 */ /* 0x000fe20003800200 */
[----:B------:R-:W-:-:S11]  /*46d90*/  LOP3.LUT P3, RZ, R46, 0x4, RZ, 0xc0, !PT ;  /* 0x000000042eff7812 */ /* 0x000fd6000786c0ff */
[----:B------:R-:W-:Y:S05]  /*46da0*/  @!P4 BRA `(.L_x_2351) ;  /* 0x00000000000cc947 */ /* 0x000fea0003800000 */
[----:B01234-:R-:W2:Y:S02]  /*46db0*/  LDL.U8 R18, [R1+0xf] ;  /* 0x00000f0001127983 */ /* 0x01fea40000100000 */
[----:B--2---:R-:W-:-:S05]  /*46dc0*/  LOP3.LUT R18, R18, 0x20, RZ, 0xfc, !PT ;  /* 0x0000002012127812 */ /* 0x004fca00078efcff */
[----:B------:R0:W-:Y:S02]  /*46dd0*/  STL.U8 [R1+0xf], R18 ;  /* 0x00000f1201007387 */ /* 0x0001e40000100000 */
.L_x_2351:
[----:B------:R-:W-:Y:S05]  /*46de0*/  BSYNC.RECONVERGENT B0 ;  /* 0x0000000000007941 */ /* 0x000fea0003800200 */
.L_x_2350:
        /* <DEDUP_REMOVED lines=8> */
.L_x_2353:
[----:B------:R-:W-:Y:S05]  /*46e70*/  BSYNC.RECONVERGENT B0 ;  /* 0x0000000000007941 */ /* 0x000fea0003800200 */
.L_x_2352:
[----:B------:R-:W-:Y:S01]  /*46e80*/  BSSY.RECONVERGENT B0, `(.L_x_2354) ;  /* 0x0000006000007945 */ /* 0x000fe20003800200 */
[----:B------:R-:W-:-:S03]  /*46e90*/  ISETP.NE.U32.AND P5, PT, R19, 0x1, PT ;  /* 0x000000011300780c */ /* 0x000fc60003fa5070 */
[----:B------:R-:W-:Y:S10]  /*46ea0*/  @!P6 BRA `(.L_x_2355) ;  /* 0x00000000000ce947 */ /* 0x000ff40003800000 */
[----:B01234-:R-:W2:Y:S02]  /*46eb0*/  LDL.U8 R18, [R1+0xf] ;  /* 0x00000f0001127983 */ /* 0x01fea40000100000 */
[----:B--2---:R-:W-:-:S05]  /*46ec0*/  LOP3.LUT R18, R18, 0x8, RZ, 0xfc, !PT ;  /* 0x0000000812127812 */ /* 0x004fca00078efcff */
[----:B------:R0:W-:Y:S02]  /*46ed0*/  STL.U8 [R1+0xf], R18 ;  /* 0x00000f1201007387 */ /* 0x0001e40000100000 */
.L_x_2355:
[----:B------:R-:W-:Y:S05]  /*46ee0*/  BSYNC.RECONVERGENT B0 ;  /* 0x0000000000007941 */ /* 0x000fea0003800200 */
.L_x_2354:
        /* <DEDUP_REMOVED lines=11> */
.L_x_2357:
[----:B------:R-:W-:Y:S05]  /*46fa0*/  BSYNC.RECONVERGENT B0 ;  /* 0x0000000000007941 */ /* 0x000fea0003800200 */
.L_x_2356:
[----:B------:R-:W-:Y:S01]  /*46fb0*/  BSSY.RECONVERGENT B0, `(.L_x_2358) ;  /* 0x0000006000007945 */ /* 0x000fe20003800200 */
[----:B------:R-:W-:-:S03]  /*46fc0*/  LOP3.LUT P6, RZ, R30, 0x200, RZ, 0xc0, !PT ;  /* 0x000002001eff7812 */ /* 0x000fc600078cc0ff */
[----:B------:R-:W-:Y:S10]  /*46fd0*/  @!P0 BRA `(.L_x_2359) ;  /* 0x00000000000c8947 */ /* 0x000ff40003800000 */
[----:B0-----:R-:W2:Y:S02]  /*46fe0*/  LDL.U8 R18, [R1+0xf] ;  /* 0x00000f0001127983 */ /* 0x001ea40000100000 */
[----:B--2---:R-:W-:-:S05]  /*46ff0*/  LOP3.LUT R18, R18, 0x2, RZ, 0xfc, !PT ;  /* 0x0000000212127812 */ /* 0x004fca00078efcff */
[----:B------:R1:W-:Y:S02]  /*47000*/  STL.U8 [R1+0xf], R18 ;  /* 0x00000f1201007387 */ /* 0x0003e40000100000 */
.L_x_2359:
[----:B------:R-:W-:Y:S05]  /*47010*/  BSYNC.RECONVERGENT B0 ;  /* 0x0000000000007941 */ /* 0x000fea0003800200 */
.L_x_2358:
[----:B------:R-:W-:Y:S01]  /*47020*/  BSSY.RECONVERGENT B0, `(.L_x_2360) ;  /* 0x0000006000007945 */ /* 0x000fe20003800200 */
[----:B------:R-:W-:-:S03]  /*47030*/  LOP3.LUT P0, RZ, R30, 0x100, RZ, 0xc0, !PT ;  /* 0x000001001eff7812 */ /* 0x000fc6000780c0ff */
[----:B------:R-:W-:Y:S10]  /*47040*/  @!P1 BRA `(.L_x_2361) ;  /* 0x00000000000c9947 */ /* 0x000ff40003800000 */
[----:B01----:R-:W2:Y:S02]  /*47050*/  LDL.U8 R18, [R1+0xf] ;  /* 0x00000f0001127983 */ /* 0x003ea40000100000 */
[----:B--2---:R-:W-:-:S05]  /*47060*/  LOP3.LUT R18, R18, 0x1, RZ, 0xfc, !PT ;  /* 0x0000000112127812 */ /* 0x004fca00078efcff */
[----:B------:R2:W-:Y:S02]  /*47070*/  STL.U8 [R1+0xf], R18 ;  /* 0x00000f1201007387 */ /* 0x0005e40000100000 */
.L_x_2361:
[----:B------:R-:W-:Y:S05]  /*47080*/  BSYNC.RECONVERGENT B0 ;  /* 0x0000000000007941 */ /* 0x000fea0003800200 */
.L_x_2360:
[----:B------:R-:W-:Y:S04]  /*47090*/  BSSY.RECONVERGENT B0, `(.L_x_2362) ;  /* 0x0000005000007945 */ /* 0x000fe80003800200 */
[----:B------:R-:W-:Y:S05]  /*470a0*/  @!P2 BRA `(.L_x_2363) ;  /* 0x00000000000ca947 */ /* 0x000fea0003800000 */
[----:B012---:R-:W2:Y:S02]  /*470b0*/  LDL.U8 R18, [R1+0x10] ;  /* 0x0000100001127983 */ /* 0x007ea40000100000 */
[----:B--2---:R-:W-:-:S05]  /*470c0*/  LOP3.LUT R18, R18, 0x80, RZ, 0xfc, !PT ;  /* 0x0000008012127812 */ /* 0x004fca00078efcff */
[----:B------:R3:W-:Y:S02]  /*470d0*/  STL.U8 [R1+0x10], R18 ;  /* 0x0000101201007387 */ /* 0x0007e40000100000 */
.L_x_2363:
[----:B------:R-:W-:Y:S05]  /*470e0*/  BSYNC.RECONVERGENT B0 ;  /* 0x0000000000007941 */ /* 0x000fea0003800200 */
.L_x_2362:
[----:B------:R-:W-:Y:S04]  /*470f0*/  BSSY.RECONVERGENT B0, `(.L_x_2364) ;  /* 0x0000005000007945 */ /* 0x000fe80003800200 */
[----:B------:R-:W-:Y:S05]  /*47100*/  @!P3 BRA `(.L_x_2365) ;  /* 0x00000000000cb947 */ /* 0x000fea0003800000 */
[----:B0123--:R-:W2:Y:S02]  /*47110*/  LDL.U8 R18, [R1+0x10] ;  /* 0x0000100001127983 */ /* 0x00fea40000100000 */
[----:B--2---:R-:W-:-:S05]  /*47120*/  LOP3.LUT R18, R18, 0x40, RZ, 0xfc, !PT ;  /* 0x0000004012127812 */ /* 0x004fca00078efcff */
[----:B------:R4:W-:Y:S02]  /*47130*/  STL.U8 [R1+0x10], R18 ;  /* 0x0000101201007387 */ /* 0x0009e40000100000 */
.L_x_2365:
[----:B------:R-:W-:Y:S05]  /*47140*/  BSYNC.RECONVERGENT B0 ;  /* 0x0000000000007941 */ /* 0x000fea0003800200 */
.L_x_2364:
[----:B------:R-:W-:Y:S04]  /*47150*/  BSSY.RECONVERGENT B0, `(.L_x_2366) ;  /* 0x0000005000007945 */ /* 0x000fe80003800200 */
[----:B------:R-:W-:Y:S05]  /*47160*/  @!P4 BRA `(.L_x_2367) ;  /* 0x00000000000cc947 */ /* 0x000fea0003800000 */
[----:B01234-:R-:W2:Y:S02]  /*47170*/  LDL.U8 R18, [R1+0x10] ;  /* 0x0000100001127983 */ /* 0x01fea40000100000 */
[----:B--2---:R-:W-:-:S05]  /*47180*/  LOP3.LUT R18, R18, 0x20, RZ, 0xfc, !PT ;  /* 0x0000002012127812 */ /* 0x004fca00078efcff */
[----:B------:R0:W-:Y:S02]  /*47190*/  STL.U8 [R1+0x10], R18 ;  /* 0x0000101201007387 */ /* 0x0001e40000100000 */
.L_x_2367:
[----:B------:R-:W-:Y:S05]  /*471a0*/  BSYNC.RECONVERGENT B0 ;  /* 0x0000000000007941 */ /* 0x000fea0003800200 */
.L_x_2366:
[----:B------:R-:W-:Y:S04]  /*471b0*/  BSSY.RECONVERGENT B0, `(.L_x_2368) ;  /* 0x0000005000007945 */ /* 0x000fe80003800200 */
[----:B------:R-:W-:Y:S05]  /*471c0*/  @P5 BRA `(.L_x_2369) ;  /* 0x00000000000c5947 */ /* 0x000fea0003800000 */
[----:B01234-:R-:W2:Y:S02]  /*471d0*/  LDL.U8 R18, [R1+0x10] ;  /* 0x0000100001127983 */ /* 0x01fea40000100000 */
[----:B--2---:R-:W-:-:S05]  /*471e0*/  LOP3.LUT R18, R18, 0x10, RZ, 0xfc, !PT ;  /* 0x0000001012127812 */ /* 0x004fca00078efcff */
[----:B------:R0:W-:Y:S02]  /*471f0*/  STL.U8 [R1+0x10], R18 ;  /* 0x0000101201007387 */ /* 0x0001e40000100000 */
.L_x_2369:
[----:B------:R-:W-:Y:S05]  /*47200*/  BSYNC.RECONVERGENT B0 ;  /* 0x0000000000007941 */ /* 0x000fea0003800200 */
.L_x_2368:
[----:B------:R-:W-:Y:S01]  /*47210*/  LOP3.LUT P1, RZ, R30, 0x400, RZ, 0xc0, !PT ;  /* 0x000004001eff7812 */ /* 0x000fe2000782c0ff */
[----:B------:R-:W-:-:S12]  /*47220*/  BSSY.RECONVERGENT B0, `(.L_x_2370) ;  /* 0x0000005000007945 */ /* 0x000fd80003800200 */
[----:B------:R-:W-:Y:S05]  /*47230*/  @!P1 BRA `(.L_x_2371) ;  /* 0x00000000000c9947 */ /* 0x000fea0003800000 */
[----:B01234-:R-:W2:Y:S02]  /*47240*/  LDL.U8 R18, [R1+0x10] ;  /* 0x0000100001127983 */ /* 0x01fea40000100000 */
[----:B--2---:R-:W-:-:S05]  /*47250*/  LOP3.LUT R18, R18, 0x8, RZ, 0xfc, !PT ;  /* 0x0000000812127812 */ /* 0x004fca00078efcff */
[----:B------:R0:W-:Y:S02]  /*47260*/  STL.U8 [R1+0x10], R18 ;  /* 0x0000101201007387 */ /* 0x0001e40000100000 */
.L_x_2371:
[----:B------:R-:W-:Y:S05]  /*47270*/  BSYNC.RECONVERGENT B0 ;  /* 0x0000000000007941 */ /* 0x000fea0003800200 */
.L_x_2370:
[----:B------:R-:W-:Y:S04]  /*47280*/  BSSY.RECONVERGENT B0, `(.L_x_2372) ;  /* 0x0000005000007945 */ /* 0x000fe80003800200 */
[----:B------:R-:W-:Y:S05]  /*47290*/  @!P6 BRA `(.L_x_2373) ;  /* 0x00000000000ce947 */ /* 0x000fea0003800000 */
[----:B01234-:R-:W2:Y:S02]  /*472a0*/  LDL.U8 R18, [R1+0x10] ;  /* 0x0000100001127983 */ /* 0x01fea40000100000 */
[----:B--2---:R-:W-:-:S05]  /*472b0*/  LOP3.LUT R18, R18, 0x4, RZ, 0xfc, !PT ;  /* 0x0000000412127812 */ /* 0x004fca00078efcff */
[----:B------:R0:W-:Y:S02]  /*472c0*/  STL.U8 [R1+0x10], R18 ;  /* 0x0000101201007387 */ /* 0x0001e40000100000 */
.L_x_2373:
[----:B------:R-:W-:Y:S05]  /*472d0*/  BSYNC.RECONVERGENT B0 ;  /* 0x0000000000007941 */ /* 0x000fea0003800200 */
.L_x_2372:
[----:B------:R-:W-:Y:S04]  /*472e0*/  BSSY.RECONVERGENT B0, `(.L_x_2374) ;  /* 0x0000005000007945 */ /* 0x000fe80003800200 */
[----:B------:R-:W-:Y:S05]  /*472f0*/  @!P0 BRA `(.L_x_2375) ;  /* 0x00000000000c8947 */ /* 0x000fea0003800000 */
[----:B01234-:R-:W2:Y:S02]  /*47300*/  LDL.U8 R18, [R1+0x10] ;  /* 0x0000100001127983 */ /* 0x01fea40000100000 */
[----:B--2---:R-:W-:-:S05]  /*47310*/  LOP3.LUT R18, R18, 0x2, RZ, 0xfc, !PT ;  /* 0x0000000212127812 */ /* 0x004fca00078efcff */
[----:B------:R0:W-:Y:S02]  /*47320*/  STL.U8 [R1+0x10], R18 ;  /* 0x0000101201007387 */ /* 0x0001e40000100000 */
.L_x_2375:
[----:B------:R-:W-:Y:S05]  /*47330*/  BSYNC.RECONVERGENT B0 ;  /* 0x0000000000007941 */ /* 0x000fea0003800200 */
.L_x_2374:
        /* <DEDUP_REMOVED lines=8> */
[----:B------:R-:W-:Y:S02]  /*473c0*/  ISETP.NE.U32.AND P6, PT, R51, 0x1, PT ;  /* 0x000000013300780c */ /* 0x000fe40003fc5070 */
[----:B------:R-:W-:Y:S02]  /*473d0*/  LOP3.LUT R42, R42, 0xfffffffe, RZ, 0xc0, !PT ;  /* 0xfffffffe2a2a7812 */ /* 0x000fe400078ec0ff */
[C---:B------:R-:W-:Y:S02]  /*473e0*/  LOP3.LUT P3, RZ, R30.reuse, 0x40, RZ, 0xc0, !PT ;  /* 0x000000401eff7812 */ /* 0x040fe4000786c0ff */
[C---:B------:R-:W-:Y:S02]  /*473f0*/  LOP3.LUT P4, RZ, R30.reuse, 0x20, RZ, 0xc0, !PT ;  /* 0x000000201eff7812 */ /* 0x040fe4000788c0ff */
[C---:B------:R-:W-:Y:S02]  /*47400*/  LOP3.LUT P5, RZ, R30.reuse, 0x10, RZ, 0xc0, !PT ;  /* 0x000000101eff7812 */ /* 0x040fe400078ac0ff */
        /* <DEDUP_REMOVED lines=9> */
.L_x_2377:
[----:B------:R-:W-:Y:S05]  /*474a0*/  BSYNC.RECONVERGENT B0 ;  /* 0x0000000000007941 */ /* 0x000fea0003800200 */
.L_x_2376:
        /* <DEDUP_REMOVED lines=8> */
.L_x_2379:
[----:B------:R-:W-:Y:S05]  /*47530*/  BSYNC.RECONVERGENT B0 ;  /* 0x0000000000007941 */ /* 0x000fea0003800200 */
.L_x_2378:
        /* <DEDUP_REMOVED lines=8> */
.L_x_2381:
[----:B------:R-:W-:Y:S05]  /*475c0*/  BSYNC.RECONVERGENT B0 ;  /* 0x0000000000007941 */ /* 0x000fea0003800200 */
.L_x_2380:
        /* <DEDUP_REMOVED lines=8> */
.L_x_2383:
[----:B------:R-:W-:Y:S05]  /*47650*/  BSYNC.RECONVERGENT B0 ;  /* 0x0000000000007941 */ /* 0x000fea0003800200 */
.L_x_2382:
[----:B------:R-:W-:Y:S01]  /*47660*/  BSSY.RECONVERGENT B0, `(.L_x_2384) ;  /* 0x0000006000007945 */ /* 0x000fe20003800200 */
[----:B------:R-:W-:-:S03]  /*47670*/  LOP3.LUT P6, RZ, R50, 0x80, RZ, 0xc0, !PT ;  /* 0x0000008032ff7812 */ /* 0x000fc600078cc0ff */
[----:B------:R-:W-:Y:S10]  /*47680*/  @!P2 BRA `(.L_x_2385) ;  /* 0x00000000000ca947 */ /* 0x000ff40003800000 */
[----:B0123--:R-:W2:Y:S02]  /*47690*/  LDL.U8 R30, [R1+0x11] ;  /* 0x00001100011e7983 */ /* 0x00fea40000100000 */
[----:B--2---:R-:W-:-:S05]  /*476a0*/  LOP3.LUT R30, R30, 0x10, RZ, 0xfc, !PT ;  /* 0x000000101e1e7812 */ /* 0x004fca00078efcff */
[----:B------:R4:W-:Y:S02]  /*476b0*/  STL.U8 [R1+0x11], R30 ;  /* 0x0000111e01007387 */ /* 0x0009e40000100000 */
.L_x_2385:
[----:B------:R-:W-:Y:S05]  /*476c0*/  BSYNC.RECONVERGENT B0 ;  /* 0x0000000000007941 */ /* 0x000fea0003800200 */
.L_x_2384:
[----:B------:R-:W-:Y:S01]  /*476d0*/  BSSY.RECONVERGENT B0, `(.L_x_2386) ;  /* 0x0000006000007945 */ /* 0x000fe20003800200 */
[----:B------:R-:W-:-:S03]  /*476e0*/  LOP3.LUT P3, RZ, R50, 0x40, RZ, 0xc0, !PT ;  /* 0x0000004032ff7812 */ /* 0x000fc6000786c0ff */
[----:B------:R-:W-:Y:S10]  /*476f0*/  @!P1 BRA `(.L_x_2387) ;  /* 0x00000000000c9947 */ /* 0x000ff40003800000 */
[----:B01234-:R-:W2:Y:S02]  /*47700*/  LDL.U8 R30, [R1+0x11] ;  /* 0x00001100011e7983 */ /* 0x01fea40000100000 */
[----:B--2---:R-:W-:-:S05]  /*47710*/  LOP3.LUT R30, R30, 0x8, RZ, 0xfc, !PT ;  /* 0x000000081e1e7812 */ /* 0x004fca00078efcff */
[----:B------:R0:W-:Y:S02]  /*47720*/  STL.U8 [R1+0x11], R30 ;  /* 0x0000111e01007387 */ /* 0x0001e40000100000 */
.L_x_2387:
[----:B------:R-:W-:Y:S05]  /*47730*/  BSYNC.RECONVERGENT B0 ;  /* 0x0000000000007941 */ /* 0x000fea0003800200 */
.L_x_2386:
[----:B------:R-:W-:Y:S01]  /*47740*/  BSSY.RECONVERGENT B0, `(.L_x_2388) ;  /* 0x0000006000007945 */ /* 0x000fe20003800200 */
[----:B------:R-:W-:-:S03]  /*47750*/  LOP3.LUT P4, RZ, R50, 0x20, RZ, 0xc0, !PT ;  /* 0x0000002032ff7812 */ /* 0x000fc6000788c0ff */
[----:B------:R-:W-:Y:S10]  /*47760*/  @!P0 BRA `(.L_x_2389) ;  /* 0x00000000000c8947 */ /* 0x000ff40003800000 */
[----:B01234-:R-:W2:Y:S02]  /*47770*/  LDL.U8 R30, [R1+0x11] ;  /* 0x00001100011e7983 */ /* 0x01fea40000100000 */
[----:B--2---:R-:W-:-:S05]  /*47780*/  LOP3.LUT R30, R30, 0x4, RZ, 0xfc, !PT ;  /* 0x000000041e1e7812 */ /* 0x004fca00078efcff */
[----:B------:R0:W-:Y:S02]  /*47790*/  STL.U8 [R1+0x11], R30 ;  /* 0x0000111e01007387 */ /* 0x0001e40000100000 */
.L_x_2389:
[----:B------:R-:W-:Y:S05]  /*477a0*/  BSYNC.RECONVERGENT B0 ;  /* 0x0000000000007941 */ /* 0x000fea0003800200 */
.L_x_2388:
[----:B------:R-:W-:Y:S01]  /*477b0*/  ISETP.NE.U32.AND P0, PT, R51, 0x1, PT ;  /* 0x000000013300780c */ /* 0x000fe20003f05070 */
[----:B------:R-:W-:Y:S01]  /*477c0*/  BSSY.RECONVERGENT B0, `(.L_x_2390) ;  /* 0x0000006000007945 */ /* 0x000fe20003800200 */
[----:B------:R-:W-:-:S11]  /*477d0*/  LOP3.LUT P5, RZ, R50, 0x10, RZ, 0xc0, !PT ;  /* 0x0000001032ff7812 */ /* 0x000fd600078ac0ff */
[----:B------:R-:W-:Y:S05]  /*477e0*/  @P0 BRA `(.L_x_2391) ;  /* 0x00000000000c0947 */ /* 0x000fea0003800000 */
[----:B01234-:R-:W2:Y:S02]  /*477f0*/  LDL.U8 R30, [R1+0x11] ;  /* 0x00001100011e7983 */ /* 0x01fea40000100000 */
[----:B--2---:R-:W-:-:S05]  /*47800*/  LOP3.LUT R30, R30, 0x2, RZ, 0xfc, !PT ;  /* 0x000000021e1e7812 */ /* 0x004fca00078efcff */
[----:B------:R0:W-:Y:S02]  /*47810*/  STL.U8 [R1+0x11], R30 ;  /* 0x0000111e01007387 */ /* 0x0001e40000100000 */
.L_x_2391:
[----:B------:R-:W-:Y:S05]  /*47820*/  BSYNC.RECONVERGENT B0 ;  /* 0x0000000000007941 */ /* 0x000fea0003800200 */
.L_x_2390:
[C---:B------:R-:W-:Y:S01]  /*47830*/  LOP3.LUT P0, RZ, R50.reuse, 0x400, RZ, 0xc0, !PT ;  /* 0x0000040032ff7812 */ /* 0x040fe2000780c0ff */
[----:B------:R-:W-:Y:S01]  /*47840*/  BSSY.RECONVERGENT B0, `(.L_x_2392) ;  /* 0x0000006000007945 */ /* 0x000fe20003800200 */
[----:B------:R-:W-:-:S11]  /*47850*/  LOP3.LUT P1, RZ, R50, 0x8, RZ, 0xc0, !PT ;  /* 0x0000000832ff7812 */ /* 0x000fd6000782c0ff */
[----:B------:R-:W-:Y:S05]  /*47860*/  @!P0 BRA `(.L_x_2393) ;  /* 0x00000000000c8947 */ /* 0x000fea0003800000 */
[----:B01234-:R-:W2:Y:S02]  /*47870*/  LDL.U8 R30, [R1+0x11] ;  /* 0x00001100011e7983 */ /* 0x01fea40000100000 */
[----:B--2---:R-:W-:-:S05]  /*47880*/  LOP3.LUT R30, R30, 0x1, RZ, 0xfc, !PT ;  /* 0x000000011e1e7812 */ /* 0x004fca00078efcff */
[----:B------:R0:W-:Y:S02]  /*47890*/  STL.U8 [R1+0x11], R30 ;  /* 0x0000111e01007387 */ /* 0x0001e40000100000 */
.L_x_2393:
[----:B------:R-:W-:Y:S05]  /*478a0*/  BSYNC.RECONVERGENT B0 ;  /* 0x0000000000007941 */ /* 0x000fea0003800200 */
.L_x_2392:
[C---:B------:R-:W-:Y:S01]  /*478b0*/  LOP3.LUT P2, RZ, R50.reuse, 0x200, RZ, 0xc0, !PT ;  /* 0x0000020032ff7812 */ /* 0x040fe2000784c0ff */
[----:B------:R-:W-:Y:S01]  /*478c0*/  BSSY.RECONVERGENT B0, `(.L_x_2394) ;  /* 0x0000006000007945 */ /* 0x000fe20003800200 */
[----:B------:R-:W-:-:S11]  /*478d0*/  LOP3.LUT P0, RZ, R50, 0x4, RZ, 0xc0, !PT ;  /* 0x0000000432ff7812 */ /* 0x000fd6000780c0ff */
[----:B------:R-:W-:Y:S05]  /*478e0*/  @!P2 BRA `(.L_x_2395) ;  /* 0x00000000000ca947 */ /* 0x000fea0003800000 */
[----:B01234-:R-:W2:Y:S02]  /*478f0*/  LDL.U8 R30, [R1+0x12] ;  /* 0x00001200011e7983 */ /* 0x01fea40000100000 */
[----:B--2---:R-:W-:-:S05]  /*47900*/  LOP3.LUT R30, R30, 0x80, RZ, 0xfc, !PT ;  /* 0x000000801e1e7812 */ /* 0x004fca00078efcff */
[----:B------:R0:W-:Y:S02]  /*47910*/  STL.U8 [R1+0x12], R30 ;  /* 0x0000121e01007387 */ /* 0x0001e40000100000 */
.L_x_2395:
[----:B------:R-:W-:Y:S05]  /*47920*/  BSYNC.RECONVERGENT B0 ;  /* 0x0000000000007941 */ /* 0x000fea0003800200 */
.L_x_2394:
        /* <DEDUP_REMOVED lines=12> */
.L_x_2397:
[----:B------:R-:W-:Y:S05]  /*479f0*/  BSYNC.RECONVERGENT B0 ;  /* 0x0000000000007941 */ /* 0x000fea0003800200 */
.L_x_2396:
[----:B------:R-:W-:Y:S01]  /*47a00*/  BSSY.RECONVERGENT B0, `(.L_x_2398) ;  /* 0x0000006000007945 */ /* 0x000fe20003800200 */
[----:B------:R-:W-:-:S03]  /*47a10*/  ISETP.NE.U32.AND P2, PT, R51, 0x1, PT ;  /* 0x000000013300780c */ /* 0x000fc60003f45070 */
[----:B------:R-:W-:Y:S10]  /*47a20*/  @!P6 BRA `(.L_x_2399) ;  /* 0x00000000000ce947 */ /* 0x000ff40003800000 */
[----:B0-----:R-:W2:Y:S02]  /*47a30*/  LDL.U8 R30, [R1+0x12] ;  /* 0x00001200011e7983 */ /* 0x001ea40000100000 */
[----:B--2---:R-:W-:-:S05]  /*47a40*/  LOP3.LUT R30, R30, 0x20, RZ, 0xfc, !PT ;  /* 0x000000201e1e7812 */ /* 0x004fca00078efcff */
[----:B------:R1:W-:Y:S02]  /*47a50*/  STL.U8 [R1+0x12], R30 ;  /* 0x0000121e01007387 */ /* 0x0003e40000100000 */
.L_x_2399:
[----:B------:R-:W-:Y:S05]  /*47a60*/  BSYNC.RECONVERGENT B0 ;  /* 0x0000000000007941 */ /* 0x000fea0003800200 */
.L_x_2398:
        /* <DEDUP_REMOVED lines=8> */
.L_x_2401:
[----:B------:R-:W-:Y:S05]  /*47af0*/  BSYNC.RECONVERGENT B0 ;  /* 0x0000000000007941 */ /* 0x000fea0003800200 */
.L_x_2400:
        /* <DEDUP_REMOVED lines=8> */
.L_x_2403:
[----:B------:R-:W-:Y:S05]  /*47b80*/  BSYNC.RECONVERGENT B0 ;  /* 0x0000000000007941 */ /* 0x000fea0003800200 */
.L_x_2402:
        /* <DEDUP_REMOVED lines=8> */
.L_x_2405:
[----:B------:R-:W-:Y:S05]  /*47c10*/  BSYNC.RECONVERGENT B0 ;  /* 0x0000000000007941 */ /* 0x000fea0003800200 */
.L_x_2404:
[----:B------:R-:W-:Y:S01]  /*47c20*/  BSSY.RECONVERGENT B0, `(.L_x_2406) ;  /* 0x0000006000007945 */ /* 0x000fe20003800200 */
[----:B------:R-:W-:-:S03]  /*47c30*/  LOP3.LUT P6, RZ, R31, 0x80, RZ, 0xc0, !PT ;  /* 0x000000801fff7812 */ /* 0x000fc600078cc0ff */
[----:B------:R-:W-:Y:S10]  /*47c40*/  @!P1 BRA `(.L_x_2407) ;  /* 0x00000000000c9947 */ /* 0x000ff40003800000 */
[----:B01234-:R-:W2:Y:S02]  /*47c50*/  LDL.U8 R30, [R1+0x12] ;  /* 0x00001200011e7983 */ /* 0x01fea40000100000 */
[----:B--2---:R-:W-:-:S05]  /*47c60*/  LOP3.LUT R30, R30, 0x2, RZ, 0xfc, !PT ;  /* 0x000000021e1e7812 */ /* 0x004fca00078efcff */
[----:B------:R0:W-:Y:S02]  /*47c70*/  STL.U8 [R1+0x12], R30 ;  /* 0x0000121e01007387 */ /* 0x0001e40000100000 */
.L_x_2407:
[----:B------:R-:W-:Y:S05]  /*47c80*/  BSYNC.RECONVERGENT B0 ;  /* 0x0000000000007941 */ /* 0x000fea0003800200 */
.L_x_2406:
        /* <DEDUP_REMOVED lines=8> */
.L_x_2409:
[----:B------:R-:W-:Y:S05]  /*47d10*/  BSYNC.RECONVERGENT B0 ;  /* 0x0000000000007941 */ /* 0x000fea0003800200 */
.L_x_2408:
[----:B------:R-:W-:Y:S01]  /*47d20*/  LOP3.LUT P1, RZ, R42, 0x2, RZ, 0xc0, !PT ;  /* 0x000000022aff7812 */ /* 0x000fe2000782c0ff */
[----:B------:R-:W-:Y:S01]  /*47d30*/  BSSY.RECONVERGENT B0, `(.L_x_2410) ;  /* 0x0000006000007945 */ /* 0x000fe20003800200 */
[----:B------:R-:W-:-:S11]  /*47d40*/  LOP3.LUT P0, RZ, R31, 0x20, RZ, 0xc0, !PT ;  /* 0x000000201fff7812 */ /* 0x000fd6000780c0ff */
[----:B------:R-:W-:Y:S05]  /*47d50*/  @!P1 BRA `(.L_x_2411) ;  /* 0x00000000000c9947 */ /* 0x000fea0003800000 */
[----:B01234-:R-:W2:Y:S02]  /*47d60*/  LDL.U8 R30, [R1+0x13] ;  /* 0x00001300011e7983 */ /* 0x01fea40000100000 */
[----:B--2---:R-:W-:-:S05]  /*47d70*/  LOP3.LUT R30, R30, 0x80, RZ, 0xfc, !PT ;  /* 0x000000801e1e7812 */ /* 0x004fca00078efcff */
[----:B------:R0:W-:Y:S02]  /*47d80*/  STL.U8 [R1+0x13], R30 ;  /* 0x0000131e01007387 */ /* 0x0001e40000100000 */
.L_x_2411:
[----:B------:R-:W-:Y:S05]  /*47d90*/  BSYNC.RECONVERGENT B0 ;  /* 0x0000000000007941 */ /* 0x000fea0003800200 */
.L_x_2410:
[----:B------:R-:W-:Y:S01]  /*47da0*/  BSSY.RECONVERGENT B0, `(.L_x_2412) ;  /* 0x0000006000007945 */ /* 0x000fe20003800200 */
[----:B------:R-:W-:-:S03]  /*47db0*/  LOP3.LUT P1, RZ, R31, 0x10, RZ, 0xc0, !PT ;  /* 0x000000101fff7812 */ /* 0x000fc6000782c0ff */
[----:B------:R-:W-:Y:S10]  /*47dc0*/  @P2 BRA `(.L_x_2413) ;  /* 0x00000000000c2947 */ /* 0x000ff40003800000 */
[----:B01234-:R-:W2:Y:S02]  /*47dd0*/  LDL.U8 R30, [R1+0x13] ;  /* 0x00001300011e7983 */ /* 0x01fea40000100000 */
[----:B--2---:R-:W-:-:S05]  /*47de0*/  LOP3.LUT R30, R30, 0x40, RZ, 0xfc, !PT ;  /* 0x000000401e1e7812 */ /* 0x004fca00078efcff */
[----:B------:R0:W-:Y:S02]  /*47df0*/  STL.U8 [R1+0x13], R30 ;  /* 0x0000131e01007387 */ /* 0x0001e40000100000 */
.L_x_2413:
[----:B------:R-:W-:Y:S05]  /*47e00*/  BSYNC.RECONVERGENT B0 ;  /* 0x0000000000007941 */ /* 0x000fea0003800200 */
.L_x_2412:
[C---:B------:R-:W-:Y:S01]  /*47e10*/  LOP3.LUT P3, RZ, R31.reuse, 0x400, RZ, 0xc0, !PT ;  /* 0x000004001fff7812 */ /* 0x040fe2000786c0ff */
[----:B------:R-:W-:Y:S01]  /*47e20*/  BSSY.RECONVERGENT B0, `(.L_x_2414) ;  /* 0x0000006000007945 */ /* 0x000fe20003800200 */
[----:B------:R-:W-:-:S11]  /*47e30*/  LOP3.LUT P2, RZ, R31, 0x8, RZ, 0xc0, !PT ;  /* 0x000000081fff7812 */ /* 0x000fd6000784c0ff */
[----:B------:R-:W-:Y:S05]  /*47e40*/  @!P3 BRA `(.L_x_2415) ;  /* 0x00000000000cb947 */ /* 0x000fea0003800000 */
[----:B01234-:R-:W2:Y:S02]  /*47e50*/  LDL.U8 R30, [R1+0x13] ;  /* 0x00001300011e7983 */ /* 0x01fea40000100000 */
[----:B--2---:R-:W-:-:S05]  /*47e60*/  LOP3.LUT R30, R30, 0x20, RZ, 0xfc, !PT ;  /* 0x000000201e1e7812 */ /* 0x004fca00078efcff */
[----:B------:R0:W-:Y:S02]  /*47e70*/  STL.U8 [R1+0x13], R30 ;  /* 0x0000131e01007387 */ /* 0x0001e40000100000 */
.L_x_2415:
[----:B------:R-:W-:Y:S05]  /*47e80*/  BSYNC.RECONVERGENT B0 ;  /* 0x0000000000007941 */ /* 0x000fea0003800200 */
.L_x_2414:
[C---:B------:R-:W-:Y:S01]  /*47e90*/  LOP3.LUT P4, RZ, R31.reuse, 0x200, RZ, 0xc0, !PT ;  /* 0x000002001fff7812 */ /* 0x040fe2000788c0ff */
[----:B------:R-:W-:Y:S01]  /*47ea0*/  BSSY.RECONVERGENT B0, `(.L_x_2416) ;  /* 0x0000006000007945 */ /* 0x000fe20003800200 */
[----:B------:R-:W-:-:S11]  /*47eb0*/  LOP3.LUT P3, RZ, R31, 0x4, RZ, 0xc0, !PT ;  /* 0x000000041fff7812 */ /* 0x000fd6000786c0ff */
[----:B------:R-:W-:Y:S05]  /*47ec0*/  @!P4 BRA `(.L_x_2417) ;  /* 0x00000000000cc947 */ /* 0x000fea0003800000 */
[----:B01234-:R-:W2:Y:S02]  /*47ed0*/  LDL.U8 R30, [R1+0x13] ;  /* 0x00001300011e7983 */ /* 0x01fea40000100000 */
[----:B--2---:R-:W-:-:S05]  /*47ee0*/  LOP3.LUT R30, R30, 0x10, RZ, 0xfc, !PT ;  /* 0x000000101e1e7812 */ /* 0x004fca00078efcff */
[----:B------:R0:W-:Y:S02]  /*47ef0*/  STL.U8 [R1+0x13], R30 ;  /* 0x0000131e01007387 */ /* 0x0001e40000100000 */
.L_x_2417:
[----:B------:R-:W-:Y:S05]  /*47f00*/  BSYNC.RECONVERGENT B0 ;  /* 0x0000000000007941 */ /* 0x000fea0003800200 */
.L_x_2416:
        /* <DEDUP_REMOVED lines=8> */
.L_x_2419:
[----:B------:R-:W-:Y:S05]  /*47f90*/  BSYNC.RECONVERGENT B0 ;  /* 0x0000000000007941 */ /* 0x000fea0003800200 */
.L_x_2418:
[----:B------:R-:W-:Y:S01]  /*47fa0*/  BSSY.RECONVERGENT B0, `(.L_x_2420) ;  /* 0x0000006000007945 */ /* 0x000fe20003800200 */
[----:B------:R-:W-:-:S03]  /*47fb0*/  ISETP.NE.U32.AND P5, PT, R50, 0x1, PT ;  /* 0x000000013200780c */ /* 0x000fc60003fa5070 */
[----:B------:R-:W-:Y:S10]  /*47fc0*/  @!P6 BRA `(.L_x_2421) ;  /* 0x00000000000ce947 */ /* 0x000ff40003800000 */
[----:B01234-:R-:W2:Y:S02]  /*47fd0*/  LDL.U8 R30, [R1+0x13] ;  /* 0x00001300011e7983 */ /* 0x01fea40000100000 */
[----:B--2---:R-:W-:-:S05]  /*47fe0*/  LOP3.LUT R30, R30, 0x4, RZ, 0xfc, !PT ;  /* 0x000000041e1e7812 */ /* 0x004fca00078efcff */
[----:B------:R0:W-:Y:S02]  /*47ff0*/  STL.U8 [R1+0x13], R30 ;  /* 0x0000131e01007387 */ /* 0x0001e40000100000 */
.L_x_2421:
[----:B------:R-:W-:Y:S05]  /*48000*/  BSYNC.RECONVERGENT B0 ;  /* 0x0000000000007941 */ /* 0x000fea0003800200 */
.L_x_2420:
        /* <DEDUP_REMOVED lines=11> */
.L_x_2423:
[----:B------:R-:W-:Y:S05]  /*480c0*/  BSYNC.RECONVERGENT B0 ;  /* 0x0000000000007941 */ /* 0x000fea0003800200 */
.L_x_2422:
[----:B------:R-:W-:Y:S01]  /*480d0*/  BSSY.RECONVERGENT B0, `(.L_x_2424) ;  /* 0x0000006000007945 */ /* 0x000fe20003800200 */
[----:B------:R-:W-:-:S03]  /*480e0*/  LOP3.LUT P6, RZ, R43, 0x200, RZ, 0xc0, !PT ;  /* 0x000002002bff7812 */ /* 0x000fc600078cc0ff */
[----:B------:R-:W-:Y:S10]  /*480f0*/  @!P0 BRA `(.L_x_2425) ;  /* 0x00000000000c8947 */ /* 0x000ff40003800000 */
[----:B0-----:R-:W2:Y:S02]  /*48100*/  LDL.U8 R30, [R1+0x13] ;  /* 0x00001300011e7983 */ /* 0x001ea40000100000 */
[----:B--2---:R-:W-:-:S05]  /*48110*/  LOP3.LUT R30, R30, 0x1, RZ, 0xfc, !PT ;  /* 0x000000011e1e7812 */ /* 0x004fca00078efcff */
[----:B------:R1:W-:Y:S02]  /*48120*/  STL.U8 [R1+0x13], R30 ;  /* 0x0000131e01007387 */ /* 0x0003e40000100000 */
.L_x_2425:
[----:B------:R-:W-:Y:S05]  /*48130*/  BSYNC.RECONVERGENT B0 ;  /* 0x0000000000007941 */ /* 0x000fea0003800200 */
.L_x_2424:
[----:B------:R-:W-:Y:S01]  /*48140*/  BSSY.RECONVERGENT B0, `(.L_x_2426) ;  /* 0x0000006000007945 */ /* 0x000fe20003800200 */
[----:B------:R-:W-:-:S03]  /*48150*/  LOP3.LUT P0, RZ, R43, 0x100, RZ, 0xc0, !PT ;  /* 0x000001002bff7812 */ /* 0x000fc6000780c0ff */
[----:B------:R-:W-:Y:S10]  /*48160*/  @!P1 BRA `(.L_x_2427) ;  /* 0x00000000000c9947 */ /* 0x000ff40003800000 */
[----:B01----:R-:W2:Y:S02]  /*48170*/  LDL.U8 R30, [R1+0x14] ;  /* 0x00001400011e7983 */ /* 0x003ea40000100000 */
[----:B--2---:R-:W-:-:S05]  /*48180*/  LOP3.LUT R30, R30, 0x80, RZ, 0xfc, !PT ;  /* 0x000000801e1e7812 */ /* 0x004fca00078efcff */
[----:B------:R2:W-:Y:S02]  /*48190*/  STL.U8 [R1+0x14], R30 ;  /* 0x0000141e01007387 */ /* 0x0005e40000100000 */
.L_x_2427:
[----:B------:R-:W-:Y:S05]  /*481a0*/  BSYNC.RECONVERGENT B0 ;  /* 0x0000000000007941 */ /* 0x000fea0003800200 */
.L_x_2426:
[----:B------:R-:W-:Y:S04]  /*481b0*/  BSSY.RECONVERGENT B0, `(.L_x_2428) ;  /* 0x0000005000007945 */ /* 0x000fe80003800200 */
[----:B------:R-:W-:Y:S05]  /*481c0*/  @!P2 BRA `(.L_x_2429) ;  /* 0x00000000000ca947 */ /* 0x000fea0003800000 */
[----:B012---:R-:W2:Y:S02]  /*481d0*/  LDL.U8 R30, [R1+0x14] ;  /* 0x00001400011e7983 */ /* 0x007ea40000100000 */
[----:B--2---:R-:W-:-:S05]  /*481e0*/  LOP3.LUT R30, R30, 0x40, RZ, 0xfc, !PT ;  /* 0x000000401e1e7812 */ /* 0x004fca00078efcff */
[----:B------:R3:W-:Y:S02]  /*481f0*/  STL.U8 [R1+0x14], R30 ;  /* 0x0000141e01007387 */ /* 0x0007e40000100000 */
.L_x_2429:
[----:B------:R-:W-:Y:S05]  /*48200*/  BSYNC.RECONVERGENT B0 ;  /* 0x0000000000007941 */ /* 0x000fea0003800200 */
.L_x_2428:
[----:B------:R-:W-:Y:S04]  /*48210*/  BSSY.RECONVERGENT B0, `(.L_x_2430) ;  /* 0x0000005000007945 */ /* 0x000fe80003800200 */
[----:B------:R-:W-:Y:S05]  /*48220*/  @!P3 BRA `(.L_x_2431) ;  /* 0x00000000000cb947 */ /* 0x000fea0003800000 */
[----:B0123--:R-:W2:Y:S02]  /*48230*/  LDL.U8 R30, [R1+0x14] ;  /* 0x00001400011e7983 */ /* 0x00fea40000100000 */
[----:B--2---:R-:W-:-:S05]  /*48240*/  LOP3.LUT R30, R30, 0x20, RZ, 0xfc, !PT ;  /* 0x000000201e1e7812 */ /* 0x004fca00078efcff */
[----:B------:R4:W-:Y:S02]  /*48250*/  STL.U8 [R1+0x14], R30 ;  /* 0x0000141e01007387 */ /* 0x0009e40000100000 */
.L_x_2431:
[----:B------:R-:W-:Y:S05]  /*48260*/  BSYNC.RECONVERGENT B0 ;  /* 0x0000000000007941 */ /* 0x000fea0003800200 */
.L_x_2430:
[----:B------:R-:W-:Y:S04]  /*48270*/  BSSY.RECONVERGENT B0, `(.L_x_2432) ;  /* 0x0000005000007945 */ /* 0x000fe80003800200 */
[----:B------:R-:W-:Y:S05]  /*48280*/  @!P4 BRA `(.L_x_2433) ;  /* 0x00000000000cc947 */ /* 0x000fea0003800000 */
[----:B01234-:R-:W2:Y:S02]  /*48290*/  LDL.U8 R30, [R1+0x14] ;  /* 0x00001400011e7983 */ /* 0x01fea40000100000 */
[----:B--2---:R-:W-:-:S05]  /*482a0*/  LOP3.LUT R30, R30, 0x10, RZ, 0xfc, !PT ;  /* 0x000000101e1e7812 */ /* 0x004fca00078efcff */
[----:B------:R0:W-:Y:S02]  /*482b0*/  STL.U8 [R1+0x14], R30 ;  /* 0x0000141e01007387 */ /* 0x0001e40000100000 */
.L_x_2433:
[----:B------:R-:W-:Y:S05]  /*482c0*/  BSYNC.RECONVERGENT B0 ;  /* 0x0000000000007941 */ /* 0x000fea0003800200 */
.L_x_2432:
[----:B------:R-:W-:Y:S04]  /*482d0*/  BSSY.RECONVERGENT B0, `(.L_x_2434) ;  /* 0x0000005000007945 */ /* 0x000fe80003800200 */
[----:B------:R-:W-:Y:S05]  /*482e0*/  @P5 BRA `(.L_x_2435) ;  /* 0x00000000000c5947 */ /* 0x000fea0003800000 */
[----:B01234-:R-:W2:Y:S02]  /*482f0*/  LDL.U8 R30, [R1+0x14] ;  /* 0x00001400011e7983 */ /* 0x01fea40000100000 */
[----:B--2---:R-:W-:-:S05]  /*48300*/  LOP3.LUT R30, R30, 0x8, RZ, 0xfc, !PT ;  /* 0x000000081e1e7812 */ /* 0x004fca00078efcff */
[----:B------:R0:W-:Y:S02]  /*48310*/  STL.U8 [R1+0x14], R30 ;  /* 0x0000141e01007387 */ /* 0x0001e40000100000 */
.L_x_2435:
[----:B------:R-:W-:Y:S05]  /*48320*/  BSYNC.RECONVERGENT B0 ;  /* 0x0000000000007941 */ /* 0x000fea0003800200 */
.L_x_2434:
[----:B------:R-:W-:Y:S01]  /*48330*/  LOP3.LUT P1, RZ, R43, 0x400, RZ, 0xc0, !PT ;  /* 0x000004002bff7812 */ /* 0x000fe2000782c0ff */
[----:B------:R-:W-:-:S12]  /*48340*/  BSSY.RECONVERGENT B0, `(.L_x_2436) ;  /* 0x0000005000007945 */ /* 0x000fd80003800200 */
[----:B------:R-:W-:Y:S05]  /*48350*/  @!P1 BRA `(.L_x_2437) ;  /* 0x00000000000c9947 */ /* 0x000fea0003800000 */
[----:B01234-:R-:W2:Y:S02]  /*48360*/  LDL.U8 R30, [R1+0x14] ;  /* 0x00001400011e7983 */ /* 0x01fea40000100000 */
[----:B--2---:R-:W-:-:S05]  /*48370*/  LOP3.LUT R30, R30, 0x4, RZ, 0xfc, !PT ;  /* 0x000000041e1e7812 */ /* 0x004fca00078efcff */
[----:B------:R0:W-:Y:S02]  /*48380*/  STL.U8 [R1+0x14], R30 ;  /* 0x0000141e01007387 */ /* 0x0001e40000100000 */
.L_x_2437:
[----:B------:R-:W-:Y:S05]  /*48390*/  BSYNC.RECONVERGENT B0 ;  /* 0x0000000000007941 */ /* 0x000fea0003800200 */
.L_x_2436:
[----:B------:R-:W-:Y:S04]  /*483a0*/  BSSY.RECONVERGENT B0, `(.L_x_2438) ;  /* 0x0000005000007945 */ /* 0x000fe80003800200 */
[----:B------:R-:W-:Y:S05]  /*483b0*/  @!P6 BRA `(.L_x_2439) ;  /* 0x00000000000ce947 */ /* 0x000fea0003800000 */
[----:B01234-:R-:W2:Y:S02]  /*483c0*/  LDL.U8 R30, [R1+0x14] ;  /* 0x00001400011e7983 */ /* 0x01fea40000100000 */
[----:B--2---:R-:W-:-:S05]  /*483d0*/  LOP3.LUT R30, R30, 0x2, RZ, 0xfc, !PT ;  /* 0x000000021e1e7812 */ /* 0x004fca00078efcff */
[----:B------:R0:W-:Y:S02]  /*483e0*/  STL.U8 [R1+0x14], R30 ;  /* 0x0000141e01007387 */ /* 0x0001e40000100000 */
.L_x_2439:
[----:B------:R-:W-:Y:S05]  /*483f0*/  BSYNC.RECONVERGENT B0 ;  /* 0x0000000000007941 */ /* 0x000fea0003800200 */
.L_x_2438:
[----:B------:R-:W-:Y:S04]  /*48400*/  BSSY.RECONVERGENT B0, `(.L_x_2440) ;  /* 0x0000005000007945 */ /* 0x000fe80003800200 */
[----:B------:R-:W-:Y:S05]  /*48410*/  @!P0 BRA `(.L_x_2441) ;  /* 0x00000000000c8947 */ /* 0x000fea0003800000 */
[----:B01234-:R-:W2:Y:S02]  /*48420*/  LDL.U8 R30, [R1+0x14] ;  /* 0x00001400011e7983 */ /* 0x01fea40000100000 */
[----:B--2---:R-:W-:-:S05]  /*48430*/  LOP3.LUT R30, R30, 0x1, RZ, 0xfc, !PT ;  /* 0x000000011e1e7812 */ /* 0x004fca00078efcff */
[----:B------:R0:W-:Y:S02]  /*48440*/  STL.U8 [R1+0x14], R30 ;  /* 0x0000141e01007387 */ /* 0x0001e40000100000 */
.L_x_2441:
[----:B------:R-:W-:Y:S05]  /*48450*/  BSYNC.RECONVERGENT B0 ;  /* 0x0000000000007941 */ /* 0x000fea0003800200 */
.L_x_2440:
        /* <DEDUP_REMOVED lines=21> */
.L_x_2443:
[----:B------:R-:W-:Y:S05]  /*485b0*/  BSYNC.RECONVERGENT B0 ;  /* 0x0000000000007941 */ /* 0x000fea0003800200 */
.L_x_2442:
        /* <DEDUP_REMOVED lines=8> */
.L_x_2445:
[----:B------:R-:W-:Y:S05]  /*48640*/  BSYNC.RECONVERGENT B0 ;  /* 0x0000000000007941 */ /* 0x000fea0003800200 */
.L_x_2444:
        /* <DEDUP_REMOVED lines=8> */
.L_x_2447:
[----:B------:R-:W-:Y:S05]  /*486d0*/  BSYNC.RECONVERGENT B0 ;  /* 0x0000000000007941 */ /* 0x000fea0003800200 */
.L_x_2446:
        /* <DEDUP_REMOVED lines=8> */
.L_x_2449:
[----:B------:R-:W-:Y:S05]  /*48760*/  BSYNC.RECONVERGENT B0 ;  /* 0x0000000000007941 */ /* 0x000fea0003800200 */
.L_x_2448:
[----:B------:R-:W-:Y:S01]  /*48770*/  BSSY.RECONVERGENT B0, `(.L_x_2450) ;  /* 0x0000006000007945 */ /* 0x000fe20003800200 */
[----:B------:R-:W-:-:S03]  /*48780*/  LOP3.LUT P6, RZ, R44, 0x80, RZ, 0xc0, !PT ;  /* 0x000000802cff7812 */ /* 0x000fc600078cc0ff */
[----:B------:R-:W-:Y:S10]  /*48790*/  @!P2 BRA `(.L_x_2451) ;  /* 0x00000000000ca947 */ /* 0x000ff40003800000 */
[----:B0123--:R-:W2:Y:S02]  /*487a0*/  LDL.U8 R52, [R1+0x15] ;  /* 0x0000150001347983 */ /* 0x00fea40000100000 */
[----:B--2---:R-:W-:-:S05]  /*487b0*/  LOP3.LUT R52, R52, 0x8, RZ, 0xfc, !PT ;  /* 0x0000000834347812 */ /* 0x004fca00078efcff */
[----:B------:R4:W-:Y:S02]  /*487c0*/  STL.U8 [R1+0x15], R52 ;  /* 0x0000153401007387 */ /* 0x0009e40000100000 */
.L_x_2451:
[----:B------:R-:W-:Y:S05]  /*487d0*/  BSYNC.RECONVERGENT B0 ;  /* 0x0000000000007941 */ /* 0x000fea0003800200 */
.L_x_2450:
[----:B------:R-:W-:Y:S01]  /*487e0*/  BSSY.RECONVERGENT B0, `(.L_x_2452) ;  /* 0x0000006000007945 */ /* 0x000fe20003800200 */
[----:B------:R-:W-:-:S03]  /*487f0*/  LOP3.LUT P3, RZ, R44, 0x40, RZ, 0xc0, !PT ;  /* 0x000000402cff7812 */ /* 0x000fc6000786c0ff */
[----:B------:R-:W-:Y:S10]  /*48800*/  @!P1 BRA `(.L_x_2453) ;  /* 0x00000000000c9947 */ /* 0x000ff40003800000 */
[----:B01234-:R-:W2:Y:S02]  /*48810*/  LDL.U8 R52, [R1+0x15] ;  /* 0x0000150001347983 */ /* 0x01fea40000100000 */
[----:B--2---:R-:W-:-:S05]  /*48820*/  LOP3.LUT R52, R52, 0x4, RZ, 0xfc, !PT ;  /* 0x0000000434347812 */ /* 0x004fca00078efcff */
[----:B------:R0:W-:Y:S02]  /*48830*/  STL.U8 [R1+0x15], R52 ;  /* 0x0000153401007387 */ /* 0x0001e40000100000 */
.L_x_2453:
[----:B------:R-:W-:Y:S05]  /*48840*/  BSYNC.RECONVERGENT B0 ;  /* 0x0000000000007941 */ /* 0x000fea0003800200 */
.L_x_2452:
[----:B------:R-:W-:Y:S01]  /*48850*/  BSSY.RECONVERGENT B0, `(.L_x_2454) ;  /* 0x0000006000007945 */ /* 0x000fe20003800200 */
[----:B------:R-:W-:-:S03]  /*48860*/  LOP3.LUT P4, RZ, R44, 0x20, RZ, 0xc0, !PT ;  /* 0x000000202cff7812 */ /* 0x000fc6000788c0ff */
[----:B------:R-:W-:Y:S10]  /*48870*/  @!P0 BRA `(.L_x_2455) ;  /* 0x00000000000c8947 */ /* 0x000ff40003800000 */
[----:B01234-:R-:W2:Y:S02]  /*48880*/  LDL.U8 R52, [R1+0x15] ;  /* 0x0000150001347983 */ /* 0x01fea40000100000 */
[----:B--2---:R-:W-:-:S05]  /*48890*/  LOP3.LUT R52, R52, 0x2, RZ, 0xfc, !PT ;  /* 0x0000000234347812 */ /* 0x004fca00078efcff */
[----:B------:R0:W-:Y:S02]  /*488a0*/  STL.U8 [R1+0x15], R52 ;  /* 0x0000153401007387 */ /* 0x0001e40000100000 */
.L_x_2455:
[----:B------:R-:W-:Y:S05]  /*488b0*/  BSYNC.RECONVERGENT B0 ;  /* 0x0000000000007941 */ /* 0x000fea0003800200 */
.L_x_2454:
[----:B------:R-:W-:Y:S01]  /*488c0*/  ISETP.NE.U32.AND P0, PT, R51, 0x1, PT ;  /* 0x000000013300780c */ /* 0x000fe20003f05070 */
[----:B------:R-:W-:Y:S01]  /*488d0*/  BSSY.RECONVERGENT B0, `(.L_x_2456) ;  /* 0x0000006000007945 */ /* 0x000fe20003800200 */
[----:B------:R-:W-:-:S11]  /*488e0*/  LOP3.LUT P5, RZ, R44, 0x10, RZ, 0xc0, !PT ;  /* 0x000000102cff7812 */ /* 0x000fd600078ac0ff */
[----:B------:R-:W-:Y:S05]  /*488f0*/  @P0 BRA `(.L_x_2457) ;  /* 0x00000000000c0947 */ /* 0x000fea0003800000 */
[----:B01234-:R-:W2:Y:S02]  /*48900*/  LDL.U8 R52, [R1+0x15] ;  /* 0x0000150001347983 */ /* 0x01fea40000100000 */
[----:B--2---:R-:W-:-:S05]  /*48910*/  LOP3.LUT R52, R52, 0x1, RZ, 0xfc, !PT ;  /* 0x0000000134347812 */ /* 0x004fca00078efcff */
[----:B------:R0:W-:Y:S02]  /*48920*/  STL.U8 [R1+0x15], R52 ;  /* 0x0000153401007387 */ /* 0x0001e40000100000 */
.L_x_2457:
[----:B------:R-:W-:Y:S05]  /*48930*/  BSYNC.RECONVERGENT B0 ;  /* 0x0000000000007941 */ /* 0x000fea0003800200 */
.L_x_2456:
[C---:B------:R-:W-:Y:S01]  /*48940*/  LOP3.LUT P0, RZ, R44.reuse, 0x400, RZ, 0xc0, !PT ;  /* 0x000004002cff7812 */ /* 0x040fe2000780c0ff */
[----:B------:R-:W-:Y:S01]  /*48950*/  BSSY.RECONVERGENT B0, `(.L_x_2458) ;  /* 0x0000006000007945 */ /* 0x000fe20003800200 */
[----:B------:R-:W-:-:S11]  /*48960*/  LOP3.LUT P1, RZ, R44, 0x8, RZ, 0xc0, !PT ;  /* 0x000000082cff7812 */ /* 0x000fd6000782c0ff */
[----:B------:R-:W-:Y:S05]  /*48970*/  @!P0 BRA `(.L_x_2459) ;  /* 0x00000000000c8947 */ /* 0x000fea0003800000 */
[----:B01234-:R-:W2:Y:S02]  /*48980*/  LDL.U8 R52, [R1+0x16] ;  /* 0x0000160001347983 */ /* 0x01fea40000100000 */
[----:B--2---:R-:W-:-:S05]  /*48990*/  LOP3.LUT R52, R52, 0x80, RZ, 0xfc, !PT ;  /* 0x0000008034347812 */ /* 0x004fca00078efcff */
[----:B------:R0:W-:Y:S02]  /*489a0*/  STL.U8 [R1+0x16], R52 ;  /* 0x0000163401007387 */ /* 0x0001e40000100000 */
.L_x_2459:
[----:B------:R-:W-:Y:S05]  /*489b0*/  BSYNC.RECONVERGENT B0 ;  /* 0x0000000000007941 */ /* 0x000fea0003800200 */
.L_x_2458:
[C---:B------:R-:W-:Y:S01]  /*489c0*/  LOP3.LUT P2, RZ, R44.reuse, 0x200, RZ, 0xc0, !PT ;  /* 0x000002002cff7812 */ /* 0x040fe2000784c0ff */
[----:B------:R-:W-:Y:S01]  /*489d0*/  BSSY.RECONVERGENT B0, `(.L_x_2460) ;  /* 0x0000006000007945 */ /* 0x000fe20003800200 */
[----:B------:R-:W-:-:S11]  /*489e0*/  LOP3.LUT P0, RZ, R44, 0x4, RZ, 0xc0, !PT ;  /* 0x000000042cff7812 */ /* 0x000fd6000780c0ff */
[----:B------:R-:W-:Y:S05]  /*489f0*/  @!P2 BRA `(.L_x_2461) ;  /* 0x00000000000ca947 */ /* 0x000fea0003800000 */
[----:B01234-:R-:W2:Y:S02]  /*48a00*/  LDL.U8 R52, [R1+0x16] ;  /* 0x0000160001347983 */ /* 0x01fea40000100000 */
[----:B--2---:R-:W-:-:S05]  /*48a10*/  LOP3.LUT R52, R52, 0x40, RZ, 0xfc, !PT ;  /* 0x0000004034347812 */ /* 0x004fca00078efcff */
[----:B------:R0:W-:Y:S02]  /*48a20*/  STL.U8 [R1+0x16], R52 ;  /* 0x0000163401007387 */ /* 0x0001e40000100000 */
.L_x_2461:
[----:B------:R-:W-:Y:S05]  /*48a30*/  BSYNC.RECONVERGENT B0 ;  /* 0x0000000000007941 */ /* 0x000fea0003800200 */
.L_x_2460:
        /* <DEDUP_REMOVED lines=12> */
.L_x_2463:
[----:B------:R-:W-:Y:S05]  /*48b00*/  BSYNC.RECONVERGENT B0 ;  /* 0x0000000000007941 */ /* 0x000fea0003800200 */
.L_x_2462:
[----:B------:R-:W-:Y:S01]  /*48b10*/  BSSY.RECONVERGENT B0, `(.L_x_2464) ;  /* 0x0000006000007945 */ /* 0x000fe20003800200 */
[----:B------:R-:W-:-:S03]  /*48b20*/  ISETP.NE.U32.AND P2, PT, R51, 0x1, PT ;  /* 0x000000013300780c */ /* 0x000fc60003f45070 */
[----:B------:R-:W-:Y:S10]  /*48b30*/  @!P6 BRA `(.L_x_2465) ;  /* 0x00000000000ce947 */ /* 0x000ff40003800000 */
[----:B--2---:R-:W2:Y:S02]  /*48b40*/  LDL.U8 R44, [R1+0x16] ;  /* 0x00001600012c7983 */ /* 0x004ea40000100000 */
[----:B--2---:R-:W-:-:S05]  /*48b50*/  LOP3.LUT R44, R44, 0x10, RZ, 0xfc, !PT ;  /* 0x000000102c2c7812 */ /* 0x004fca00078efcff */
[----:B------:R2:W-:Y:S02]  /*48b60*/  STL.U8 [R1+0x16], R44 ;  /* 0x0000162c01007387 */ /* 0x0005e40000100000 */
.L_x_2465:
[----:B------:R-:W-:Y:S05]  /*48b70*/  BSYNC.RECONVERGENT B0 ;  /* 0x0000000000007941 */ /* 0x000fea0003800200 */
.L_x_2464:
        /* <DEDUP_REMOVED lines=8> */
.L_x_2467:
[----:B------:R-:W-:Y:S05]  /*48c00*/  BSYNC.RECONVERGENT B0 ;  /* 0x0000000000007941 */ /* 0x000fea0003800200 */
.L_x_2466:
        /* <DEDUP_REMOVED lines=8> */
.L_x_2469:
[----:B------:R-:W-:Y:S05]  /*48c90*/  BSYNC.RECONVERGENT B0 ;  /* 0x0000000000007941 */ /* 0x000fea0003800200 */
.L_x_2468:
        /* <DEDUP_REMOVED lines=8> */
.L_x_2471:
[----:B------:R-:W-:Y:S05]  /*48d20*/  BSYNC.RECONVERGENT B0 ;  /* 0x0000000000007941 */ /* 0x000fea0003800200 */
.L_x_2470:
[----:B------:R-:W-:Y:S01]  /*48d30*/  BSSY.RECONVERGENT B0, `(.L_x_2472) ;  /* 0x0000006000007945 */ /* 0x000fe20003800200 */
[----:B------:R-:W-:-:S03]  /*48d40*/  LOP3.LUT P6, RZ, R45, 0x80, RZ, 0xc0, !PT ;  /* 0x000000802dff7812 */ /* 0x000fc600078cc0ff */
[----:B------:R-:W-:Y:S10]  /*48d50*/  @!P1 BRA `(.L_x_2473) ;  /* 0x00000000000c9947 */ /* 0x000ff40003800000 */
[----:B--2---:R-:W2:Y:S02]  /*48d60*/  LDL.U8 R44, [R1+0x16] ;  /* 0x00001600012c7983 */ /* 0x004ea40000100000 */
[----:B--2---:R-:W-:-:S05]  /*48d70*/  LOP3.LUT R44, R44, 0x1, RZ, 0xfc, !PT ;  /* 0x000000012c2c7812 */ /* 0x004fca00078efcff */
[----:B------:R2:W-:Y:S02]  /*48d80*/  STL.U8 [R1+0x16], R44 ;  /* 0x0000162c01007387 */ /* 0x0005e40000100000 */
.L_x_2473:
[----:B------:R-:W-:Y:S05]  /*48d90*/  BSYNC.RECONVERGENT B0 ;  /* 0x0000000000007941 */ /* 0x000fea0003800200 */
.L_x_2472:
        /* <DEDUP_REMOVED lines=8> */
.L_x_2475:
[----:B------:R-:W-:Y:S05]  /*48e20*/  BSYNC.RECONVERGENT B0 ;  /* 0x0000000000007941 */ /* 0x000fea0003800200 */
.L_x_2474:
[----:B------:R-:W-:Y:S01]  /*48e30*/  LOP3.LUT P1, RZ, R42, 0x2, RZ, 0xc0, !PT ;  /* 0x000000022aff7812 */ /* 0x000fe2000782c0ff */
[----:B------:R-:W-:Y:S01]  /*48e40*/  BSSY.RECONVERGENT B0, `(.L_x_2476) ;  /* 0x0000006000007945 */ /* 0x000fe20003800200 */
[----:B------:R-:W-:-:S11]  /*48e50*/  LOP3.LUT P0, RZ, R45, 0x20, RZ, 0xc0, !PT ;  /* 0x000000202dff7812 */ /* 0x000fd6000780c0ff */
[----:B------:R-:W-:Y:S05]  /*48e60*/  @!P1 BRA `(.L_x_2477) ;  /* 0x00000000000c9947 */ /* 0x000fea0003800000 */
[----:B--2---:R-:W2:Y:S02]  /*48e70*/  LDL.U8 R44, [R1+0x17] ;  /* 0x00001700012c7983 */ /* 0x004ea40000100000 */
[----:B--2---:R-:W-:-:S05]  /*48e80*/  LOP3.LUT R44, R44, 0x40, RZ, 0xfc, !PT ;  /* 0x000000402c2c7812 */ /* 0x004fca00078efcff */
[----:B------:R2:W-:Y:S02]  /*48e90*/  STL.U8 [R1+0x17], R44 ;  /* 0x0000172c01007387 */ /* 0x0005e40000100000 */
.L_x_2477:
[----:B------:R-:W-:Y:S05]  /*48ea0*/  BSYNC.RECONVERGENT B0 ;  /* 0x0000000000007941 */ /* 0x000fea0003800200 */
.L_x_2476:
[----:B------:R-:W-:Y:S01]  /*48eb0*/  BSSY.RECONVERGENT B0, `(.L_x_2478) ;  /* 0x0000006000007945 */ /* 0x000fe20003800200 */
[----:B------:R-:W-:-:S03]  /*48ec0*/  LOP3.LUT P1, RZ, R45, 0x10, RZ, 0xc0, !PT ;  /* 0x000000102dff7812 */ /* 0x000fc6000782c0ff */
[----:B------:R-:W-:Y:S10]  /*48ed0*/  @P2 BRA `(.L_x_2479) ;  /* 0x00000000000c2947 */ /* 0x000ff40003800000 */
[----:B--2---:R-:W2:Y:S02]  /*48ee0*/  LDL.U8 R44, [R1+0x17] ;  /* 0x00001700012c7983 */ /* 0x004ea40000100000 */
[----:B--2---:R-:W-:-:S05]  /*48ef0*/  LOP3.LUT R44, R44, 0x20, RZ, 0xfc, !PT ;  /* 0x000000202c2c7812 */ /* 0x004fca00078efcff */
[----:B------:R2:W-:Y:S02]  /*48f00*/  STL.U8 [R1+0x17], R44 ;  /* 0x0000172c01007387 */ /* 0x0005e40000100000 */
.L_x_2479:
[----:B------:R-:W-:Y:S05]  /*48f10*/  BSYNC.RECONVERGENT B0 ;  /* 0x0000000000007941 */ /* 0x000fea0003800200 */
.L_x_2478:
[C---:B------:R-:W-:Y:S01]  /*48f20*/  LOP3.LUT P3, RZ, R45.reuse, 0x400, RZ, 0xc0, !PT ;  /* 0x000004002dff7812 */ /* 0x040fe2000786c0ff */
[----:B------:R-:W-:Y:S01]  /*48f30*/  BSSY.RECONVERGENT B0, `(.L_x_2480) ;  /* 0x0000006000007945 */ /* 0x000fe20003800200 */
[----:B------:R-:W-:-:S11]  /*48f40*/  LOP3.LUT P2, RZ, R45, 0x8, RZ, 0xc0, !PT ;  /* 0x000000082dff7812 */ /* 0x000fd6000784c0ff */
[----:B------:R-:W-:Y:S05]  /*48f50*/  @!P3 BRA `(.L_x_2481) ;  /* 0x00000000000cb947 */ /* 0x000fea0003800000 */
[----:B--2---:R-:W2:Y:S02]  /*48f60*/  LDL.U8 R44, [R1+0x17] ;  /* 0x00001700012c7983 */ /* 0x004ea40000100000 */
[----:B--2---:R-:W-:-:S05]  /*48f70*/  LOP3.LUT R44, R44, 0x10, RZ, 0xfc, !PT ;  /* 0x000000102c2c7812 */ /* 0x004fca00078efcff */
[----:B------:R2:W-:Y:S02]  /*48f80*/  STL.U8 [R1+0x17], R44 ;  /* 0x0000172c01007387 */ /* 0x0005e40000100000 */
.L_x_2481:
[----:B------:R-:W-:Y:S05]  /*48f90*/  BSYNC.RECONVERGENT B0 ;  /* 0x0000000000007941 */ /* 0x000fea0003800200 */
.L_x_2480:
[C---:B------:R-:W-:Y:S01]  /*48fa0*/  LOP3.LUT P4, RZ, R45.reuse, 0x200, RZ, 0xc0, !PT ;  /* 0x000002002dff7812 */ /* 0x040fe2000788c0ff */
[----:B------:R-:W-:Y:S01]  /*48fb0*/  BSSY.RECONVERGENT B0, `(.L_x_2482) ;  /* 0x0000006000007945 */ /* 0x000fe20003800200 */
[----:B------:R-:W-:-:S11]  /*48fc0*/  LOP3.LUT P3, RZ, R45, 0x4, RZ, 0xc0, !PT ;  /* 0x000000042dff7812 */ /* 0x000fd6000786c0ff */
[----:B------:R-:W-:Y:S05]  /*48fd0*/  @!P4 BRA `(.L_x_2483) ;  /* 0x00000000000cc947 */ /* 0x000fea0003800000 */
[----:B--2---:R-:W2:Y:S02]  /*48fe0*/  LDL.U8 R44, [R1+0x17] ;  /* 0x00001700012c7983 */ /* 0x004ea40000100000 */
[----:B--2---:R-:W-:-:S05]  /*48ff0*/  LOP3.LUT R44, R44, 0x8, RZ, 0xfc, !PT ;  /* 0x000000082c2c7812 */ /* 0x004fca00078efcff */
[----:B------:R2:W-:Y:S02]  /*49000*/  STL.U8 [R1+0x17], R44 ;  /* 0x0000172c01007387 */ /* 0x0005e40000100000 */
.L_x_2483:
[----:B------:R-:W-:Y:S05]  /*49010*/  BSYNC.RECONVERGENT B0 ;  /* 0x0000000000007941 */ /* 0x000fea0003800200 */
.L_x_2482:
        /* <DEDUP_REMOVED lines=8> */
.L_x_2485:
[----:B------:R-:W-:Y:S05]  /*490a0*/  BSYNC.RECONVERGENT B0 ;  /* 0x0000000000007941 */ /* 0x000fea0003800200 */
.L_x_2484:
[----:B------:R-:W-:Y:S01]  /*490b0*/  BSSY.RECONVERGENT B0, `(.L_x_2486) ;  /* 0x0000006000007945 */ /* 0x000fe20003800200 */
[----:B------:R-:W-:-:S03]  /*490c0*/  ISETP.NE.U32.AND P5, PT, R43, 0x1, PT ;  /* 0x000000012b00780c */ /* 0x000fc60003fa5070 */
[----:B------:R-:W-:Y:S10]  /*490d0*/  @!P6 BRA `(.L_x_2487) ;  /* 0x00000000000ce947 */ /* 0x000ff40003800000 */
[----:B--2---:R-:W2:Y:S02]  /*490e0*/  LDL.U8 R44, [R1+0x17] ;  /* 0x00001700012c7983 */ /* 0x004ea40000100000 */
[----:B--2---:R-:W-:-:S05]  /*490f0*/  LOP3.LUT R44, R44, 0x2, RZ, 0xfc, !PT ;  /* 0x000000022c2c7812 */ /* 0x004fca00078efcff */
[----:B------:R2:W-:Y:S02]  /*49100*/  STL.U8 [R1+0x17], R44 ;  /* 0x0000172c01007387 */ /* 0x0005e40000100000 */
.L_x_2487:
[----:B------:R-:W-:Y:S05]  /*49110*/  BSYNC.RECONVERGENT B0 ;  /* 0x0000000000007941 */ /* 0x000fea0003800200 */
.L_x_2486:
        /* <DEDUP_REMOVED lines=11> */
.L_x_2489:
[----:B------:R-:W-:Y:S05]  /*491d0*/  BSYNC.RECONVERGENT B0 ;  /* 0x0000000000007941 */ /* 0x000fea0003800200 */
.L_x_2488:
[----:B------:R-:W-:Y:S01]  /*491e0*/  BSSY.RECONVERGENT B0, `(.L_x_2490) ;  /* 0x0000006000007945 */ /* 0x000fe20003800200 */
[----:B------:R-:W-:-:S03]  /*491f0*/  LOP3.LUT P6, RZ, R29, 0x200, RZ, 0xc0, !PT ;  /* 0x000002001dff7812 */ /* 0x000fc600078cc0ff */
[----:B------:R-:W-:Y:S10]  /*49200*/  @!P0 BRA `(.L_x_2491) ;  /* 0x00000000000c8947 */ /* 0x000ff40003800000 */
[----:B--2---:R-:W2:Y:S02]  /*49210*/  LDL.U8 R44, [R1+0x18] ;  /* 0x00001800012c7983 */ /* 0x004ea40000100000 */
[----:B--2---:R-:W-:-:S05]  /*49220*/  LOP3.LUT R44, R44, 0x80, RZ, 0xfc, !PT ;  /* 0x000000802c2c7812 */ /* 0x004fca00078efcff */
[----:B------:R2:W-:Y:S02]  /*49230*/  STL.U8 [R1+0x18], R44 ;  /* 0x0000182c01007387 */ /* 0x0005e40000100000 */
.L_x_2491:
[----:B------:R-:W-:Y:S05]  /*49240*/  BSYNC.RECONVERGENT B0 ;  /* 0x0000000000007941 */ /* 0x000fea0003800200 */
.L_x_2490:
[----:B------:R-:W-:Y:S01]  /*49250*/  BSSY.RECONVERGENT B0, `(.L_x_2492) ;  /* 0x0000006000007945 */ /* 0x000fe20003800200 */
[----:B------:R-:W-:-:S03]  /*49260*/  LOP3.LUT P0, RZ, R29, 0x100, RZ, 0xc0, !PT ;  /* 0x000001001dff7812 */ /* 0x000fc6000780c0ff */
[----:B------:R-:W-:Y:S10]  /*49270*/  @!P1 BRA `(.L_x_2493) ;  /* 0x00000000000c9947 */ /* 0x000ff40003800000 */
[----:B--2---:R-:W2:Y:S02]  /*49280*/  LDL.U8 R44, [R1+0x18] ;  /* 0x00001800012c7983 */ /* 0x004ea40000100000 */
[----:B--2---:R-:W-:-:S05]  /*49290*/  LOP3.LUT R44, R44, 0x40, RZ, 0xfc, !PT ;  /* 0x000000402c2c7812 */ /* 0x004fca00078efcff */
[----:B------:R2:W-:Y:S02]  /*492a0*/  STL.U8 [R1+0x18], R44 ;  /* 0x0000182c01007387 */ /* 0x0005e40000100000 */
.L_x_2493:
[----:B------:R-:W-:Y:S05]  /*492b0*/  BSYNC.RECONVERGENT B0 ;  /* 0x0000000000007941 */ /* 0x000fea0003800200 */
.L_x_2492:
[----:B------:R-:W-:Y:S04]  /*492c0*/  BSSY.RECONVERGENT B0, `(.L_x_2494) ;  /* 0x0000005000007945 */ /* 0x000fe80003800200 */
[----:B------:R-:W-:Y:S05]  /*492d0*/  @!P2 BRA `(.L_x_2495) ;  /* 0x00000000000ca947 */ /* 0x000fea0003800000 */
[----:B--2---:R-:W2:Y:S02]  /*492e0*/  LDL.U8 R44, [R1+0x18] ;  /* 0x00001800012c7983 */ /* 0x004ea40000100000 */
[----:B--2---:R-:W-:-:S05]  /*492f0*/  LOP3.LUT R44, R44, 0x20, RZ, 0xfc, !PT ;  /* 0x000000202c2c7812 */ /* 0x004fca00078efcff */
[----:B------:R2:W-:Y:S02]  /*49300*/  STL.U8 [R1+0x18], R44 ;  /* 0x0000182c01007387 */ /* 0x0005e40000100000 */
.L_x_2495:
[----:B------:R-:W-:Y:S05]  /*49310*/  BSYNC.RECONVERGENT B0 ;  /* 0x0000000000007941 */ /* 0x000fea0003800200 */
.L_x_2494:
[----:B------:R-:W-:Y:S04]  /*49320*/  BSSY.RECONVERGENT B0, `(.L_x_2496) ;  /* 0x0000005000007945 */ /* 0x000fe80003800200 */
[----:B------:R-:W-:Y:S05]  /*49330*/  @!P3 BRA `(.L_x_2497) ;  /* 0x00000000000cb947 */ /* 0x000fea0003800000 */
[----:B--2---:R-:W2:Y:S02]  /*49340*/  LDL.U8 R44, [R1+0x18] ;  /* 0x00001800012c7983 */ /* 0x004ea40000100000 */
[----:B--2---:R-:W-:-:S05]  /*49350*/  LOP3.LUT R44, R44, 0x10, RZ, 0xfc, !PT ;  /* 0x000000102c2c7812 */ /* 0x004fca00078efcff */
[----:B------:R2:W-:Y:S02]  /*49360*/  STL.U8 [R1+0x18], R44 ;  /* 0x0000182c01007387 */ /* 0x0005e40000100000 */
.L_x_2497:
[----:B------:R-:W-:Y:S05]  /*49370*/  BSYNC.RECONVERGENT B0 ;  /* 0x0000000000007941 */ /* 0x000fea0003800200 */
.L_x_2496:
[----:B------:R-:W-:Y:S04]  /*49380*/  BSSY.RECONVERGENT B0, `(.L_x_2498) ;  /* 0x0000005000007945 */ /* 0x000fe80003800200 */
[----:B------:R-:W-:Y:S05]  /*49390*/  @!P4 BRA `(.L_x_2499) ;  /* 0x00000000000cc947 */ /* 0x000fea0003800000 */
[----:B--2---:R-:W2:Y:S02]  /*493a0*/  LDL.U8 R44, [R1+0x18] ;  /* 0x00001800012c7983 */ /* 0x004ea40000100000 */
[----:B--2---:R-:W-:-:S05]  /*493b0*/  LOP3.LUT R44, R44, 0x8, RZ, 0xfc, !PT ;  /* 0x000000082c2c7812 */ /* 0x004fca00078efcff */
[----:B------:R2:W-:Y:S02]  /*493c0*/  STL.U8 [R1+0x18], R44 ;  /* 0x0000182c01007387 */ /* 0x0005e40000100000 */
.L_x_2499:
[----:B------:R-:W-:Y:S05]  /*493d0*/  BSYNC.RECONVERGENT B0 ;  /* 0x0000000000007941 */ /* 0x000fea0003800200 */
.L_x_2498:
[----:B------:R-:W-:Y:S04]  /*493e0*/  BSSY.RECONVERGENT B0, `(.L_x_2500) ;  /* 0x0000005000007945 */ /* 0x000fe80003800200 */
[----:B------:R-:W-:Y:S05]  /*493f0*/  @P5 BRA `(.L_x_2501) ;  /* 0x00000000000c5947 */ /* 0x000fea0003800000 */
[----:B--2---:R-:W2:Y:S02]  /*49400*/  LDL.U8 R44, [R1+0x18] ;  /* 0x00001800012c7983 */ /* 0x004ea40000100000 */
[----:B--2---:R-:W-:-:S05]  /*49410*/  LOP3.LUT R44, R44, 0x4, RZ, 0xfc, !PT ;  /* 0x000000042c2c7812 */ /* 0x004fca00078efcff */
[----:B------:R2:W-:Y:S02]  /*49420*/  STL.U8 [R1+0x18], R44 ;  /* 0x0000182c01007387 */ /* 0x0005e40000100000 */
.L_x_2501:
[----:B------:R-:W-:Y:S05]  /*49430*/  BSYNC.RECONVERGENT B0 ;  /* 0x0000000000007941 */ /* 0x000fea0003800200 */
.L_x_2500:
[----:B------:R-:W-:Y:S01]  /*49440*/  LOP3.LUT P1, RZ, R29, 0x400, RZ, 0xc0, !PT ;  /* 0x000004001dff7812 */ /* 0x000fe2000782c0ff */
[----:B------:R-:W-:-:S12]  /*49450*/  BSSY.RECONVERGENT B0, `(.L_x_2502) ;  /* 0x0000005000007945 */ /* 0x000fd80003800200 */
[----:B------:R-:W-:Y:S05]  /*49460*/  @!P1 BRA `(.L_x_2503) ;  /* 0x00000000000c9947 */ /* 0x000fea0003800000 */
[----:B--2---:R-:W2:Y:S02]  /*49470*/  LDL.U8 R44, [R1+0x18] ;  /* 0x00001800012c7983 */ /* 0x004ea40000100000 */
[----:B--2---:R-:W-:-:S05]  /*49480*/  LOP3.LUT R44, R44, 0x2, RZ, 0xfc, !PT ;  /* 0x000000022c2c7812 */ /* 0x004fca00078efcff */
[----:B------:R2:W-:Y:S02]  /*49490*/  STL.U8 [R1+0x18], R44 ;  /* 0x0000182c01007387 */ /* 0x0005e40000100000 */
.L_x_2503:
[----:B------:R-:W-:Y:S05]  /*494a0*/  BSYNC.RECONVERGENT B0 ;  /* 0x0000000000007941 */ /* 0x000fea0003800200 */
.L_x_2502:
[----:B------:R-:W-:Y:S04]  /*494b0*/  BSSY.RECONVERGENT B0, `(.L_x_2504) ;  /* 0x0000005000007945 */ /* 0x000fe80003800200 */
[----:B------:R-:W-:Y:S05]  /*494c0*/  @!P6 BRA `(.L_x_2505) ;  /* 0x00000000000ce947 */ /* 0x000fea0003800000 */
[----:B--2---:R-:W2:Y:S02]  /*494d0*/  LDL.U8 R44, [R1+0x18] ;  /* 0x00001800012c7983 */ /* 0x004ea40000100000 */
[----:B--2---:R-:W-:-:S05]  /*494e0*/  LOP3.LUT R44, R44, 0x1, RZ, 0xfc, !PT ;  /* 0x000000012c2c7812 */ /* 0x004fca00078efcff */
[----:B------:R2:W-:Y:S02]  /*494f0*/  STL.U8 [R1+0x18], R44 ;  /* 0x0000182c01007387 */ /* 0x0005e40000100000 */
.L_x_2505:
[----:B------:R-:W-:Y:S05]  /*49500*/  BSYNC.RECONVERGENT B0 ;  /* 0x0000000000007941 */ /* 0x000fea0003800200 */
.L_x_2504:
[----:B------:R-:W-:Y:S04]  /*49510*/  BSSY.RECONVERGENT B0, `(.L_x_2506) ;  /* 0x0000005000007945 */ /* 0x000fe80003800200 */
[----:B------:R-:W-:Y:S05]  /*49520*/  @!P0 BRA `(.L_x_2507) ;  /* 0x00000000000c8947 */ /* 0x000fea0003800000 */
[----:B--2---:R-:W2:Y:S02]  /*49530*/  LDL.U8 R44, [R1+0x19] ;  /* 0x00001900012c7983 */ /* 0x004ea40000100000 */
[----:B--2---:R-:W-:-:S05]  /*49540*/  LOP3.LUT R44, R44, 0x80, RZ, 0xfc, !PT ;  /* 0x000000802c2c7812 */ /* 0x004fca00078efcff */
[----:B------:R2:W-:Y:S02]  /*49550*/  STL.U8 [R1+0x19], R44 ;  /* 0x0000192c01007387 */ /* 0x0005e40000100000 */
.L_x_2507:
[----:B------:R-:W-:Y:S05]  /*49560*/  BSYNC.RECONVERGENT B0 ;  /* 0x0000000000007941 */ /* 0x000fea0003800200 */
.L_x_2506:
[----:B01234-:R0:W5:Y:S04]  /*49570*/  LDL.U8 R52, [R1+0x10] ;  /* 0x0000100001347983 */ /* 0x01f1680000100000 */
[----:B------:R0:W5:Y:S04]  /*49580*/  LDL.U8 R43, [R1+0x11] ;  /* 0x00001100012b7983 */ /* 0x0001680000100000 */
        /* <DEDUP_REMOVED lines=19> */
.L_x_2509:
[----:B------:R-:W-:Y:S05]  /*496c0*/  BSYNC.RECONVERGENT B0 ;  /* 0x0000000000007941 */ /* 0x000fea0003800200 */
.L_x_2508:
        /* <DEDUP_REMOVED lines=8> */
.L_x_2511:
[----:B------:R-:W-:Y:S05]  /*49750*/  BSYNC.RECONVERGENT B0 ;  /* 0x0000000000007941 */ /* 0x000fea0003800200 */
.L_x_2510:
        /* <DEDUP_REMOVED lines=8> */
.L_x_2513:
[----:B------:R-:W-:Y:S05]  /*497e0*/  BSYNC.RECONVERGENT B0 ;  /* 0x0000000000007941 */ /* 0x000fea0003800200 */
.L_x_2512:
        /* <DEDUP_REMOVED lines=8> */
.L_x_2515:
[----:B------:R-:W-:Y:S05]  /*49870*/  BSYNC.RECONVERGENT B0 ;  /* 0x0000000000007941 */ /* 0x000fea0003800200 */
.L_x_2514:
[----:B------:R-:W-:Y:S01]  /*49880*/  BSSY.RECONVERGENT B0, `(.L_x_2516) ;  /* 0x0000006000007945 */ /* 0x000fe20003800200 */
[----:B------:R-:W-:-:S03]  /*49890*/  LOP3.LUT P6, RZ, R28, 0x80, RZ, 0xc0, !PT ;  /* 0x000000801cff7812 */ /* 0x000fc600078cc0ff */
[----:B------:R-:W-:Y:S10]  /*498a0*/  @!P2 BRA `(.L_x_2517) ;  /* 0x00000000000ca947 */ /* 0x000ff40003800000 */
[----:B0123--:R-:W2:Y:S02]  /*498b0*/  LDL.U8 R29, [R1+0x19] ;  /* 0x00001900011d7983 */ /* 0x00fea40000100000 */
[----:B--2---:R-:W-:-:S05]  /*498c0*/  LOP3.LUT R29, R29, 0x4, RZ, 0xfc, !PT ;  /* 0x000000041d1d7812 */ /* 0x004fca00078efcff */
[----:B------:R4:W-:Y:S02]  /*498d0*/  STL.U8 [R1+0x19], R29 ;  /* 0x0000191d01007387 */ /* 0x0009e40000100000 */
.L_x_2517:
[----:B------:R-:W-:Y:S05]  /*498e0*/  BSYNC.RECONVERGENT B0 ;  /* 0x0000000000007941 */ /* 0x000fea0003800200 */
.L_x_2516:
[----:B------:R-:W-:Y:S01]  /*498f0*/  BSSY.RECONVERGENT B0, `(.L_x_2518) ;  /* 0x0000006000007945 */ /* 0x000fe20003800200 */
[----:B------:R-:W-:-:S03]  /*49900*/  LOP3.LUT P3, RZ, R28, 0x40, RZ, 0xc0, !PT ;  /* 0x000000401cff7812 */ /* 0x000fc6000786c0ff */
[----:B------:R-:W-:Y:S10]  /*49910*/  @!P1 BRA `(.L_x_2519) ;  /* 0x00000000000c9947 */ /* 0x000ff40003800000 */
[----:B01234-:R-:W2:Y:S02]  /*49920*/  LDL.U8 R29, [R1+0x19] ;  /* 0x00001900011d7983 */ /* 0x01fea40000100000 */
[----:B--2---:R-:W-:-:S05]  /*49930*/  LOP3.LUT R29, R29, 0x2, RZ, 0xfc, !PT ;  /* 0x000000021d1d7812 */ /* 0x004fca00078efcff */
[----:B------:R0:W-:Y:S02]  /*49940*/  STL.U8 [R1+0x19], R29 ;  /* 0x0000191d01007387 */ /* 0x0001e40000100000 */
.L_x_2519:
[----:B------:R-:W-:Y:S05]  /*49950*/  BSYNC.RECONVERGENT B0 ;  /* 0x0000000000007941 */ /* 0x000fea0003800200 */
.L_x_2518:
[----:B------:R-:W-:Y:S01]  /*49960*/  BSSY.RECONVERGENT B0, `(.L_x_2520) ;  /* 0x0000006000007945 */ /* 0x000fe20003800200 */
[----:B------:R-:W-:-:S03]  /*49970*/  LOP3.LUT P4, RZ, R28, 0x20, RZ, 0xc0, !PT ;  /* 0x000000201cff7812 */ /* 0x000fc6000788c0ff */
[----:B------:R-:W-:Y:S10]  /*49980*/  @!P0 BRA `(.L_x_2521) ;  /* 0x00000000000c8947 */ /* 0x000ff40003800000 */
[----:B01234-:R-:W2:Y:S02]  /*49990*/  LDL.U8 R29, [R1+0x19] ;  /* 0x00001900011d7983 */ /* 0x01fea40000100000 */
[----:B--2---:R-:W-:-:S05]  /*499a0*/  LOP3.LUT R29, R29, 0x1, RZ, 0xfc, !PT ;  /* 0x000000011d1d7812 */ /* 0x004fca00078efcff */
[----:B------:R0:W-:Y:S02]  /*499b0*/  STL.U8 [R1+0x19], R29 ;  /* 0x0000191d01007387 */ /* 0x0001e40000100000 */
.L_x_2521:
[----:B------:R-:W-:Y:S05]  /*499c0*/  BSYNC.RECONVERGENT B0 ;  /* 0x0000000000007941 */ /* 0x000fea0003800200 */
.L_x_2520:
[----:B------:R-:W-:Y:S01]  /*499d0*/  ISETP.NE.U32.AND P0, PT, R45, 0x1, PT ;  /* 0x000000012d00780c */ /* 0x000fe20003f05070 */
[----:B------:R-:W-:Y:S01]  /*499e0*/  BSSY.RECONVERGENT B0, `(.L_x_2522) ;  /* 0x0000006000007945 */ /* 0x000fe20003800200 */
[----:B------:R-:W-:-:S11]  /*499f0*/  LOP3.LUT P5, RZ, R28, 0x10, RZ, 0xc0, !PT ;  /* 0x000000101cff7812 */ /* 0x000fd600078ac0ff */
[----:B------:R-:W-:Y:S05]  /*49a00*/  @P0 BRA `(.L_x_2523) ;  /* 0x00000000000c0947 */ /* 0x000fea0003800000 */
[----:B01234-:R-:W2:Y:S02]  /*49a10*/  LDL.U8 R29, [R1+0x1a] ;  /* 0x00001a00011d7983 */ /* 0x01fea40000100000 */
[----:B--2---:R-:W-:-:S05]  /*49a20*/  LOP3.LUT R29, R29, 0x80, RZ, 0xfc, !PT ;  /* 0x000000801d1d7812 */ /* 0x004fca00078efcff */
[----:B------:R0:W-:Y:S02]  /*49a30*/  STL.U8 [R1+0x1a], R29 ;  /* 0x00001a1d01007387 */ /* 0x0001e40000100000 */
.L_x_2523:
[----:B------:R-:W-:Y:S05]  /*49a40*/  BSYNC.RECONVERGENT B0 ;  /* 0x0000000000007941 */ /* 0x000fea0003800200 */
.L_x_2522:
[C---:B------:R-:W-:Y:S01]  /*49a50*/  LOP3.LUT P0, RZ, R28.reuse, 0x400, RZ, 0xc0, !PT ;  /* 0x000004001cff7812 */ /* 0x040fe2000780c0ff */
[----:B------:R-:W-:Y:S01]  /*49a60*/  BSSY.RECONVERGENT B0, `(.L_x_2524) ;  /* 0x0000006000007945 */ /* 0x000fe20003800200 */
[----:B------:R-:W-:-:S11]  /*49a70*/  LOP3.LUT P2, RZ, R28, 0x8, RZ, 0xc0, !PT ;  /* 0x000000081cff7812 */ /* 0x000fd6000784c0ff */
[----:B------:R-:W-:Y:S05]  /*49a80*/  @!P0 BRA `(.L_x_2525) ;  /* 0x00000000000c8947 */ /* 0x000fea0003800000 */
[----:B01234-:R-:W2:Y:S02]  /*49a90*/  LDL.U8 R29, [R1+0x1a] ;  /* 0x00001a00011d7983 */ /* 0x01fea40000100000 */
[----:B--2---:R-:W-:-:S05]  /*49aa0*/  LOP3.LUT R29, R29, 0x40, RZ, 0xfc, !PT ;  /* 0x000000401d1d7812 */ /* 0x004fca00078efcff */
[----:B------:R0:W-:Y:S02]  /*49ab0*/  STL.U8 [R1+0x1a], R29 ;  /* 0x00001a1d01007387 */ /* 0x0001e40000100000 */
.L_x_2525:
[----:B------:R-:W-:Y:S05]  /*49ac0*/  BSYNC.RECONVERGENT B0 ;  /* 0x0000000000007941 */ /* 0x000fea0003800200 */
.L_x_2524:
[C---:B------:R-:W-:Y:S01]  /*49ad0*/  LOP3.LUT P0, RZ, R28.reuse, 0x200, RZ, 0xc0, !PT ;  /* 0x000002001cff7812 */ /* 0x040fe2000780c0ff */
[----:B------:R-:W-:Y:S01]  /*49ae0*/  BSSY.RECONVERGENT B0, `(.L_x_2526) ;  /* 0x0000006000007945 */ /* 0x000fe20003800200 */
[----:B------:R-:W-:-:S11]  /*49af0*/  LOP3.LUT P1, RZ, R28, 0x4, RZ, 0xc0, !PT ;  /* 0x000000041cff7812 */ /* 0x000fd6000782c0ff */
[----:B------:R-:W-:Y:S05]  /*49b00*/  @!P0 BRA `(.L_x_2527) ;  /* 0x00000000000c8947 */ /* 0x000fea0003800000 */
[----:B01234-:R-:W2:Y:S02]  /*49b10*/  LDL.U8 R29, [R1+0x1a] ;  /* 0x00001a00011d7983 */ /* 0x01fea40000100000 */
[----:B--2---:R-:W-:-:S05]  /*49b20*/  LOP3.LUT R29, R29, 0x20, RZ, 0xfc, !PT ;  /* 0x000000201d1d7812 */ /* 0x004fca00078efcff */
[----:B------:R0:W-:Y:S02]  /*49b30*/  STL.U8 [R1+0x1a], R29 ;  /* 0x00001a1d01007387 */ /* 0x0001e40000100000 */
.L_x_2527:
[----:B------:R-:W-:Y:S05]  /*49b40*/  BSYNC.RECONVERGENT B0 ;  /* 0x0000000000007941 */ /* 0x000fea0003800200 */
.L_x_2526:
        /* <DEDUP_REMOVED lines=12> */
.L_x_2529:
[----:B------:R-:W-:Y:S05]  /*49c10*/  BSYNC.RECONVERGENT B0 ;  /* 0x0000000000007941 */ /* 0x000fea0003800200 */
.L_x_2528:
[----:B------:R-:W-:Y:S01]  /*49c20*/  BSSY.RECONVERGENT B0, `(.L_x_2530) ;  /* 0x0000006000007945 */ /* 0x000fe20003800200 */
[----:B------:R-:W-:-:S03]  /*49c30*/  ISETP.NE.U32.AND P0, PT, R45, 0x1, PT ;  /* 0x000000012d00780c */ /* 0x000fc60003f05070 */
[----:B------:R-:W-:Y:S10]  /*49c40*/  @!P6 BRA `(.L_x_2531) ;  /* 0x00000000000ce947 */ /* 0x000ff40003800000 */
[----:B0-----:R-:W2:Y:S02]  /*49c50*/  LDL.U8 R28, [R1+0x1a] ;  /* 0x00001a00011c7983 */ /* 0x001ea40000100000 */
[----:B--2---:R-:W-:-:S05]  /*49c60*/  LOP3.LUT R28, R28, 0x8, RZ, 0xfc, !PT ;  /* 0x000000081c1c7812 */ /* 0x004fca00078efcff */
[----:B------:R1:W-:Y:S02]  /*49c70*/  STL.U8 [R1+0x1a], R28 ;  /* 0x00001a1c01007387 */ /* 0x0003e40000100000 */
.L_x_2531:
[----:B------:R-:W-:Y:S05]  /*49c80*/  BSYNC.RECONVERGENT B0 ;  /* 0x0000000000007941 */ /* 0x000fea0003800200 */
.L_x_2530:
        /* <DEDUP_REMOVED lines=8> */
.L_x_2533:
[----:B------:R-:W-:Y:S05]  /*49d10*/  BSYNC.RECONVERGENT B0 ;  /* 0x0000000000007941 */ /* 0x000fea0003800200 */
.L_x_2532:
        /* <DEDUP_REMOVED lines=8> */
.L_x_2535:
[----:B------:R-:W-:Y:S05]  /*49da0*/  BSYNC.RECONVERGENT B0 ;  /* 0x0000000000007941 */ /* 0x000fea0003800200 */
.L_x_2534:
        /* <DEDUP_REMOVED lines=8> */
.L_x_2537:
[----:B------:R-:W-:Y:S05]  /*49e30*/  BSYNC.RECONVERGENT B0 ;  /* 0x0000000000007941 */ /* 0x000fea0003800200 */
.L_x_2536:
[----:B------:R-:W-:Y:S01]  /*49e40*/  BSSY.RECONVERGENT B0, `(.L_x_2538) ;  /* 0x0000006000007945 */ /* 0x000fe20003800200 */
[----:B------:R-:W-:-:S03]  /*49e50*/  LOP3.LUT P6, RZ, R27, 0x80, RZ, 0xc0, !PT ;  /* 0x000000801bff7812 */ /* 0x000fc600078cc0ff */
[----:B------:R-:W-:Y:S10]  /*49e60*/  @!P2 BRA `(.L_x_2539) ;  /* 0x00000000000ca947 */ /* 0x000ff40003800000 */
[----:B01234-:R-:W2:Y:S02]  /*49e70*/  LDL.U8 R28, [R1+0x1b] ;  /* 0x00001b00011c7983 */ /* 0x01fea40000100000 */
[----:B--2---:R-:W-:-:S05]  /*49e80*/  LOP3.LUT R28, R28, 0x80, RZ, 0xfc, !PT ;  /* 0x000000801c1c7812 */ /* 0x004fca00078efcff */
[----:B------:R0:W-:Y:S02]  /*49e90*/  STL.U8 [R1+0x1b], R28 ;  /* 0x00001b1c01007387 */ /* 0x0001e40000100000 */
.L_x_2539:
[----:B------:R-:W-:Y:S05]  /*49ea0*/  BSYNC.RECONVERGENT B0 ;  /* 0x0000000000007941 */ /* 0x000fea0003800200 */
.L_x_2538:
[----:B------:R-:W-:Y:S01]  /*49eb0*/  BSSY.RECONVERGENT B0, `(.L_x_2540) ;  /* 0x0000006000007945 */ /* 0x000fe20003800200 */
[----:B------:R-:W-:-:S03]  /*49ec0*/  LOP3.LUT P3, RZ, R27, 0x40, RZ, 0xc0, !PT ;  /* 0x000000401bff7812 */ /* 0x000fc6000786c0ff */
[----:B------:R-:W-:Y:S10]  /*49ed0*/  @!P1 BRA `(.L_x_2541) ;  /* 0x00000000000c9947 */ /* 0x000ff40003800000 */
[----:B01234-:R-:W2:Y:S02]  /*49ee0*/  LDL.U8 R28, [R1+0x1b] ;  /* 0x00001b00011c7983 */ /* 0x01fea40000100000 */
[----:B--2---:R-:W-:-:S05]  /*49ef0*/  LOP3.LUT R28, R28, 0x40, RZ, 0xfc, !PT ;  /* 0x000000401c1c7812 */ /* 0x004fca00078efcff */
[----:B------:R0:W-:Y:S02]  /*49f00*/  STL.U8 [R1+0x1b], R28 ;  /* 0x00001b1c01007387 */ /* 0x0001e40000100000 */
.L_x_2541:
[----:B------:R-:W-:Y:S05]  /*49f10*/  BSYNC.RECONVERGENT B0 ;  /* 0x0000000000007941 */ /* 0x000fea0003800200 */
.L_x_2540:
[----:B------:R-:W-:Y:S01]  /*49f20*/  LOP3.LUT P1, RZ, R42, 0x1, RZ, 0xc0, !PT ;  /* 0x000000012aff7812 */ /* 0x000fe2000782c0ff */
[----:B------:R-:W-:Y:S01]  /*49f30*/  BSSY.RECONVERGENT B0, `(.L_x_2542) ;  /* 0x0000006000007945 */ /* 0x000fe20003800200 */
[----:B------:R-:W-:-:S11]  /*49f40*/  LOP3.LUT P4, RZ, R27, 0x20, RZ, 0xc0, !PT ;  /* 0x000000201bff7812 */ /* 0x000fd6000788c0ff */
[----:B------:R-:W-:Y:S05]  /*49f50*/  @!P1 BRA `(.L_x_2543) ;  /* 0x00000000000c9947 */ /* 0x000fea0003800000 */
[----:B01234-:R-:W2:Y:S02]  /*49f60*/  LDL.U8 R28, [R1+0x1b] ;  /* 0x00001b00011c7983 */ /* 0x01fea40000100000 */
[----:B--2---:R-:W-:-:S05]  /*49f70*/  LOP3.LUT R28, R28, 0x20, RZ, 0xfc, !PT ;  /* 0x000000201c1c7812 */ /* 0x004fca00078efcff */
[----:B------:R0:W-:Y:S02]  /*49f80*/  STL.U8 [R1+0x1b], R28 ;  /* 0x00001b1c01007387 */ /* 0x0001e40000100000 */
.L_x_2543:
[----:B------:R-:W-:Y:S05]  /*49f90*/  BSYNC.RECONVERGENT B0 ;  /* 0x0000000000007941 */ /* 0x000fea0003800200 */
.L_x_2542:
[----:B------:R-:W-:Y:S01]  /*49fa0*/  BSSY.RECONVERGENT B0, `(.L_x_2544) ;  /* 0x0000006000007945 */ /* 0x000fe20003800200 */
[----:B------:R-:W-:-:S03]  /*49fb0*/  LOP3.LUT P5, RZ, R27, 0x10, RZ, 0xc0, !PT ;  /* 0x000000101bff7812 */ /* 0x000fc600078ac0ff */
[----:B------:R-:W-:Y:S10]  /*49fc0*/  @P0 BRA `(.L_x_2545) ;  /* 0x00000000000c0947 */ /* 0x000ff40003800000 */
[----:B01234-:R-:W2:Y:S02]  /*49fd0*/  LDL.U8 R28, [R1+0x1b] ;  /* 0x00001b00011c7983 */ /* 0x01fea40000100000 */
[----:B--2---:R-:W-:-:S05]  /*49fe0*/  LOP3.LUT R28, R28, 0x10, RZ, 0xfc, !PT ;  /* 0x000000101c1c7812 */ /* 0x004fca00078efcff */
[----:B------:R0:W-:Y:S02]  /*49ff0*/  STL.U8 [R1+0x1b], R28 ;  /* 0x00001b1c01007387 */ /* 0x0001e40000100000 */
.L_x_2545:
[----:B------:R-:W-:Y:S05]  /*4a000*/  BSYNC.RECONVERGENT B0 ;  /* 0x0000000000007941 */ /* 0x000fea0003800200 */
.L_x_2544:
[C---:B------:R-:W-:Y:S01]  /*4a010*/  LOP3.LUT P0, RZ, R27.reuse, 0x400, RZ, 0xc0, !PT ;  /* 0x000004001bff7812 */ /* 0x040fe2000780c0ff */
[----:B------:R-:W-:Y:S01]  /*4a020*/  BSSY.RECONVERGENT B0, `(.L_x_2546) ;  /* 0x0000006000007945 */ /* 0x000fe20003800200 */
[----:B------:R-:W-:-:S11]  /*4a030*/  LOP3.LUT P2, RZ, R27, 0x8, RZ, 0xc0, !PT ;  /* 0x000000081bff7812 */ /* 0x000fd6000784c0ff */
[----:B------:R-:W-:Y:S05]  /*4a040*/  @!P0 BRA `(.L_x_2547) ;  /* 0x00000000000c8947 */ /* 0x000fea0003800000 */
[----:B01234-:R-:W2:Y:S02]  /*4a050*/  LDL.U8 R28, [R1+0x1b] ;  /* 0x00001b00011c7983 */ /* 0x01fea40000100000 */
[----:B--2---:R-:W-:-:S05]  /*4a060*/  LOP3.LUT R28, R28, 0x8, RZ, 0xfc, !PT ;  /* 0x000000081c1c7812 */ /* 0x004fca00078efcff */
[----:B------:R0:W-:Y:S02]  /*4a070*/  STL.U8 [R1+0x1b], R28 ;  /* 0x00001b1c01007387 */ /* 0x0001e40000100000 */
.L_x_2547:
[----:B------:R-:W-:Y:S05]  /*4a080*/  BSYNC.RECONVERGENT B0 ;  /* 0x0000000000007941 */ /* 0x000fea0003800200 */
.L_x_2546:
[C---:B------:R-:W-:Y:S01]  /*4a090*/  LOP3.LUT P0, RZ, R27.reuse, 0x200, RZ, 0xc0, !PT ;  /* 0x000002001bff7812 */ /* 0x040fe2000780c0ff */
[----:B------:R-:W-:Y:S01]  /*4a0a0*/  BSSY.RECONVERGENT B0, `(.L_x_2548) ;  /* 0x0000006000007945 */ /* 0x000fe20003800200 */
[----:B------:R-:W-:-:S11]  /*4a0b0*/  LOP3.LUT P1, RZ, R27, 0x4, RZ, 0xc0, !PT ;  /* 0x000000041bff7812 */ /* 0x000fd6000782c0ff */
[----:B------:R-:W-:Y:S05]  /*4a0c0*/  @!P0 BRA `(.L_x_2549) ;  /* 0x00000000000c8947 */ /* 0x000fea0003800000 */
[----:B01234-:R-:W2:Y:S02]  /*4a0d0*/  LDL.U8 R28, [R1+0x1b] ;  /* 0x00001b00011c7983 */ /* 0x01fea40000100000 */
[----:B--2---:R-:W-:-:S05]  /*4a0e0*/  LOP3.LUT R28, R28, 0x4, RZ, 0xfc, !PT ;  /* 0x000000041c1c7812 */ /* 0x004fca00078efcff */
[----:B------:R0:W-:Y:S02]  /*4a0f0*/  STL.U8 [R1+0x1b], R28 ;  /* 0x00001b1c01007387 */ /* 0x0001e40000100000 */
.L_x_2549:
[----:B------:R-:W-:Y:S05]  /*4a100*/  BSYNC.RECONVERGENT B0 ;  /* 0x0000000000007941 */ /* 0x000fea0003800200 */
.L_x_2548:
        /* <DEDUP_REMOVED lines=12> */
.L_x_2551:
[----:B------:R-:W-:Y:S05]  /*4a1d0*/  BSYNC.RECONVERGENT B0 ;  /* 0x0000000000007941 */ /* 0x000fea0003800200 */
.L_x_2550:
[----:B------:R-:W-:Y:S01]  /*4a1e0*/  BSSY.RECONVERGENT B0, `(.L_x_2552) ;  /* 0x0000006000007945 */ /* 0x000fe20003800200 */
[----:B------:R-:W-:-:S03]  /*4a1f0*/  ISETP.NE.U32.AND P0, PT, R29, 0x1, PT ;  /* 0x000000011d00780c */ /* 0x000fc60003f05070 */
[----:B------:R-:W-:Y:S10]  /*4a200*/  @!P6 BRA `(.L_x_2553) ;  /* 0x00000000000ce947 */ /* 0x000ff40003800000 */
[----:B0-----:R-:W2:Y:S02]  /*4a210*/  LDL.U8 R28, [R1+0x1b] ;  /* 0x00001b00011c7983 */ /* 0x001ea40000100000 */
[----:B--2---:R-:W-:-:S05]  /*4a220*/  LOP3.LUT R28, R28, 0x1, RZ, 0xfc, !PT ;  /* 0x000000011c1c7812 */ /* 0x004fca00078efcff */
[----:B------:R1:W-:Y:S02]  /*4a230*/  STL.U8 [R1+0x1b], R28 ;  /* 0x00001b1c01007387 */ /* 0x0003e40000100000 */
.L_x_2553:
[----:B------:R-:W-:Y:S05]  /*4a240*/  BSYNC.RECONVERGENT B0 ;  /* 0x0000000000007941 */ /* 0x000fea0003800200 */
.L_x_2552:
        /* <DEDUP_REMOVED lines=8> */
.L_x_2555:
[----:B------:R-:W-:Y:S05]  /*4a2d0*/  BSYNC.RECONVERGENT B0 ;  /* 0x0000000000007941 */ /* 0x000fea0003800200 */
.L_x_2554:
        /* <DEDUP_REMOVED lines=8> */
.L_x_2557:
[----:B------:R-:W-:Y:S05]  /*4a360*/  BSYNC.RECONVERGENT B0 ;  /* 0x0000000000007941 */ /* 0x000fea0003800200 */
.L_x_2556:
        /* <DEDUP_REMOVED lines=8> */
.L_x_2559:
[----:B------:R-:W-:Y:S05]  /*4a3f0*/  BSYNC.RECONVERGENT B0 ;  /* 0x0000000000007941 */ /* 0x000fea0003800200 */
.L_x_2558:
[----:B------:R-:W-:Y:S01]  /*4a400*/  BSSY.RECONVERGENT B0, `(.L_x_2560) ;  /* 0x0000006000007945 */ /* 0x000fe20003800200 */
[----:B------:R-:W-:-:S03]  /*4a410*/  LOP3.LUT P6, RZ, R26, 0x80, RZ, 0xc0, !PT ;  /* 0x000000801aff7812 */ /* 0x000fc600078cc0ff */
[----:B------:R-:W-:Y:S10]  /*4a420*/  @!P2 BRA `(.L_x_2561) ;  /* 0x00000000000ca947 */ /* 0x000ff40003800000 */
[----:B01234-:R-:W2:Y:S02]  /*4a430*/  LDL.U8 R28, [R1+0x1c] ;  /* 0x00001c00011c7983 */ /* 0x01fea40000100000 */
[----:B--2---:R-:W-:-:S05]  /*4a440*/  LOP3.LUT R28, R28, 0x10, RZ, 0xfc, !PT ;  /* 0x000000101c1c7812 */ /* 0x004fca00078efcff */
[----:B------:R0:W-:Y:S02]  /*4a450*/  STL.U8 [R1+0x1c], R28 ;  /* 0x00001c1c01007387 */ /* 0x0001e40000100000 */
.L_x_2561:
[----:B------:R-:W-:Y:S05]  /*4a460*/  BSYNC.RECONVERGENT B0 ;  /* 0x0000000000007941 */ /* 0x000fea0003800200 */
.L_x_2560:
[----:B------:R-:W-:Y:S01]  /*4a470*/  BSSY.RECONVERGENT B0, `(.L_x_2562) ;  /* 0x0000006000007945 */ /* 0x000fe20003800200 */
[----:B------:R-:W-:-:S03]  /*4a480*/  LOP3.LUT P3, RZ, R26, 0x40, RZ, 0xc0, !PT ;  /* 0x000000401aff7812 */ /* 0x000fc6000786c0ff */
[----:B------:R-:W-:Y:S10]  /*4a490*/  @!P1 BRA `(.L_x_2563) ;  /* 0x00000000000c9947 */ /* 0x000ff40003800000 */
[----:B01234-:R-:W2:Y:S02]  /*4a4a0*/  LDL.U8 R28, [R1+0x1c] ;  /* 0x00001c00011c7983 */ /* 0x01fea40000100000 */
[----:B--2---:R-:W-:-:S05]  /*4a4b0*/  LOP3.LUT R28, R28, 0x8, RZ, 0xfc, !PT ;  /* 0x000000081c1c7812 */ /* 0x004fca00078efcff */
[----:B------:R0:W-:Y:S02]  /*4a4c0*/  STL.U8 [R1+0x1c], R28 ;  /* 0x00001c1c01007387 */ /* 0x0001e40000100000 */
.L_x_2563:
[----:B------:R-:W-:Y:S05]  /*4a4d0*/  BSYNC.RECONVERGENT B0 ;  /* 0x0000000000007941 */ /* 0x000fea0003800200 */
.L_x_2562:
[----:B------:R-:W-:Y:S01]  /*4a4e0*/  LOP3.LUT P1, RZ, R42, 0x1, RZ, 0xc0, !PT ;  /* 0x000000012aff7812 */ /* 0x000fe2000782c0ff */
[----:B------:R-:W-:Y:S01]  /*4a4f0*/  BSSY.RECONVERGENT B0, `(.L_x_2564) ;  /* 0x0000006000007945 */ /* 0x000fe20003800200 */
[----:B------:R-:W-:-:S11]  /*4a500*/  LOP3.LUT P4, RZ, R26, 0x20, RZ, 0xc0, !PT ;  /* 0x000000201aff7812 */ /* 0x000fd6000788c0ff */
[----:B------:R-:W-:Y:S05]  /*4a510*/  @!P1 BRA `(.L_x_2565) ;  /* 0x00000000000c9947 */ /* 0x000fea0003800000 */
[----:B01234-:R-:W2:Y:S02]  /*4a520*/  LDL.U8 R28, [R1+0x1c] ;  /* 0x00001c00011c7983 */ /* 0x01fea40000100000 */
[----:B--2---:R-:W-:-:S05]  /*4a530*/  LOP3.LUT R28, R28, 0x4, RZ, 0xfc, !PT ;  /* 0x000000041c1c7812 */ /* 0x004fca00078efcff */
[----:B------:R0:W-:Y:S02]  /*4a540*/  STL.U8 [R1+0x1c], R28 ;  /* 0x00001c1c01007387 */ /* 0x0001e40000100000 */
.L_x_2565:
[----:B------:R-:W-:Y:S05]  /*4a550*/  BSYNC.RECONVERGENT B0 ;  /* 0x0000000000007941 */ /* 0x000fea0003800200 */
.L_x_2564:
[----:B------:R-:W-:Y:S01]  /*4a560*/  BSSY.RECONVERGENT B0, `(.L_x_2566) ;  /* 0x0000006000007945 */ /* 0x000fe20003800200 */
[----:B------:R-:W-:-:S03]  /*4a570*/  LOP3.LUT P5, RZ, R26, 0x10, RZ, 0xc0, !PT ;  /* 0x000000101aff7812 */ /* 0x000fc600078ac0ff */
[----:B------:R-:W-:Y:S10]  /*4a580*/  @P0 BRA `(.L_x_2567) ;  /* 0x00000000000c0947 */ /* 0x000ff40003800000 */
[----:B01234-:R-:W2:Y:S02]  /*4a590*/  LDL.U8 R28, [R1+0x1c] ;  /* 0x00001c00011c7983 */ /* 0x01fea40000100000 */
[----:B--2---:R-:W-:-:S05]  /*4a5a0*/  LOP3.LUT R28, R28, 0x2, RZ, 0xfc, !PT ;  /* 0x000000021c1c7812 */ /* 0x004fca00078efcff */
[----:B------:R0:W-:Y:S02]  /*4a5b0*/  STL.U8 [R1+0x1c], R28 ;  /* 0x00001c1c01007387 */ /* 0x0001e40000100000 */
.L_x_2567:
[----:B------:R-:W-:Y:S05]  /*4a5c0*/  BSYNC.RECONVERGENT B0 ;  /* 0x0000000000007941 */ /* 0x000fea0003800200 */
.L_x_2566:
[C---:B------:R-:W-:Y:S01]  /*4a5d0*/  LOP3.LUT P0, RZ, R26.reuse, 0x400, RZ, 0xc0, !PT ;  /* 0x000004001aff7812 */ /* 0x040fe2000780c0ff */
[----:B------:R-:W-:Y:S01]  /*4a5e0*/  BSSY.RECONVERGENT B0, `(.L_x_2568) ;  /* 0x0000006000007945 */ /* 0x000fe20003800200 */
[----:B------:R-:W-:-:S11]  /*4a5f0*/  LOP3.LUT P1, RZ, R26, 0x8, RZ, 0xc0, !PT ;  /* 0x000000081aff7812 */ /* 0x000fd6000782c0ff */
[----:B------:R-:W-:Y:S05]  /*4a600*/  @!P0 BRA `(.L_x_2569) ;  /* 0x00000000000c8947 */ /* 0x000fea0003800000 */
[----:B01234-:R-:W2:Y:S02]  /*4a610*/  LDL.U8 R28, [R1+0x1c] ;  /* 0x00001c00011c7983 */ /* 0x01fea40000100000 */
[----:B--2---:R-:W-:-:S05]  /*4a620*/  LOP3.LUT R28, R28, 0x1, RZ, 0xfc, !PT ;  /* 0x000000011c1c7812 */ /* 0x004fca00078efcff */
[----:B------:R0:W-:Y:S02]  /*4a630*/  STL.U8 [R1+0x1c], R28 ;  /* 0x00001c1c01007387 */ /* 0x0001e40000100000 */
.L_x_2569:
[----:B------:R-:W-:Y:S05]  /*4a640*/  BSYNC.RECONVERGENT B0 ;  /* 0x0000000000007941 */ /* 0x000fea0003800200 */
.L_x_2568:
[C---:B------:R-:W-:Y:S01]  /*4a650*/  LOP3.LUT P2, RZ, R26.reuse, 0x200, RZ, 0xc0, !PT ;  /* 0x000002001aff7812 */ /* 0x040fe2000784c0ff */
[----:B------:R-:W-:Y:S01]  /*4a660*/  BSSY.RECONVERGENT B0, `(.L_x_2570) ;  /* 0x0000006000007945 */ /* 0x000fe20003800200 */
[----:B------:R-:W-:-:S11]  /*4a670*/  LOP3.LUT P0, RZ, R26, 0x4, RZ, 0xc0, !PT ;  /* 0x000000041aff7812 */ /* 0x000fd6000780c0ff */
[----:B------:R-:W-:Y:S05]  /*4a680*/  @!P2 BRA `(.L_x_2571) ;  /* 0x00000000000ca947 */ /* 0x000fea0003800000 */
[----:B01234-:R-:W2:Y:S02]  /*4a690*/  LDL.U8 R28, [R1+0x1d] ;  /* 0x00001d00011c7983 */ /* 0x01fea40000100000 */
[----:B--2---:R-:W-:-:S05]  /*4a6a0*/  LOP3.LUT R28, R28, 0x80, RZ, 0xfc, !PT ;  /* 0x000000801c1c7812 */ /* 0x004fca00078efcff */
[----:B------:R0:W-:Y:S02]  /*4a6b0*/  STL.U8 [R1+0x1d], R28 ;  /* 0x00001d1c01007387 */ /* 0x0001e40000100000 */
.L_x_2571:
[----:B------:R-:W-:Y:S05]  /*4a6c0*/  BSYNC.RECONVERGENT B0 ;  /* 0x0000000000007941 */ /* 0x000fea0003800200 */
.L_x_2570:
        /* <DEDUP_REMOVED lines=12> */
.L_x_2573:
[----:B------:R-:W-:Y:S05]  /*4a790*/  BSYNC.RECONVERGENT B0 ;  /* 0x0000000000007941 */ /* 0x000fea0003800200 */
.L_x_2572:
[----:B------:R-:W-:Y:S01]  /*4a7a0*/  BSSY.RECONVERGENT B0, `(.L_x_2574) ;  /* 0x0000007000007945 */ /* 0x000fe20003800200 */
[----:B------:R-:W-:Y:S02]  /*4a7b0*/  LOP3.LUT R27, R25, 0x1, RZ, 0xc0, !PT ;  /* 0x00000001191b7812 */ /* 0x000fe400078ec0ff */
[----:B------:R-:W-:Y:S01]  /*4a7c0*/  ISETP.NE.U32.AND P2, PT, R28, 0x1, PT ;  /* 0x000000011c00780c */ /* 0x000fe20003f45070 */
[----:B------:R-:W-:-:S12]  /*4a7d0*/  @!P6 BRA `(.L_x_2575) ;  /* 0x00000000000ce947 */ /* 0x000fd80003800000 */
[----:B0-----:R-:W2:Y:S02]  /*4a7e0*/  LDL.U8 R26, [R1+0x1d] ;  /* 0x00001d00011a7983 */ /* 0x001ea40000100000 */
[----:B--2---:R-:W-:-:S05]  /*4a7f0*/  LOP3.LUT R26, R26, 0x20, RZ, 0xfc, !PT ;  /* 0x000000201a1a7812 */ /* 0x004fca00078efcff */
[----:B------:R1:W-:Y:S02]  /*4a800*/  STL.U8 [R1+0x1d], R26 ;  /* 0x00001d1a01007387 */ /* 0x0003e40000100000 */
.L_x_2575:
[----:B------:R-:W-:Y:S05]  /*4a810*/  BSYNC.RECONVERGENT B0 ;  /* 0x0000000000007941 */ /* 0x000fea0003800200 */
.L_x_2574:
        /* <DEDUP_REMOVED lines=8> */
.L_x_2577:
[----:B------:R-:W-:Y:S05]  /*4a8a0*/  BSYNC.RECONVERGENT B0 ;  /* 0x0000000000007941 */ /* 0x000fea0003800200 */
.L_x_2576:
        /* <DEDUP_REMOVED lines=8> */
.L_x_2579:
[----:B------:R-:W-:Y:S05]  /*4a930*/  BSYNC.RECONVERGENT B0 ;  /* 0x0000000000007941 */ /* 0x000fea0003800200 */
.L_x_2578:
        /* <DEDUP_REMOVED lines=8> */
.L_x_2581:
[----:B------:R-:W-:Y:S05]  /*4a9c0*/  BSYNC.RECONVERGENT B0 ;  /* 0x0000000000007941 */ /* 0x000fea0003800200 */
.L_x_2580:
[----:B------:R-:W-:Y:S01]  /*4a9d0*/  BSSY.RECONVERGENT B0, `(.L_x_2582) ;  /* 0x0000006000007945 */ /* 0x000fe20003800200 */
[----:B------:R-:W-:-:S03]  /*4a9e0*/  LOP3.LUT P6, RZ, R25, 0x80, RZ, 0xc0, !PT ;  /* 0x0000008019ff7812 */ /* 0x000fc600078cc0ff */
[----:B------:R-:W-:Y:S10]  /*4a9f0*/  @!P1 BRA `(.L_x_2583) ;  /* 0x00000000000c9947 */ /* 0x000ff40003800000 */
[----:B01234-:R-:W2:Y:S02]  /*4aa00*/  LDL.U8 R26, [R1+0x1d] ;  /* 0x00001d00011a7983 */ /* 0x01fea40000100000 */
[----:B--2---:R-:W-:-:S05]  /*4aa10*/  LOP3.LUT R26, R26, 0x2, RZ, 0xfc, !PT ;  /* 0x000000021a1a7812 */ /* 0x004fca00078efcff */
[----:B------:R0:W-:Y:S02]  /*4aa20*/  STL.U8 [R1+0x1d], R26 ;  /* 0x00001d1a01007387 */ /* 0x0001e40000100000 */
.L_x_2583:
[----:B------:R-:W-:Y:S05]  /*4aa30*/  BSYNC.RECONVERGENT B0 ;  /* 0x0000000000007941 */ /* 0x000fea0003800200 */
.L_x_2582:
        /* <DEDUP_REMOVED lines=8> */
.L_x_2585:
[----:B------:R-:W-:Y:S05]  /*4aac0*/  BSYNC.RECONVERGENT B0 ;  /* 0x0000000000007941 */ /* 0x000fea0003800200 */
.L_x_2584:
[----:B------:R-:W-:Y:S01]  /*4aad0*/  LOP3.LUT P1, RZ, R42, 0x2, RZ, 0xc0, !PT ;  /* 0x000000022aff7812 */ /* 0x000fe2000782c0ff */
[----:B------:R-:W-:Y:S01]  /*4aae0*/  BSSY.RECONVERGENT B0, `(.L_x_2586) ;  /* 0x0000006000007945 */ /* 0x000fe20003800200 */
[----:B------:R-:W-:-:S11]  /*4aaf0*/  LOP3.LUT P0, RZ, R25, 0x20, RZ, 0xc0, !PT ;  /* 0x0000002019ff7812 */ /* 0x000fd6000780c0ff */
[----:B------:R-:W-:Y:S05]  /*4ab00*/  @!P1 BRA `(.L_x_2587) ;  /* 0x00000000000c9947 */ /* 0x000fea0003800000 */
[----:B01234-:R-:W2:Y:S02]  /*4ab10*/  LDL.U8 R26, [R1+0x1e] ;  /* 0x00001e00011a7983 */ /* 0x01fea40000100000 */
[----:B--2---:R-:W-:-:S05]  /*4ab20*/  LOP3.LUT R26, R26, 0x80, RZ, 0xfc, !PT ;  /* 0x000000801a1a7812 */ /* 0x004fca00078efcff */
[----:B------:R0:W-:Y:S02]  /*4ab30*/  STL.U8 [R1+0x1e], R26 ;  /* 0x00001e1a01007387 */ /* 0x0001e40000100000 */
.L_x_2587:
[----:B------:R-:W-:Y:S05]  /*4ab40*/  BSYNC.RECONVERGENT B0 ;  /* 0x0000000000007941 */ /* 0x000fea0003800200 */
.L_x_2586:
[----:B------:R-:W-:Y:S01]  /*4ab50*/  BSSY.RECONVERGENT B0, `(.L_x_2588) ;  /* 0x0000006000007945 */ /* 0x000fe20003800200 */
[----:B------:R-:W-:-:S03]  /*4ab60*/  LOP3.LUT P1, RZ, R25, 0x10, RZ, 0xc0, !PT ;  /* 0x0000001019ff7812 */ /* 0x000fc6000782c0ff */
[----:B------:R-:W-:Y:S10]  /*4ab70*/  @P2 BRA `(.L_x_2589) ;  /* 0x00000000000c2947 */ /* 0x000ff40003800000 */
[----:B01234-:R-:W2:Y:S02]  /*4ab80*/  LDL.U8 R26, [R1+0x1e] ;  /* 0x00001e00011a7983 */ /* 0x01fea40000100000 */
[----:B--2---:R-:W-:-:S05]  /*4ab90*/  LOP3.LUT R26, R26, 0x40, RZ, 0xfc, !PT ;  /* 0x000000401a1a7812 */ /* 0x004fca00078efcff */
[----:B------:R0:W-:Y:S02]  /*4aba0*/  STL.U8 [R1+0x1e], R26 ;  /* 0x00001e1a01007387 */ /* 0x0001e40000100000 */
.L_x_2589:
[----:B------:R-:W-:Y:S05]  /*4abb0*/  BSYNC.RECONVERGENT B0 ;  /* 0x0000000000007941 */ /* 0x000fea0003800200 */
.L_x_2588:
[C---:B------:R-:W-:Y:S01]  /*4abc0*/  LOP3.LUT P3, RZ, R25.reuse, 0x400, RZ, 0xc0, !PT ;  /* 0x0000040019ff7812 */ /* 0x040fe2000786c0ff */
[----:B------:R-:W-:Y:S01]  /*4abd0*/  BSSY.RECONVERGENT B0, `(.L_x_2590) ;  /* 0x0000006000007945 */ /* 0x000fe20003800200 */
[----:B------:R-:W-:-:S11]  /*4abe0*/  LOP3.LUT P2, RZ, R25, 0x8, RZ, 0xc0, !PT ;  /* 0x0000000819ff7812 */ /* 0x000fd6000784c0ff */
[----:B------:R-:W-:Y:S05]  /*4abf0*/  @!P3 BRA `(.L_x_2591) ;  /* 0x00000000000cb947 */ /* 0x000fea0003800000 */
[----:B01234-:R-:W2:Y:S02]  /*4ac00*/  LDL.U8 R26, [R1+0x1e] ;  /* 0x00001e00011a7983 */ /* 0x01fea40000100000 */
[----:B--2---:R-:W-:-:S05]  /*4ac10*/  LOP3.LUT R26, R26, 0x20, RZ, 0xfc, !PT ;  /* 0x000000201a1a7812 */ /* 0x004fca00078efcff */
[----:B------:R0:W-:Y:S02]  /*4ac20*/  STL.U8 [R1+0x1e], R26 ;  /* 0x00001e1a01007387 */ /* 0x0001e40000100000 */
.L_x_2591:
[----:B------:R-:W-:Y:S05]  /*4ac30*/  BSYNC.RECONVERGENT B0 ;  /* 0x0000000000007941 */ /* 0x000fea0003800200 */
.L_x_2590:
[C---:B------:R-:W-:Y:S01]  /*4ac40*/  LOP3.LUT P4, RZ, R25.reuse, 0x200, RZ, 0xc0, !PT ;  /* 0x0000020019ff7812 */ /* 0x040fe2000788c0ff */
[----:B------:R-:W-:Y:S01]  /*4ac50*/  BSSY.RECONVERGENT B0, `(.L_x_2592) ;  /* 0x0000006000007945 */ /* 0x000fe20003800200 */
[----:B------:R-:W-:-:S11]  /*4ac60*/  LOP3.LUT P3, RZ, R25, 0x4, RZ, 0xc0, !PT ;  /* 0x0000000419ff7812 */ /* 0x000fd6000786c0ff */
[----:B------:R-:W-:Y:S05]  /*4ac70*/  @!P4 BRA `(.L_x_2593) ;  /* 0x00000000000cc947 */ /* 0x000fea0003800000 */
[----:B01234-:R-:W2:Y:S02]  /*4ac80*/  LDL.U8 R26, [R1+0x1e] ;  /* 0x00001e00011a7983 */ /* 0x01fea40000100000 */
[----:B--2---:R-:W-:-:S05]  /*4ac90*/  LOP3.LUT R26, R26, 0x10, RZ, 0xfc, !PT ;  /* 0x000000101a1a7812 */ /* 0x004fca00078efcff */
[----:B------:R0:W-:Y:S02]  /*4aca0*/  STL.U8 [R1+0x1e], R26 ;  /* 0x00001e1a01007387 */ /* 0x0001e40000100000 */
.L_x_2593:
[----:B------:R-:W-:Y:S05]  /*4acb0*/  BSYNC.RECONVERGENT B0 ;  /* 0x0000000000007941 */ /* 0x000fea0003800200 */
.L_x_2592:
[C---:B------:R-:W-:Y:S01]  /*4acc0*/  LOP3.LUT P5, RZ, R25.reuse, 0x100, RZ, 0xc0, !PT ;  /* 0x0000010019ff7812 */ /* 0x040fe200078ac0ff */
[----:B------:R-:W-:Y:S01]  /*4acd0*/  BSSY.RECONVERGENT B0, `(.L_x_2594) ;  /* 0x0000006000007945 */ /* 0x000fe20003800200 */
[----:B------:R-:W-:-:S11]  /*4ace0*/  LOP3.LUT P4, RZ, R25, 0x2, RZ, 0xc0, !PT ;  /* 0x0000000219ff7812 */ /* 0x000fd6000788c0ff */
[----:B------:R-:W-:Y:S05]  /*4acf0*/  @!P5 BRA `(.L_x_2595) ;  /* 0x00000000000cd947 */ /* 0x000fea0003800000 */
[----:B01234-:R-:W2:Y:S02]  /*4ad00*/  LDL.U8 R26, [R1+0x1e] ;  /* 0x00001e00011a7983 */ /* 0x01fea40000100000 */
[----:B--2---:R-:W-:-:S05]  /*4ad10*/  LOP3.LUT R26, R26, 0x8, RZ, 0xfc, !PT ;  /* 0x000000081a1a7812 */ /* 0x004fca00078efcff */
[----:B------:R0:W-:Y:S02]  /*4ad20*/  STL.U8 [R1+0x1e], R26 ;  /* 0x00001e1a01007387 */ /* 0x0001e40000100000 */
.L_x_2595:
[----:B------:R-:W-:Y:S05]  /*4ad30*/  BSYNC.RECONVERGENT B0 ;  /* 0x0000000000007941 */ /* 0x000fea0003800200 */
.L_x_2594:
[----:B------:R-:W-:Y:S01]  /*4ad40*/  BSSY.RECONVERGENT B0, `(.L_x_2596) ;  /* 0x0000006000007945 */ /* 0x000fe20003800200 */
[----:B------:R-:W-:-:S03]  /*4ad50*/  ISETP.NE.U32.AND P5, PT, R27, 0x1, PT ;  /* 0x000000011b00780c */ /* 0x000fc60003fa5070 */
[----:B------:R-:W-:Y:S10]  /*4ad60*/  @!P6 BRA `(.L_x_2597) ;  /* 0x00000000000ce947 */ /* 0x000ff40003800000 */
[----:B01234-:R-:W2:Y:S02]  /*4ad70*/  LDL.U8 R26, [R1+0x1e] ;  /* 0x00001e00011a7983 */ /* 0x01fea40000100000 */
[----:B--2---:R-:W-:-:S05]  /*4ad80*/  LOP3.LUT R26, R26, 0x4, RZ, 0xfc, !PT ;  /* 0x000000041a1a7812 */ /* 0x004fca00078efcff */
[----:B------:R0:W-:Y:S02]  /*4ad90*/  STL.U8 [R1+0x1e], R26 ;  /* 0x00001e1a01007387 */ /* 0x0001e40000100000 */
.L_x_2597:
[----:B------:R-:W-:Y:S05]  /*4ada0*/  BSYNC.RECONVERGENT B0 ;  /* 0x0000000000007941 */ /* 0x000fea0003800200 */
.L_x_2596:
        /* <DEDUP_REMOVED lines=11> */
.L_x_2599:
[----:B------:R-:W-:Y:S05]  /*4ae60*/  BSYNC.RECONVERGENT B0 ;  /* 0x0000000000007941 */ /* 0x000fea0003800200 */
.L_x_2598:
[----:B------:R-:W-:Y:S01]  /*4ae70*/  BSSY.RECONVERGENT B0, `(.L_x_2600) ;  /* 0x0000006000007945 */ /* 0x000fe20003800200 */
[----:B------:R-:W-:-:S03]  /*4ae80*/  LOP3.LUT P6, RZ, R5, 0x200, RZ, 0xc0, !PT ;  /* 0x0000020005ff7812 */ /* 0x000fc600078cc0ff */
[----:B------:R-:W-:Y:S10]  /*4ae90*/  @!P0 BRA `(.L_x_2601) ;  /* 0x00000000000c8947 */ /* 0x000ff40003800000 */
[----:B01234-:R-:W2:Y:S02]  /*4aea0*/  LDL.U8 R26, [R1+0x1e] ;  /* 0x00001e00011a7983 */ /* 0x01fea40000100000 */
[----:B--2---:R-:W-:-:S05]  /*4aeb0*/  LOP3.LUT R26, R26, 0x1, RZ, 0xfc, !PT ;  /* 0x000000011a1a7812 */ /* 0x004fca00078efcff */
[----:B------:R0:W-:Y:S02]  /*4aec0*/  STL.U8 [R1+0x1e], R26 ;  /* 0x00001e1a01007387 */ /* 0x0001e40000100000 */
.L_x_2601:
[----:B------:R-:W-:Y:S05]  /*4aed0*/  BSYNC.RECONVERGENT B0 ;  /* 0x0000000000007941 */ /* 0x000fea0003800200 */
.L_x_2600:
        /* <DEDUP_REMOVED lines=8> */
.L_x_2603:
[----:B------:R-:W-:Y:S05]  /*4af60*/  BSYNC.RECONVERGENT B0 ;  /* 0x0000000000007941 */ /* 0x000fea0003800200 */
.L_x_2602:
        /* <DEDUP_REMOVED lines=8> */
.L_x_2605:
[----:B------:R-:W-:Y:S05]  /*4aff0*/  BSYNC.RECONVERGENT B0 ;  /* 0x0000000000007941 */ /* 0x000fea0003800200 */
.L_x_2604:
[----:B------:R-:W-:Y:S01]  /*4b000*/  BSSY.RECONVERGENT B0, `(.L_x_2606) ;  /* 0x0000006000007945 */ /* 0x000fe20003800200 */
[----:B------:R-:W-:-:S03]  /*4b010*/  LOP3.LUT P0, RZ, R5, 0x40, RZ, 0xc0, !PT ;  /* 0x0000004005ff7812 */ /* 0x000fc6000780c0ff */
[----:B------:R-:W-:Y:S10]  /*4b020*/  @!P3 BRA `(.L_x_2607) ;  /* 0x00000000000cb947 */ /* 0x000ff40003800000 */
[----:B01234-:R-:W2:Y:S02]  /*4b030*/  LDL.U8 R26, [R1+0x1f] ;  /* 0x00001f00011a7983 */ /* 0x01fea40000100000 */
[----:B--2---:R-:W-:-:S05]  /*4b040*/  LOP3.LUT R26, R26, 0x20, RZ, 0xfc, !PT ;  /* 0x000000201a1a7812 */ /* 0x004fca00078efcff */
[----:B------:R0:W-:Y:S02]  /*4b050*/  STL.U8 [R1+0x1f], R26 ;  /* 0x00001f1a01007387 */ /* 0x0001e40000100000 */
.L_x_2607:
[----:B------:R-:W-:Y:S05]  /*4b060*/  BSYNC.RECONVERGENT B0 ;  /* 0x0000000000007941 */ /* 0x000fea0003800200 */
.L_x_2606:
[----:B------:R-:W-:Y:S01]  /*4b070*/  BSSY.RECONVERGENT B0, `(.L_x_2608) ;  /* 0x0000006000007945 */ /* 0x000fe20003800200 */
[----:B------:R-:W-:-:S03]  /*4b080*/  LOP3.LUT P1, RZ, R5, 0x20, RZ, 0xc0, !PT ;  /* 0x0000002005ff7812 */ /* 0x000fc6000782c0ff */
[----:B------:R-:W-:Y:S10]  /*4b090*/  @!P4 BRA `(.L_x_2609) ;  /* 0x00000000000cc947 */ /* 0x000ff40003800000 */
[----:B01234-:R-:W2:Y:S02]  /*4b0a0*/  LDL.U8 R26, [R1+0x1f] ;  /* 0x00001f00011a7983 */ /* 0x01fea40000100000 */
[----:B--2---:R-:W-:-:S05]  /*4b0b0*/  LOP3.LUT R26, R26, 0x10, RZ, 0xfc, !PT ;  /* 0x000000101a1a7812 */ /* 0x004fca00078efcff */
[----:B------:R0:W-:Y:S02]  /*4b0c0*/  STL.U8 [R1+0x1f], R26 ;  /* 0x00001f1a01007387 */ /* 0x0001e40000100000 */
.L_x_2609:
[----:B------:R-:W-:Y:S05]  /*4b0d0*/  BSYNC.RECONVERGENT B0 ;  /* 0x0000000000007941 */ /* 0x000fea0003800200 */
.L_x_2608:
[----:B------:R-:W-:Y:S01]  /*4b0e0*/  BSSY.RECONVERGENT B0, `(.L_x_2610) ;  /* 0x0000006000007945 */ /* 0x000fe20003800200 */
[----:B------:R-:W-:-:S03]  /*4b0f0*/  LOP3.LUT P2, RZ, R5, 0x10, RZ, 0xc0, !PT ;  /* 0x0000001005ff7812 */ /* 0x000fc6000784c0ff */
[----:B------:R-:W-:Y:S10]  /*4b100*/  @P5 BRA `(.L_x_2611) ;  /* 0x00000000000c5947 */ /* 0x000ff40003800000 */
[----:B01234-:R-:W2:Y:S02]  /*4b110*/  LDL.U8 R26, [R1+0x1f] ;  /* 0x00001f00011a7983 */ /* 0x01fea40000100000 */
[----:B--2---:R-:W-:-:S05]  /*4b120*/  LOP3.LUT R26, R26, 0x8, RZ, 0xfc, !PT ;  /* 0x000000081a1a7812 */ /* 0x004fca00078efcff */
[----:B------:R0:W-:Y:S02]  /*4b130*/  STL.U8 [R1+0x1f], R26 ;  /* 0x00001f1a01007387 */ /* 0x0001e40000100000 */
.L_x_2611:
[----:B------:R-:W-:Y:S05]  /*4b140*/  BSYNC.RECONVERGENT B0 ;  /* 0x0000000000007941 */ /* 0x000fea0003800200 */
.L_x_2610:
[C---:B------:R-:W-:Y:S01]  /*4b150*/  LOP3.LUT P4, RZ, R5.reuse, 0x400, RZ, 0xc0, !PT ;  /* 0x0000040005ff7812 */ /* 0x040fe2000788c0ff */
[----:B------:R-:W-:Y:S01]  /*4b160*/  BSSY.RECONVERGENT B0, `(.L_x_2612) ;  /* 0x0000006000007945 */ /* 0x000fe20003800200 */
[----:B------:R-:W-:-:S11]  /*4b170*/  LOP3.LUT P3, RZ, R5, 0x8, RZ, 0xc0, !PT ;  /* 0x0000000805ff7812 */ /* 0x000fd6000786c0ff */
[----:B------:R-:W-:Y:S05]  /*4b180*/  @!P4 BRA `(.L_x_2613) ;  /* 0x00000000000cc947 */ /* 0x000fea0003800000 */
[----:B01234-:R-:W2:Y:S02]  /*4b190*/  LDL.U8 R26, [R1+0x1f] ;  /* 0x00001f00011a7983 */ /* 0x01fea40000100000 */
[----:B--2---:R-:W-:-:S05]  /*4b1a0*/  LOP3.LUT R26, R26, 0x4, RZ, 0xfc, !PT ;  /* 0x000000041a1a7812 */ /* 0x004fca00078efcff */
[----:B------:R0:W-:Y:S02]  /*4b1b0*/  STL.U8 [R1+0x1f], R26 ;  /* 0x00001f1a01007387 */ /* 0x0001e40000100000 */
.L_x_2613:
[----:B------:R-:W-:Y:S05]  /*4b1c0*/  BSYNC.RECONVERGENT B0 ;  /* 0x0000000000007941 */ /* 0x000fea0003800200 */
.L_x_2612:
[----:B------:R-:W-:Y:S01]  /*4b1d0*/  BSSY.RECONVERGENT B0, `(.L_x_2614) ;  /* 0x0000006000007945 */ /* 0x000fe20003800200 */
[----:B------:R-:W-:-:S03]  /*4b1e0*/  LOP3.LUT P4, RZ, R5, 0x4, RZ, 0xc0, !PT ;  /* 0x0000000405ff7812 */ /* 0x000fc6000788c0ff */
[----:B------:R-:W-:Y:S10]  /*4b1f0*/  @!P6 BRA `(.L_x_2615) ;  /* 0x00000000000ce947 */ /* 0x000ff40003800000 */
[----:B01234-:R-:W2:Y:S02]  /*4b200*/  LDL.U8 R26, [R1+0x1f] ;  /* 0x00001f00011a7983 */ /* 0x01fea40000100000 */
[----:B--2---:R-:W-:-:S05]  /*4b210*/  LOP3.LUT R26, R26, 0x2, RZ, 0xfc, !PT ;  /* 0x000000021a1a7812 */ /* 0x004fca00078efcff */
[----:B------:R0:W-:Y:S02]  /*4b220*/  STL.U8 [R1+0x1f], R26 ;  /* 0x00001f1a01007387 */ /* 0x0001e40000100000 */
.L_x_2615:
[----:B------:R-:W-:Y:S05]  /*4b230*/  BSYNC.RECONVERGENT B0 ;  /* 0x0000000000007941 */ /* 0x000fea0003800200 */
.L_x_2614:
[C---:B------:R-:W-:Y:S01]  /*4b240*/  LOP3.LUT P6, RZ, R5.reuse, 0x100, RZ, 0xc0, !PT ;  /* 0x0000010005ff7812 */ /* 0x040fe200078cc0ff */
[----:B------:R-:W-:Y:S01]  /*4b250*/  BSSY.RECONVERGENT B0, `(.L_x_2616) ;  /* 0x0000006000007945 */ /* 0x000fe20003800200 */
[----:B------:R-:W-:-:S11]  /*4b260*/  LOP3.LUT P5, RZ, R5, 0x2, RZ, 0xc0, !PT ;  /* 0x0000000205ff7812 */ /* 0x000fd600078ac0ff */
[----:B------:R-:W-:Y:S05]  /*4b270*/  @!P6 BRA `(.L_x_2617) ;  /* 0x00000000000ce947 */ /* 0x000fea0003800000 */
[----:B01234-:R-:W2:Y:S02]  /*4b280*/  LDL.U8 R26, [R1+0x1f] ;  /* 0x00001f00011a7983 */ /* 0x01fea40000100000 */
[----:B--2---:R-:W-:-:S05]  /*4b290*/  LOP3.LUT R26, R26, 0x1, RZ, 0xfc, !PT ;  /* 0x000000011a1a7812 */ /* 0x004fca00078efcff */
[----:B------:R0:W-:Y:S02]  /*4b2a0*/  STL.U8 [R1+0x1f], R26 ;  /* 0x00001f1a01007387 */ /* 0x0001e40000100000 */
.L_x_2617:
[----:B------:R-:W-:Y:S05]  /*4b2b0*/  BSYNC.RECONVERGENT B0 ;  /* 0x0000000000007941 */ /* 0x000fea0003800200 */
.L_x_2616:
[----:B------:R-:W-:Y:S01]  /*4b2c0*/  LOP3.LUT P6, RZ, R5, 0x80, RZ, 0xc0, !PT ;  /* 0x0000008005ff7812 */ /* 0x000fe200078cc0ff */
[----:B------:R-:W-:-:S12]  /*4b2d0*/  BSSY.RECONVERGENT B0, `(.L_x_2618) ;  /* 0x0000005000007945 */ /* 0x000fd80003800200 */
[----:B------:R-:W-:Y:S05]  /*4b2e0*/  @!P6 BRA `(.L_x_2619) ;  /* 0x00000000000ce947 */ /* 0x000fea0003800000 */
[----:B01234-:R-:W2:Y:S02]  /*4b2f0*/  LDL.U8 R26, [R1+0x20] ;  /* 0x00002000011a7983 */ /* 0x01fea40000100000 */
[----:B--2---:R-:W-:-:S05]  /*4b300*/  LOP3.LUT R26, R26, 0x80, RZ, 0xfc, !PT ;  /* 0x000000801a1a7812 */ /* 0x004fca00078efcff */
[----:B------:R0:W-:Y:S02]  /*4b310*/  STL.U8 [R1+0x20], R26 ;  /* 0x0000201a01007387 */ /* 0x0001e40000100000 */
.L_x_2619:
[----:B------:R-:W-:Y:S05]  /*4b320*/  BSYNC.RECONVERGENT B0 ;  /* 0x0000000000007941 */ /* 0x000fea0003800200 */
.L_x_2618:
[----:B------:R-:W-:Y:S04]  /*4b330*/  BSSY.RECONVERGENT B0, `(.L_x_2620) ;  /* 0x0000005000007945 */ /* 0x000fe80003800200 */
[----:B------:R-:W-:Y:S05]  /*4b340*/  @!P0 BRA `(.L_x_2621) ;  /* 0x00000000000c8947 */ /* 0x000fea0003800000 */
[----:B01234-:R-:W2:Y:S02]  /*4b350*/  LDL.U8 R26, [R1+0x20] ;  /* 0x00002000011a7983 */ /* 0x01fea40000100000 */
[----:B--2---:R-:W-:-:S05]  /*4b360*/  LOP3.LUT R26, R26, 0x40, RZ, 0xfc, !PT ;  /* 0x000000401a1a7812 */ /* 0x004fca00078efcff */
[----:B------:R0:W-:Y:S02]  /*4b370*/  STL.U8 [R1+0x20], R26 ;  /* 0x0000201a01007387 */ /* 0x0001e40000100000 */
.L_x_2621:
[----:B------:R-:W-:Y:S05]  /*4b380*/  BSYNC.RECONVERGENT B0 ;  /* 0x0000000000007941 */ /* 0x000fea0003800200 */
.L_x_2620:
[----:B------:R-:W-:Y:S04]  /*4b390*/  BSSY.RECONVERGENT B0, `(.L_x_2622) ;  /* 0x0000005000007945 */ /* 0x000fe80003800200 */
[----:B------:R-:W-:Y:S05]  /*4b3a0*/  @!P1 BRA `(.L_x_2623) ;  /* 0x00000000000c9947 */ /* 0x000fea0003800000 */
[----:B01234-:R-:W2:Y:S02]  /*4b3b0*/  LDL.U8 R26, [R1+0x20] ;  /* 0x00002000011a7983 */ /* 0x01fea40000100000 */
[----:B--2---:R-:W-:-:S05]  /*4b3c0*/  LOP3.LUT R26, R26, 0x20, RZ, 0xfc, !PT ;  /* 0x000000201a1a7812 */ /* 0x004fca00078efcff */
[----:B------:R0:W-:Y:S02]  /*4b3d0*/  STL.U8 [R1+0x20], R26 ;  /* 0x0000201a01007387 */ /* 0x0001e40000100000 */
.L_x_2623:
[----:B------:R-:W-:Y:S05]  /*4b3e0*/  BSYNC.RECONVERGENT B0 ;  /* 0x0000000000007941 */ /* 0x000fea0003800200 */
.L_x_2622:
[----:B------:R-:W-:Y:S04]  /*4b3f0*/  BSSY.RECONVERGENT B0, `(.L_x_2624) ;  /* 0x0000005000007945 */ /* 0x000fe80003800200 */
[----:B------:R-:W-:Y:S05]  /*4b400*/  @!P2 BRA `(.L_x_2625) ;  /* 0x00000000000ca947 */ /* 0x000fea0003800000 */
[----:B01234-:R-:W2:Y:S02]  /*4b410*/  LDL.U8 R26, [R1+0x20] ;  /* 0x00002000011a7983 */ /* 0x01fea40000100000 */
[----:B--2---:R-:W-:-:S05]  /*4b420*/  LOP3.LUT R26, R26, 0x10, RZ, 0xfc, !PT ;  /* 0x000000101a1a7812 */ /* 0x004fca00078efcff */
[----:B------:R0:W-:Y:S02]  /*4b430*/  STL.U8 [R1+0x20], R26 ;  /* 0x0000201a01007387 */ /* 0x0001e40000100000 */
.L_x_2625:
[----:B------:R-:W-:Y:S05]  /*4b440*/  BSYNC.RECONVERGENT B0 ;  /* 0x0000000000007941 */ /* 0x000fea0003800200 */
.L_x_2624:
[----:B------:R-:W-:Y:S04]  /*4b450*/  BSSY.RECONVERGENT B0, `(.L_x_2626) ;  /* 0x0000005000007945 */ /* 0x000fe80003800200 */
[----:B------:R-:W-:Y:S05]  /*4b460*/  @!P3 BRA `(.L_x_2627) ;  /* 0x00000000000cb947 */ /* 0x000fea0003800000 */
[----:B01234-:R-:W2:Y:S02]  /*4b470*/  LDL.U8 R26, [R1+0x20] ;  /* 0x00002000011a7983 */ /* 0x01fea40000100000 */
[----:B--2---:R-:W-:-:S05]  /*4b480*/  LOP3.LUT R26, R26, 0x8, RZ, 0xfc, !PT ;  /* 0x000000081a1a7812 */ /* 0x004fca00078efcff */
[----:B------:R0:W-:Y:S02]  /*4b490*/  STL.U8 [R1+0x20], R26 ;  /* 0x0000201a01007387 */ /* 0x0001e40000100000 */
.L_x_2627:
[----:B------:R-:W-:Y:S05]  /*4b4a0*/  BSYNC.RECONVERGENT B0 ;  /* 0x0000000000007941 */ /* 0x000fea0003800200 */
.L_x_2626:
[----:B------:R-:W-:Y:S04]  /*4b4b0*/  BSSY.RECONVERGENT B0, `(.L_x_2628) ;  /* 0x0000005000007945 */ /* 0x000fe80003800200 */
[----:B------:R-:W-:Y:S05]  /*4b4c0*/  @!P4 BRA `(.L_x_2629) ;  /* 0x00000000000cc947 */ /* 0x000fea0003800000 */
[----:B01234-:R-:W2:Y:S02]  /*4b4d0*/  LDL.U8 R26, [R1+0x20] ;  /* 0x00002000011a7983 */ /* 0x01fea40000100000 */
[----:B--2---:R-:W-:-:S05]  /*4b4e0*/  LOP3.LUT R26, R26, 0x4, RZ, 0xfc, !PT ;  /* 0x000000041a1a7812 */ /* 0x004fca00078efcff */
[----:B------:R0:W-:Y:S02]  /*4b4f0*/  STL.U8 [R1+0x20], R26 ;  /* 0x0000201a01007387 */ /* 0x0001e40000100000 */
.L_x_2629:
[----:B------:R-:W-:Y:S05]  /*4b500*/  BSYNC.RECONVERGENT B0 ;  /* 0x0000000000007941 */ /* 0x000fea0003800200 */
.L_x_2628:
[----:B------:R-:W-:Y:S04]  /*4b510*/  BSSY.RECONVERGENT B0, `(.L_x_2630) ;  /* 0x0000005000007945 */ /* 0x000fe80003800200 */
[----:B------:R-:W-:Y:S05]  /*4b520*/  @!P5 BRA `(.L_x_2631) ;  /* 0x00000000000cd947 */ /* 0x000fea0003800000 */
[----:B01234-:R-:W2:Y:S02]  /*4b530*/  LDL.U8 R26, [R1+0x20] ;  /* 0x00002000011a7983 */ /* 0x01fea40000100000 */
[----:B--2---:R-:W-:-:S05]  /*4b540*/  LOP3.LUT R26, R26, 0x2, RZ, 0xfc, !PT ;  /* 0x000000021a1a7812 */ /* 0x004fca00078efcff */
[----:B------:R0:W-:Y:S02]  /*4b550*/  STL.U8 [R1+0x20], R26 ;  /* 0x0000201a01007387 */ /* 0x0001e40000100000 */
.L_x_2631:
[----:B------:R-:W-:Y:S05]  /*4b560*/  BSYNC.RECONVERGENT B0 ;  /* 0x0000000000007941 */ /* 0x000fea0003800200 */
.L_x_2630:
[----:B------:R-:W0:Y:S01]  /*4b570*/  LDCU UR4, c[0x3][URZ] ;  /* 0x00c00000ff0477ac */ /* 0x000e220008000800 */
[----:B------:R-:W2:Y:S01]  /*4b580*/  LDL.U8 R25, [R1+0x13] ;  /* 0x0000130001197983 */ /* 0x000ea20000100000 */
[----:B-----5:R-:W-:Y:S02]  /*4b590*/  IMAD R21, R48, 0x100, R21 ;  /* 0x0000010030157824 */ /* 0x020fe400078e0215 */
[----:B------:R-:W-:Y:S01]  /*4b5a0*/  IMAD R24, R24, 0x100, R49 ;  /* 0x0000010018187824 */ /* 0x000fe200078e0231 */
[----:B------:R-:W2:Y:S01]  /*4b5b0*/  LDL.U8 R29, [R1+0x14] ;  /* 0x00001400011d7983 */ /* 0x000ea20000100000 */
[----:B------:R-:W-:Y:S02]  /*4b5c0*/  IMAD R20, R21, 0x100, R20 ;  /* 0x0000010015147824 */ /* 0x000fe400078e0214 */
[----:B------:R-:W-:Y:S02]  /*4b5d0*/  IMAD R7, R6, 0x100, R7 ;  /* 0x0000010006077824 */ /* 0x000fe400078e0207 */
[----:B------:R-:W-:Y:S01]  /*4b5e0*/  IMAD R19, R19, 0x100, R50 ;  /* 0x0000010013137824 */ /* 0x000fe200078e0232 */
[----:B------:R-:W2:Y:S01]  /*4b5f0*/  LDL.U8 R6, [R1+0x17] ;  /* 0x0000170001067983 */ /* 0x000ea20000100000 */
[----:B------:R-:W-:Y:S01]  /*4b600*/  IMAD R23, R24, 0x100, R23 ;  /* 0x0000010018177824 */ /* 0x000fe200078e0217 */
[----:B------:R-:W-:Y:S01]  /*4b610*/  LOP3.LUT R5, R5, 0x1, RZ, 0xc0, !PT ;  /* 0x0000000105057812 */ /* 0x000fe200078ec0ff */
[----:B------:R-:W-:Y:S01]  /*4b620*/  IMAD.SHL.U32 R20, R20, 0x100, RZ ;  /* 0x0000010014147824 */ /* 0x000fe200078e00ff */
[----:B------:R-:W0:Y:S02]  /*4b630*/  LDCU.128 UR16, c[0x3][0x40] ;  /* 0x00c00800ff1077ac */ /* 0x000e240008000c00 */
[----:B01234-:R-:W-:-:S02]  /*4b640*/  IMAD.U32 R26, R23, 0x100, R22 ;  /* 0x00000100171a7824 */ /* 0x01ffc400078e0016 */
        /* <DEDUP_REMOVED lines=24> */
[----:B------:R-:W-:Y:S02]  /*4b7d0*/  SHF.L.W.U32.HI R21, R26, 0xd, R26 ;  /* 0x0000000d1a157819 */ /* 0x000fe40000010e1a */
        /* <DEDUP_REMOVED lines=49> */
[----:B------:R-:W-:Y:S01]  /*4baf0*/  IADD3 R30, PT, PT, R30, R24, R7 ;  /* 0x000000181e1e7210 */ /* 0x000fe20007ffe007 */
[----:B------:R-:W4:Y:S01]  /*4bb00*/  LDL.U8 R49, [R1+0x18] ;  /* 0x0000180001317983 */ /* 0x000f220000100000 */
[----:B------:R-:W-:Y:S01]  /*4bb10*/  IADD3 R19, PT, PT, R48, UR5, R19 ;  /* 0x0000000530137c10 */ /* 0x000fe2000fffe013 */
[----:B------:R-:W0:Y:S01]  /*4bb20*/  LDCU.64 UR4, c[0x3][0x10] ;  /* 0x00c00200ff0477ac */ /* 0x000e220008000a00 */
[----:B------:R-:W-:-:S02]  /*4bb30*/  SHF.L.W.U32.HI R7, R47, 0xf, R47 ;  /* 0x0000000f2f077819 */ /* 0x000fc40000010e2f */
[--C-:B------:R-:W-:Y:S02]  /*4bb40*/  SHF.L.W.U32.HI R24, R47, 0xd, R47.reuse ;  /* 0x0000000d2f187819 */ /* 0x100fe40000010e2f */
[----:B------:R-:W-:Y:S01]  /*4bb50*/  SHF.R.U32.HI R48, RZ, 0xa, R47 ;  /* 0x0000000aff307819 */ /* 0x000fe2000001162f */
[----:B------:R-:W-:-:S03]  /*4bb60*/  IMAD.IADD R19, R18, 0x1, R19 ;  /* 0x0000000112137824 */ /* 0x000fc600078e0213 */
[----:B------:R-:W-:Y:S02]  /*4bb70*/  LOP3.LUT R23, R48, R7, R24, 0x96, !PT ;  /* 0x0000000730177212 */ /* 0x000fe400078e9618 */
[C-C-:B------:R-:W-:Y:S02]  /*4bb80*/  SHF.L.W.U32.HI R24, R31.reuse, 0x1e, R31.reuse ;  /* 0x0000001e1f187819 */ /* 0x140fe40000010e1f */
[C-C-:B------:R-:W-:Y:S02]  /*4bb90*/  SHF.L.W.U32.HI R7, R31.reuse, 0x13, R31.reuse ;  /* 0x000000131f077819 */ /* 0x140fe40000010e1f */
[----:B------:R-:W-:-:S04]  /*4bba0*/  SHF.L.W.U32.HI R48, R31, 0xa, R31 ;  /* 0x0000000a1f307819 */ /* 0x000fc80000010e1f */
[----:B------:R-:W-:Y:S01]  /*4bbb0*/  LOP3.LUT R24, R48, R24, R7, 0x96, !PT ;  /* 0x0000001830187212 */ /* 0x000fe200078e9607 */
[----:B------:R-:W-:-:S05]  /*4bbc0*/  VIADD R48, R19, 0xbb1838e6 ;  /* 0xbb1838e613307836 */ /* 0x000fca0000000000 */
[C-C-:B------:R-:W-:Y:S02]  /*4bbd0*/  SHF.L.W.U32.HI R51, R48.reuse, 0x1a, R48.reuse ;  /* 0x0000001a30337819 */ /* 0x140fe40000010e30 */
[C-C-:B------:R-:W-:Y:S02]  /*4bbe0*/  SHF.L.W.U32.HI R50, R48.reuse, 0x15, R48.reuse ;  /* 0x0000001530327819 */ /* 0x140fe40000010e30 */
[----:B------:R-:W-:-:S04]  /*4bbf0*/  SHF.L.W.U32.HI R7, R48, 0x7, R48 ;  /* 0x0000000730077819 */ /* 0x000fc80000010e30 */
[----:B------:R-:W-:Y:S01]  /*4bc00*/  LOP3.LUT R51, R7, R51, R50, 0x96, !PT ;  /* 0x0000003307337212 */ /* 0x000fe200078e9632 */
[----:B------:R-:W-:Y:S01]  /*4bc10*/  IMAD R7, R52, 0x100, R43 ;  /* 0x0000010034077824 */ /* 0x000fe200078e022b */
[----:B------:R-:W-:-:S03]  /*4bc20*/  LOP3.LUT R43, R28, R45, R31, 0xe8, !PT ;  /* 0x0000002d1c2b7212 */ /* 0x000fc600078ee81f */
[----:B------:R-:W-:Y:S01]  /*4bc30*/  IMAD R7, R7, 0x100, R44 ;  /* 0x0000010007077824 */ /* 0x000fe200078e022c */
[C---:B------:R-:W-:Y:S02]  /*4bc40*/  IADD3 R43, PT, PT, R19.reuse, R24, R43 ;  /* 0x00000018132b7210 */ /* 0x040fe40007ffe02b */
[----:B------:R-:W-:Y:S01]  /*4bc50*/  IADD3 R19, PT, PT, -R19, 0x44e7c719, RZ ;  /* 0x44e7c71913137810 */ /* 0x000fe20007ffe1ff */
[----:B------:R-:W-:Y:S01]  /*4bc60*/  IMAD.SHL.U32 R7, R7, 0x100, RZ ;  /* 0x0000010007077824 */ /* 0x000fe200078e00ff */
[----:B------:R-:W-:-:S04]  /*4bc70*/  LOP3.LUT R24, R48, R46, RZ, 0xc0, !PT ;  /* 0x0000002e30187212 */ /* 0x000fc800078ec0ff */
[----:B------:R-:W-:Y:S02]  /*4bc80*/  LOP3.LUT R19, R24, R27, R19, 0xf8, !PT ;  /* 0x0000001b18137212 */ /* 0x000fe400078ef813 */
[----:B------:R-:W4:Y:S02]  /*4bc90*/  LDL.U8 R24, [R1+0x19] ;  /* 0x0000190001187983 */ /* 0x000f240000100000 */
[----:B------:R-:W-:Y:S02]  /*4bca0*/  IADD3 R51, PT, PT, R51, R19, R22 ;  /* 0x0000001333337210 */ /* 0x000fe40007ffe016 */
[----:B------:R-:W4:Y:S01]  /*4bcb0*/  LDL.U8 R19, [R1+0x1c] ;  /* 0x00001c0001137983 */ /* 0x000f220000100000 */
[----:B------:R-:W-:-:S05]  /*4bcc0*/  IMAD.IADD R44, R25, 0x1, R7 ;  /* 0x00000001192c7824 */ /* 0x000fca00078e0207 */
        /* <DEDUP_REMOVED lines=17> */
[----:B--2---:R-:W-:Y:S01]  /*4bde0*/  IMAD R20, R29, 0x100, R20 ;  /* 0x000001001d147824 */ /* 0x004fe200078e0214 */
[----:B------:R-:W-:-:S03]  /*4bdf0*/  SHF.L.W.U32.HI R29, R30, 0xf, R30 ;  /* 0x0000000f1e1d7819 */ /* 0x000fc60000010e1e */
[----:B---3--:R-:W-:Y:S01]  /*4be00*/  IMAD R45, R20, 0x100, R21 ;  /* 0x00000100142d7824 */ /* 0x008fe200078e0215 */
[--C-:B------:R-:W-:Y:S02]  /*4be10*/  SHF.R.U32.HI R21, RZ, 0xa, R30.reuse ;  /* 0x0000000aff157819 */ /* 0x100fe4000001161e */
        /* <DEDUP_REMOVED lines=12> */
[----:B------:R-:W-:Y:S02]  /*4bee0*/  IMAD R7, R24, 0x100, R7 ;  /* 0x0000010018077824 */ /* 0x000fe400078e0207 */
[----:B------:R-:W-:Y:S02]  /*4bef0*/  IMAD.IADD R24, R28, 0x1, R27 ;  /* 0x000000011c187824 */ /* 0x000fe400078e021b */
[----:B------:R-:W-:-:S03]  /*4bf00*/  IMAD R22, R19, 0x100, R22 ;  /* 0x0000010013167824 */ /* 0x000fc600078e0216 */
[C-C-:B------:R-:W-:Y:S02]  /*4bf10*/  SHF.L.W.U32.HI R19, R24.reuse, 0x1a, R24.reuse ;  /* 0x0000001a18137819 */ /* 0x140fe40000010e18 */
[C-C-:B------:R-:W-:Y:S02]  /*4bf20*/  SHF.L.W.U32.HI R52, R24.reuse, 0x15, R24.reuse ;  /* 0x0000001518347819 */ /* 0x140fe40000010e18 */
        /* <DEDUP_REMOVED lines=15> */
[----:B------:R-:W-:Y:S01]  /*4c020*/  LOP3.LUT R23, R46, R31, R28, 0xe8, !PT ;  /* 0x0000001f2e177212 */ /* 0x000fe200078ee81c */
[----:B------:R-:W-:-:S03]  /*4c030*/  IMAD.SHL.U32 R7, R7, 0x100, RZ ;  /* 0x0000010007077824 */ /* 0x000fc600078e00ff */
[----:B------:R-:W-:Y:S01]  /*4c040*/  IADD3 R27, PT, PT, R27, R52, R23 ;  /* 0x000000341b1b7210 */ /* 0x000fe20007ffe017 */
[----:B------:R-:W-:-:S03]  /*4c050*/  IMAD.IADD R50, R50, 0x1, R7 ;  /* 0x0000000132327824 */ /* 0x000fc600078e0207 */
[C-C-:B------:R-:W-:Y:S02]  /*4c060*/  SHF.L.W.U32.HI R23, R27.reuse, 0x1e, R27.reuse ;  /* 0x0000001e1b177819 */ /* 0x140fe40000010e1b */
[C-C-:B------:R-:W-:Y:S02]  /*4c070*/  SHF.L.W.U32.HI R52, R27.reuse, 0x13, R27.reuse ;  /* 0x000000131b347819 */ /* 0x140fe40000010e1b */
[----:B------:R-:W-:-:S04]  /*4c080*/  SHF.L.W.U32.HI R43, R27, 0xa, R27 ;  /* 0x0000000a1b2b7819 */ /* 0x000fc80000010e1b */
[----:B------:R-:W-:Y:S02]  /*4c090*/  LOP3.LUT R23, R43, R23, R52, 0x96, !PT ;  /* 0x000000172b177212 */ /* 0x000fe400078e9634 */
[----:B0-----:R-:W-:Y:S01]  /*4c0a0*/  IADD3 R52, PT, PT, R50, UR4, R19 ;  /* 0x0000000432347c10 */ /* 0x001fe2000fffe013 */
[----:B------:R-:W0:Y:S01]  /*4c0b0*/  LDCU.64 UR4, c[0x3][0x50] ;  /* 0x00c00a00ff0477ac */ /* 0x000e220008000a00 */
[----:B------:R-:W-:-:S03]  /*4c0c0*/  LOP3.LUT R19, R28, R46, R27, 0xe8, !PT ;  /* 0x0000002e1c137212 */ /* 0x000fc600078ee81b */
[----:B------:R-:W-:Y:S01]  /*4c0d0*/  IMAD.IADD R31, R31, 0x1, R52 ;  /* 0x000000011f1f7824 */ /* 0x000fe200078e0234 */
[----:B------:R-:W-:-:S04]  /*4c0e0*/  IADD3 R52, PT, PT, R52, R23, R19 ;  /* 0x0000001734347210 */ /* 0x000fc80007ffe013 */
[C---:B------:R-:W-:Y:S01]  /*4c0f0*/  SHF.L.W.U32.HI R19, R31.reuse, 0x1a, R31 ;  /* 0x0000001a1f137819 */ /* 0x040fe20000010e1f */
        /* <DEDUP_REMOVED lines=63> */
[----:B------:R-:W-:Y:S01]  /*4c4f0*/  SHF.L.W.U32.HI R31, R49, 0xa, R49 ;  /* 0x0000000a311f7819 */ /* 0x000fe20000010e31 */
[----:B------:R-:W-:Y:S01]  /*4c500*/  IMAD.IADD R52, R52, 0x1, R7 ;  /* 0x0000000134347824 */ /* 0x000fe200078e0207 */
[----:B------:R-:W-:Y:S02]  /*4c510*/  LOP3.LUT R48, R22, R23, R49, 0xe8, !PT ;  /* 0x0000001716307212 */ /* 0x000fe400078ee831 */
[----:B------:R-:W-:-:S02]  /*4c520*/  LOP3.LUT R6, R31, R6, R29, 0x96, !PT ;  /* 0x000000061f067212 */ /* 0x000fc400078e961d */
[C---:B------:R-:W-:Y:S02]  /*4c530*/  SHF.L.W.U32.HI R24, R52.reuse, 0x7, R52 ;  /* 0x0000000734187819 */ /* 0x040fe40000010e34 */
[----:B------:R-:W-:Y:S02]  /*4c540*/  IADD3 R48, PT, PT, R7, R6, R48 ;  /* 0x0000000607307210 */ /* 0x000fe40007ffe030 */
        /* <DEDUP_REMOVED lines=71> */
[----:B------:R-:W-:-:S02]  /*4c9c0*/  SHF.L.W.U32.HI R27, R50, 0xa, R50 ;  /* 0x0000000a321b7819 */ /* 0x000fc40000010e32 */
[----:B------:R-:W-:Y:S02]  /*4c9d0*/  LOP3.LUT R28, R43, 0x80000000, RZ, 0x3c, !PT ;  /* 0x800000002b1c7812 */ /* 0x000fe400078e3cff */
[----:B------:R-:W-:Y:S02]  /*4c9e0*/  LOP3.LUT R23, R27, R23, R24, 0x96, !PT ;  /* 0x000000171b177212 */ /* 0x000fe400078e9618 */
[C-C-:B------:R-:W-:Y:S02]  /*4c9f0*/  SHF.L.W.U32.HI R27, R28.reuse, 0xf, R43.reuse ;  /* 0x0000000f1c1b7819 */ /* 0x140fe40000010e2b */
[----:B------:R-:W-:Y:S02]  /*4ca00*/  SHF.L.W.U32.HI R24, R28, 0xd, R43 ;  /* 0x0000000d1c187819 */ /* 0x000fe40000010e2b */
[----:B------:R-:W-:-:S04]  /*4ca10*/  SHF.R.U32.HI R51, RZ, 0xa, R28 ;  /* 0x0000000aff337819 */ /* 0x000fc8000001161c */
[----:B------:R-:W-:Y:S02]  /*4ca20*/  LOP3.LUT R27, R51, R27, R24, 0x96, !PT ;  /* 0x0000001b331b7212 */ /* 0x000fe400078e9618 */
[C-C-:B------:R-:W-:Y:S01]  /*4ca30*/  SHF.L.W.U32.HI R24, R28.reuse, 0x19, R43.reuse ;  /* 0x000000191c187819 */ /* 0x140fe20000010e2b */
[----:B-1----:R-:W-:Y:S01]  /*4ca40*/  IMAD.IADD R6, R45, 0x1, R6 ;  /* 0x000000012d067824 */ /* 0x002fe200078e0206 */
[----:B------:R-:W-:Y:S02]  /*4ca50*/  SHF.L.W.U32.HI R43, R28, 0xe, R43 ;  /* 0x0000000e1c2b7819 */ /* 0x000fe40000010e2b */
[----:B------:R-:W-:Y:S01]  /*4ca60*/  SHF.R.U32.HI R51, RZ, 0x3, R28 ;  /* 0x00000003ff337819 */ /* 0x000fe2000001161c */
        /* <DEDUP_REMOVED lines=44> */
[----:B------:R-:W-:Y:S01]  /*4cd30*/  SHF.R.U32.HI R20, RZ, 0xa, R19 ;  /* 0x0000000aff147819 */ /* 0x000fe20000011613 */
[----:B------:R-:W-:Y:S01]  /*4cd40*/  IMAD.IADD R22, R18, 0x1, R27 ;  /* 0x0000000112167824 */ /* 0x000fe200078e021b */
[----:B------:R-:W-:Y:S02]  /*4cd50*/  SHF.L.W.U32.HI R5, R26, 0x19, R26 ;  /* 0x000000191a057819 */ /* 0x000fe40000010e1a */
[----:B------:R-:W-:Y:S02]  /*4cd60*/  LOP3.LUT R53, R20, R53, R6, 0x96, !PT ;  /* 0x0000003514357212 */ /* 0x000fe400078e9606 */
[----:B------:R-:W-:-:S02]  /*4cd70*/  SHF.L.W.U32.HI R6, R26, 0xe, R26 ;  /* 0x0000000e1a067819 */ /* 0x000fc40000010e1a */
[----:B------:R-:W-:Y:S02]  /*4cd80*/  SHF.R.U32.HI R20, RZ, 0x3, R26 ;  /* 0x00000003ff147819 */ /* 0x000fe4000001161a */
[----:B------:R-:W-:Y:S02]  /*4cd90*/  SHF.L.W.U32.HI R27, R22, 0xd, R22 ;  /* 0x0000000d161b7819 */ /* 0x000fe40000010e16 */
[----:B------:R-:W-:Y:S02]  /*4cda0*/  LOP3.LUT R5, R20, R5, R6, 0x96, !PT ;  /* 0x0000000514057212 */ /* 0x000fe400078e9606 */
[--C-:B------:R-:W-:Y:S02]  /*4cdb0*/  SHF.L.W.U32.HI R6, R22, 0xf, R22.reuse ;  /* 0x0000000f16067819 */ /* 0x100fe40000010e16 */
[----:B------:R-:W-:-:S04]  /*4cdc0*/  SHF.R.U32.HI R20, RZ, 0xa, R22 ;  /* 0x0000000aff147819 */ /* 0x000fc80000011616 */
[----:B------:R-:W-:-:S05]  /*4cdd0*/  LOP3.LUT R6, R20, R6, R27, 0x96, !PT ;  /* 0x0000000614067212 */ /* 0x000fca00078e961b */
[----:B------:R-:W-:Y:S01]  /*4cde0*/  IMAD.IADD R27, R31, 0x1, R6 ;  /* 0x000000011f1b7824 */ /* 0x000fe200078e0206 */
[----:B------:R-:W-:-:S04]  /*4cdf0*/  IADD3 R5, PT, PT, R5, R53, R28 ;  /* 0x0000003505057210 */ /* 0x000fc80007ffe01c */
        /* <DEDUP_REMOVED lines=82> */
[C---:B------:R-:W-:Y:S02]  /*4d320*/  SHF.L.W.U32.HI R48, R49.reuse, 0x13, R49 ;  /* 0x0000001331307819 */ /* 0x040fe40000010e31 */
        /* <DEDUP_REMOVED lines=24> */
[----:B------:R-:W-:Y:S02]  /*4d4b0*/  SHF.L.W.U32.HI R47, R48, 0x13, R48 ;  /* 0x00000013302f7819 */ /* 0x000fe40000010e30 */
        /* <DEDUP_REMOVED lines=93> */
[C---:B-1----:R-:W-:Y:S02]  /*4da90*/  IADD3 R46, PT, PT, R28.reuse, UR16, R43 ;  /* 0x000000101c2e7c10 */ /* 0x042fe4000fffe02b */
        /* <DEDUP_REMOVED lines=849> */
.L_x_2633:
[----:B------:R-:W-:Y:S05]  /*50fb0*/  BSYNC.RECONVERGENT B0 ;  /* 0x0000000000007941 */ /* 0x000fea0003800200 */
.L_x_2632:
[----:B------:R-:W-:Y:S01]  /*50fc0*/  LOP3.LUT P6, RZ, R50, 0x200, RZ, 0xc0, !PT ;  /* 0x0000020032ff7812 */ /* 0x000fe200078cc0ff */
[----:B------:R-:W-:-:S12]  /*50fd0*/  BSSY.RECONVERGENT B0, `(.L_x_2634) ;  /* 0x0000005000007945 */ /* 0x000fd80003800200 */
[----:B------:R-:W-:Y:S05]  /*50fe0*/  @!P6 BRA `(.L_x_2635) ;  /* 0x00000000000ce947 */ /* 0x000fea0003800000 */
[----:B0-----:R-:W2:Y:S02]  /*50ff0*/  LDL.U8 R24, [R1] ;  /* 0x0000000001187983 */ /* 0x001ea40000100000 */
[----:B--2---:R-:W-:-:S05]  /*51000*/  LOP3.LUT R24, R24, 0x40, RZ, 0xfc, !PT ;  /* 0x0000004018187812 */ /* 0x004fca00078efcff */
[----:B------:R1:W-:Y:S02]  /*51010*/  STL.U8 [R1], R24 ;  /* 0x0000001801007387 */ /* 0x0003e40000100000 */
.L_x_2635:
[----:B------:R-:W-:Y:S05]  /*51020*/  BSYNC.RECONVERGENT B0 ;  /* 0x0000000000007941 */ /* 0x000fea0003800200 */
.L_x_2634:
[----:B------:R-:W-:Y:S04]  /*51030*/  BSSY.RECONVERGENT B0, `(.L_x_2636) ;  /* 0x0000005000007945 */ /* 0x000fe80003800200 */
[----:B------:R-:W-:Y:S05]  /*51040*/  @!P0 BRA `(.L_x_2637) ;  /* 0x00000000000c8947 */ /* 0x000fea0003800000 */
[----:B01----:R-:W2:Y:S02]  /*51050*/  LDL.U8 R24, [R1] ;  /* 0x0000000001187983 */ /* 0x003ea40000100000 */
[----:B--2---:R-:W-:-:S05]  /*51060*/  LOP3.LUT R24, R24, 0x20, RZ, 0xfc, !PT ;  /* 0x0000002018187812 */ /* 0x004fca00078efcff */
[----:B------:R2:W-:Y:S02]  /*51070*/  STL.U8 [R1], R24 ;  /* 0x0000001801007387 */ /* 0x0005e40000100000 */
.L_x_2637:
[----:B------:R-:W-:Y:S05]  /*51080*/  BSYNC.RECONVERGENT B0 ;  /* 0x0000000000007941 */ /* 0x000fea0003800200 */
.L_x_2636:
[----:B------:R-:W-:Y:S04]  /*51090*/  BSSY.RECONVERGENT B0, `(.L_x_2638) ;  /* 0x0000005000007945 */ /* 0x000fe80003800200 */
[----:B------:R-:W-:Y:S05]  /*510a0*/  @!P1 BRA `(.L_x_2639) ;  /* 0x00000000000c9947 */ /* 0x000fea0003800000 */
[----:B012---:R-:W2:Y:S02]  /*510b0*/  LDL.U8 R24, [R1] ;  /* 0x0000000001187983 */ /* 0x007ea40000100000 */
[----:B--2---:R-:W-:-:S05]  /*510c0*/  LOP3.LUT R24, R24, 0x10, RZ, 0xfc, !PT ;  /* 0x0000001018187812 */ /* 0x004fca00078efcff */
[----:B------:R3:W-:Y:S02]  /*510d0*/  STL.U8 [R1], R24 ;  /* 0x0000001801007387 */ /* 0x0007e40000100000 */
.L_x_2639:
[----:B------:R-:W-:Y:S05]  /*510e0*/  BSYNC.RECONVERGENT B0 ;  /* 0x0000000000007941 */ /* 0x000fea0003800200 */
.L_x_2638:
[----:B------:R-:W-:Y:S04]  /*510f0*/  BSSY.RECONVERGENT B0, `(.L_x_2640) ;  /* 0x0000005000007945 */ /* 0x000fe80003800200 */
[----:B------:R-:W-:Y:S05]  /*51100*/  @!P2 BRA `(.L_x_2641) ;  /* 0x00000000000ca947 */ /* 0x000fea0003800000 */
[----:B0123--:R-:W2:Y:S02]  /*51110*/  LDL.U8 R24, [R1] ;  /* 0x0000000001187983 */ /* 0x00fea40000100000 */
[----:B--2---:R-:W-:-:S05]  /*51120*/  LOP3.LUT R24, R24, 0x8, RZ, 0xfc, !PT ;  /* 0x0000000818187812 */ /* 0x004fca00078efcff */
[----:B------:R4:W-:Y:S02]  /*51130*/  STL.U8 [R1], R24 ;  /* 0x0000001801007387 */ /* 0x0009e40000100000 */
.L_x_2641:
[----:B------:R-:W-:Y:S05]  /*51140*/  BSYNC.RECONVERGENT B0 ;  /* 0x0000000000007941 */ /* 0x000fea0003800200 */
.L_x_2640:
[----:B------:R-:W-:Y:S04]  /*51150*/  BSSY.RECONVERGENT B0, `(.L_x_2642) ;  /* 0x0000005000007945 */ /* 0x000fe80003800200 */
[----:B------:R-:W-:Y:S05]  /*51160*/  @!P3 BRA `(.L_x_2643) ;  /* 0x00000000000cb947 */ /* 0x000fea0003800000 */
[----:B01234-:R-:W2:Y:S02]  /*51170*/  LDL.U8 R24, [R1] ;  /* 0x0000000001187983 */ /* 0x01fea40000100000 */
[----:B--2---:R-:W-:-:S05]  /*51180*/  LOP3.LUT R24, R24, 0x4, RZ, 0xfc, !PT ;  /* 0x0000000418187812 */ /* 0x004fca00078efcff */
[----:B------:R0:W-:Y:S02]  /*51190*/  STL.U8 [R1], R24 ;  /* 0x0000001801007387 */ /* 0x0001e40000100000 */
.L_x_2643:
[----:B------:R-:W-:Y:S05]  /*511a0*/  BSYNC.RECONVERGENT B0 ;  /* 0x0000000000007941 */ /* 0x000fea0003800200 */
.L_x_2642:
[----:B------:R-:W-:Y:S04]  /*511b0*/  BSSY.RECONVERGENT B0, `(.L_x_2644) ;  /* 0x0000005000007945 */ /* 0x000fe80003800200 */
[----:B------:R-:W-:Y:S05]  /*511c0*/  @!P4 BRA `(.L_x_2645) ;  /* 0x00000000000cc947 */ /* 0x000fea0003800000 */
[----:B01234-:R-:W2:Y:S02]  /*511d0*/  LDL.U8 R24, [R1] ;  /* 0x0000000001187983 */ /* 0x01fea40000100000 */
[----:B--2---:R-:W-:-:S05]  /*511e0*/  LOP3.LUT R24, R24, 0x2, RZ, 0xfc, !PT ;  /* 0x0000000218187812 */ /* 0x004fca00078efcff */
[----:B------:R0:W-:Y:S02]  /*511f0*/  STL.U8 [R1], R24 ;  /* 0x0000001801007387 */ /* 0x0001e40000100000 */
.L_x_2645:
[----:B------:R-:W-:Y:S05]  /*51200*/  BSYNC.RECONVERGENT B0 ;  /* 0x0000000000007941 */ /* 0x000fea0003800200 */
.L_x_2644:
[----:B------:R-:W-:Y:S04]  /*51210*/  BSSY.RECONVERGENT B0, `(.L_x_2646) ;  /* 0x0000005000007945 */ /* 0x000fe80003800200 */
[----:B------:R-:W-:Y:S05]  /*51220*/  @!P5 BRA `(.L_x_2647) ;  /* 0x00000000000cd947 */ /* 0x000fea0003800000 */
[----:B01234-:R-:W2:Y:S02]  /*51230*/  LDL.U8 R24, [R1] ;  /* 0x0000000001187983 */ /* 0x01fea40000100000 */
[----:B--2---:R-:W-:-:S05]  /*51240*/  LOP3.LUT R24, R24, 0x1, RZ, 0xfc, !PT ;  /* 0x0000000118187812 */ /* 0x004fca00078efcff */
[----:B------:R0:W-:Y:S02]  /*51250*/  STL.U8 [R1], R24 ;  /* 0x0000001801007387 */ /* 0x0001e40000100000 */
.L_x_2647:
[----:B------:R-:W-:Y:S05]  /*51260*/  BSYNC.RECONVERGENT B0 ;  /* 0x0000000000007941 */ /* 0x000fea0003800200 */
.L_x_2646:
        /* <DEDUP_REMOVED lines=23> */
.L_x_2649:
[----:B------:R-:W-:Y:S05]  /*513e0*/  BSYNC.RECONVERGENT B0 ;  /* 0x0000000000007941 */ /* 0x000fea0003800200 */
.L_x_2648:
[----:B------:R-:W-:Y:S01]  /*513f0*/  BSSY.RECONVERGENT B0, `(.L_x_2650) ;  /* 0x0000006000007945 */ /* 0x000fe20003800200 */
[----:B------:R-:W-:-:S03]  /*51400*/  LOP3.LUT P4, RZ, R21, 0x20, RZ, 0xc0, !PT ;  /* 0x0000002015ff7812 */ /* 0x000fc6000788c0ff */
[----:B------:R-:W-:Y:S10]  /*51410*/  @!P5 BRA `(.L_x_2651) ;  /* 0x00000000000cd947 */ /* 0x000ff40003800000 */
[----:B-1----:R-:W2:Y:S02]  /*51420*/  LDL.U8 R50, [R1+0x1] ;  /* 0x0000010001327983 */ /* 0x002ea40000100000 */
[----:B--2---:R-:W-:-:S05]  /*51430*/  LOP3.LUT R50, R50, 0x40, RZ, 0xfc, !PT ;  /* 0x0000004032327812 */ /* 0x004fca00078efcff */
[----:B------:R2:W-:Y:S02]  /*51440*/  STL.U8 [R1+0x1], R50 ;  /* 0x0000013201007387 */ /* 0x0005e40000100000 */
.L_x_2651:
[----:B------:R-:W-:Y:S05]  /*51450*/  BSYNC.RECONVERGENT B0 ;  /* 0x0000000000007941 */ /* 0x000fea0003800200 */
.L_x_2650:
[----:B------:R-:W-:Y:S01]  /*51460*/  BSSY.RECONVERGENT B0, `(.L_x_2652) ;  /* 0x0000006000007945 */ /* 0x000fe20003800200 */
[----:B------:R-:W-:-:S03]  /*51470*/  LOP3.LUT P5, RZ, R21, 0x10, RZ, 0xc0, !PT ;  /* 0x0000001015ff7812 */ /* 0x000fc600078ac0ff */
[----:B------:R-:W-:Y:S10]  /*51480*/  @P1 BRA `(.L_x_2653) ;  /* 0x00000000000c1947 */ /* 0x000ff40003800000 */
[----:B-12---:R-:W2:Y:S02]  /*51490*/  LDL.U8 R50, [R1+0x1] ;  /* 0x0000010001327983 */ /* 0x006ea40000100000 */
[----:B--2---:R-:W-:-:S05]  /*514a0*/  LOP3.LUT R50, R50, 0x20, RZ, 0xfc, !PT ;  /* 0x0000002032327812 */ /* 0x004fca00078efcff */
[----:B------:R3:W-:Y:S02]  /*514b0*/  STL.U8 [R1+0x1], R50 ;  /* 0x0000013201007387 */ /* 0x0007e40000100000 */
.L_x_2653:
[----:B------:R-:W-:Y:S05]  /*514c0*/  BSYNC.RECONVERGENT B0 ;  /* 0x0000000000007941 */ /* 0x000fea0003800200 */
.L_x_2652:
[----:B------:R-:W-:Y:S01]  /*514d0*/  BSSY.RECONVERGENT B0, `(.L_x_2654) ;  /* 0x0000006000007945 */ /* 0x000fe20003800200 */
[----:B------:R-:W-:-:S03]  /*514e0*/  LOP3.LUT P1, RZ, R21, 0x8, RZ, 0xc0, !PT ;  /* 0x0000000815ff7812 */ /* 0x000fc6000782c0ff */
[----:B------:R-:W-:Y:S10]  /*514f0*/  @!P0 BRA `(.L_x_2655) ;  /* 0x00000000000c8947 */ /* 0x000ff40003800000 */
[----:B-123--:R-:W2:Y:S02]  /*51500*/  LDL.U8 R50, [R1+0x1] ;  /* 0x0000010001327983 */ /* 0x00eea40000100000 */
[----:B--2---:R-:W-:-:S05]  /*51510*/  LOP3.LUT R50, R50, 0x10, RZ, 0xfc, !PT ;  /* 0x0000001032327812 */ /* 0x004fca00078efcff */
[----:B------:R4:W-:Y:S02]  /*51520*/  STL.U8 [R1+0x1], R50 ;  /* 0x0000013201007387 */ /* 0x0009e40000100000 */
.L_x_2655:
[----:B------:R-:W-:Y:S05]  /*51530*/  BSYNC.RECONVERGENT B0 ;  /* 0x0000000000007941 */ /* 0x000fea0003800200 */
.L_x_2654:
[----:B------:R-:W-:Y:S01]  /*51540*/  BSSY.RECONVERGENT B0, `(.L_x_2656) ;  /* 0x0000006000007945 */ /* 0x000fe20003800200 */
[----:B------:R-:W-:-:S03]  /*51550*/  LOP3.LUT P0, RZ, R21, 0x4, RZ, 0xc0, !PT ;  /* 0x0000000415ff7812 */ /* 0x000fc6000780c0ff */
[----:B------:R-:W-:Y:S10]  /*51560*/  @!P2 BRA `(.L_x_2657) ;  /* 0x00000000000ca947 */ /* 0x000ff40003800000 */
[----:B-1234-:R-:W2:Y:S02]  /*51570*/  LDL.U8 R50, [R1+0x1] ;  /* 0x0000010001327983 */ /* 0x01eea40000100000 */
[----:B--2---:R-:W-:-:S05]  /*51580*/  LOP3.LUT R50, R50, 0x8, RZ, 0xfc, !PT ;  /* 0x0000000832327812 */ /* 0x004fca00078efcff */
[----:B------:R1:W-:Y:S02]  /*51590*/  STL.U8 [R1+0x1], R50 ;  /* 0x0000013201007387 */ /* 0x0003e40000100000 */
.L_x_2657:
[----:B------:R-:W-:Y:S05]  /*515a0*/  BSYNC.RECONVERGENT B0 ;  /* 0x0000000000007941 */ /* 0x000fea0003800200 */
.L_x_2656:
        /* <DEDUP_REMOVED lines=12> */
.L_x_2659:
[----:B------:R-:W-:Y:S05]  /*51670*/  BSYNC.RECONVERGENT B0 ;  /* 0x0000000000007941 */ /* 0x000fea0003800200 */
.L_x_2658:
[----:B------:R-:W-:Y:S01]  /*51680*/  BSSY.RECONVERGENT B0, `(.L_x_2660) ;  /* 0x0000006000007945 */ /* 0x000fe20003800200 */
[----:B------:R-:W-:-:S03]  /*51690*/  ISETP.NE.U32.AND P2, PT, R51, 0x1, PT ;  /* 0x000000013300780c */ /* 0x000fc60003f45070 */
[----:B------:R-:W-:Y:S10]  /*516a0*/  @!P6 BRA `(.L_x_2661) ;  /* 0x00000000000ce947 */ /* 0x000ff40003800000 */
[----:B-1----:R-:W2:Y:S02]  /*516b0*/  LDL.U8 R50, [R1+0x1] ;  /* 0x0000010001327983 */ /* 0x002ea40000100000 */
[----:B--2---:R-:W-:-:S05]  /*516c0*/  LOP3.LUT R50, R50, 0x2, RZ, 0xfc, !PT ;  /* 0x0000000232327812 */ /* 0x004fca00078efcff */
[----:B------:R2:W-:Y:S02]  /*516d0*/  STL.U8 [R1+0x1], R50 ;  /* 0x0000013201007387 */ /* 0x0005e40000100000 */
.L_x_2661:
[----:B------:R-:W-:Y:S05]  /*516e0*/  BSYNC.RECONVERGENT B0 ;  /* 0x0000000000007941 */ /* 0x000fea0003800200 */
.L_x_2660:
        /* <DEDUP_REMOVED lines=8> */
.L_x_2663:
[----:B------:R-:W-:Y:S05]  /*51770*/  BSYNC.RECONVERGENT B0 ;  /* 0x0000000000007941 */ /* 0x000fea0003800200 */
.L_x_2662:
        /* <DEDUP_REMOVED lines=8> */
.L_x_2665:
[----:B------:R-:W-:Y:S05]  /*51800*/  BSYNC.RECONVERGENT B0 ;  /* 0x0000000000007941 */ /* 0x000fea0003800200 */
.L_x_2664:
        /* <DEDUP_REMOVED lines=8> */
.L_x_2667:
[----:B------:R-:W-:Y:S05]  /*51890*/  BSYNC.RECONVERGENT B0 ;  /* 0x0000000000007941 */ /* 0x000fea0003800200 */
.L_x_2666:
[----:B------:R-:W-:Y:S01]  /*518a0*/  BSSY.RECONVERGENT B0, `(.L_x_2668) ;  /* 0x0000006000007945 */ /* 0x000fe20003800200 */
[----:B------:R-:W-:-:S03]  /*518b0*/  LOP3.LUT P6, RZ, R22, 0x80, RZ, 0xc0, !PT ;  /* 0x0000008016ff7812 */ /* 0x000fc600078cc0ff */
[----:B------:R-:W-:Y:S10]  /*518c0*/  @!P1 BRA `(.L_x_2669) ;  /* 0x00000000000c9947 */ /* 0x000ff40003800000 */
[----:B-1234-:R-:W2:Y:S02]  /*518d0*/  LDL.U8 R50, [R1+0x2] ;  /* 0x0000020001327983 */ /* 0x01eea40000100000 */
[----:B--2---:R-:W-:-:S05]  /*518e0*/  LOP3.LUT R50, R50, 0x20, RZ, 0xfc, !PT ;  /* 0x0000002032327812 */ /* 0x004fca00078efcff */
[----:B------:R1:W-:Y:S02]  /*518f0*/  STL.U8 [R1+0x2], R50 ;  /* 0x0000023201007387 */ /* 0x0003e40000100000 */
.L_x_2669:
[----:B------:R-:W-:Y:S05]  /*51900*/  BSYNC.RECONVERGENT B0 ;  /* 0x0000000000007941 */ /* 0x000fea0003800200 */
.L_x_2668:
        /* <DEDUP_REMOVED lines=8> */
.L_x_2671:
[----:B------:R-:W-:Y:S05]  /*51990*/  BSYNC.RECONVERGENT B0 ;  /* 0x0000000000007941 */ /* 0x000fea0003800200 */
.L_x_2670:
[----:B------:R-:W-:Y:S01]  /*519a0*/  LOP3.LUT P1, RZ, R42, 0x2, RZ, 0xc0, !PT ;  /* 0x000000022aff7812 */ /* 0x000fe2000782c0ff */
[----:B------:R-:W-:Y:S01]  /*519b0*/  BSSY.RECONVERGENT B0, `(.L_x_2672) ;  /* 0x0000006000007945 */ /* 0x000fe20003800200 */
[----:B------:R-:W-:-:S11]  /*519c0*/  LOP3.LUT P0, RZ, R22, 0x20, RZ, 0xc0, !PT ;  /* 0x0000002016ff7812 */ /* 0x000fd6000780c0ff */
[----:B------:R-:W-:Y:S05]  /*519d0*/  @!P1 BRA `(.L_x_2673) ;  /* 0x00000000000c9947 */ /* 0x000fea0003800000 */
[----:B-1234-:R-:W2:Y:S02]  /*519e0*/  LDL.U8 R50, [R1+0x2] ;  /* 0x0000020001327983 */ /* 0x01eea40000100000 */
[----:B--2---:R-:W-:-:S05]  /*519f0*/  LOP3.LUT R50, R50, 0x8, RZ, 0xfc, !PT ;  /* 0x0000000832327812 */ /* 0x004fca00078efcff */
[----:B------:R1:W-:Y:S02]  /*51a00*/  STL.U8 [R1+0x2], R50 ;  /* 0x0000023201007387 */ /* 0x0003e40000100000 */
.L_x_2673:
[----:B------:R-:W-:Y:S05]  /*51a10*/  BSYNC.RECONVERGENT B0 ;  /* 0x0000000000007941 */ /* 0x000fea0003800200 */
.L_x_2672:
[----:B------:R-:W-:Y:S01]  /*51a20*/  BSSY.RECONVERGENT B0, `(.L_x_2674) ;  /* 0x0000006000007945 */ /* 0x000fe20003800200 */
[----:B------:R-:W-:-:S03]  /*51a30*/  LOP3.LUT P1, RZ, R22, 0x10, RZ, 0xc0, !PT ;  /* 0x0000001016ff7812 */ /* 0x000fc6000782c0ff */
[----:B------:R-:W-:Y:S10]  /*51a40*/  @P2 BRA `(.L_x_2675) ;  /* 0x00000000000c2947 */ /* 0x000ff40003800000 */
[----:B-1234-:R-:W2:Y:S02]  /*51a50*/  LDL.U8 R50, [R1+0x2] ;  /* 0x0000020001327983 */ /* 0x01eea40000100000 */
[----:B--2---:R-:W-:-:S05]  /*51a60*/  LOP3.LUT R50, R50, 0x4, RZ, 0xfc, !PT ;  /* 0x0000000432327812 */ /* 0x004fca00078efcff */
[----:B------:R1:W-:Y:S02]  /*51a70*/  STL.U8 [R1+0x2], R50 ;  /* 0x0000023201007387 */ /* 0x0003e40000100000 */
.L_x_2675:
[----:B------:R-:W-:Y:S05]  /*51a80*/  BSYNC.RECONVERGENT B0 ;  /* 0x0000000000007941 */ /* 0x000fea0003800200 */
.L_x_2674:
[C---:B------:R-:W-:Y:S01]  /*51a90*/  LOP3.LUT P3, RZ, R22.reuse, 0x400, RZ, 0xc0, !PT ;  /* 0x0000040016ff7812 */ /* 0x040fe2000786c0ff */
[----:B------:R-:W-:Y:S01]  /*51aa0*/  BSSY.RECONVERGENT B0, `(.L_x_2676) ;  /* 0x0000006000007945 */ /* 0x000fe20003800200 */
[----:B------:R-:W-:-:S11]  /*51ab0*/  LOP3.LUT P2, RZ, R22, 0x8, RZ, 0xc0, !PT ;  /* 0x0000000816ff7812 */ /* 0x000fd6000784c0ff */
[----:B------:R-:W-:Y:S05]  /*51ac0*/  @!P3 BRA `(.L_x_2677) ;  /* 0x00000000000cb947 */ /* 0x000fea0003800000 */
[----:B-1234-:R-:W2:Y:S02]  /*51ad0*/  LDL.U8 R50, [R1+0x2] ;  /* 0x0000020001327983 */ /* 0x01eea40000100000 */
[----:B--2---:R-:W-:-:S05]  /*51ae0*/  LOP3.LUT R50, R50, 0x2, RZ, 0xfc, !PT ;  /* 0x0000000232327812 */ /* 0x004fca00078efcff */
[----:B------:R1:W-:Y:S02]  /*51af0*/  STL.U8 [R1+0x2], R50 ;  /* 0x0000023201007387 */ /* 0x0003e40000100000 */
.L_x_2677:
[----:B------:R-:W-:Y:S05]  /*51b00*/  BSYNC.RECONVERGENT B0 ;  /* 0x0000000000007941 */ /* 0x000fea0003800200 */
.L_x_2676:
[C---:B------:R-:W-:Y:S01]  /*51b10*/  LOP3.LUT P4, RZ, R22.reuse, 0x200, RZ, 0xc0, !PT ;  /* 0x0000020016ff7812 */ /* 0x040fe2000788c0ff */
[----:B------:R-:W-:Y:S01]  /*51b20*/  BSSY.RECONVERGENT B0, `(.L_x_2678) ;  /* 0x0000006000007945 */ /* 0x000fe20003800200 */
[----:B------:R-:W-:-:S11]  /*51b30*/  LOP3.LUT P3, RZ, R22, 0x4, RZ, 0xc0, !PT ;  /* 0x0000000416ff7812 */ /* 0x000fd6000786c0ff */
[----:B------:R-:W-:Y:S05]  /*51b40*/  @!P4 BRA `(.L_x_2679) ;  /* 0x00000000000cc947 */ /* 0x000fea0003800000 */
[----:B-1234-:R-:W2:Y:S02]  /*51b50*/  LDL.U8 R50, [R1+0x2] ;  /* 0x0000020001327983 */ /* 0x01eea40000100000 */
[----:B--2---:R-:W-:-:S05]  /*51b60*/  LOP3.LUT R50, R50, 0x1, RZ, 0xfc, !PT ;  /* 0x0000000132327812 */ /* 0x004fca00078efcff */
[----:B------:R1:W-:Y:S02]  /*51b70*/  STL.U8 [R1+0x2], R50 ;  /* 0x0000023201007387 */ /* 0x0003e40000100000 */
.L_x_2679:
[----:B------:R-:W-:Y:S05]  /*51b80*/  BSYNC.RECONVERGENT B0 ;  /* 0x0000000000007941 */ /* 0x000fea0003800200 */
.L_x_2678:
        /* <DEDUP_REMOVED lines=8> */
.L_x_2681:
[----:B------:R-:W-:Y:S05]  /*51c10*/  BSYNC.RECONVERGENT B0 ;  /* 0x0000000000007941 */ /* 0x000fea0003800200 */
.L_x_2680:
[----:B------:R-:W-:Y:S01]  /*51c20*/  BSSY.RECONVERGENT B0, `(.L_x_2682) ;  /* 0x0000006000007945 */ /* 0x000fe20003800200 */
[----:B------:R-:W-:-:S03]  /*51c30*/  ISETP.NE.U32.AND P5, PT, R21, 0x1, PT ;  /* 0x000000011500780c */ /* 0x000fc60003fa5070 */
[----:B------:R-:W-:Y:S10]  /*51c40*/  @!P6 BRA `(.L_x_2683) ;  /* 0x00000000000ce947 */ /* 0x000ff40003800000 */
[----:B0-----:R-:W5:Y:S02]  /*51c50*/  LDL.U8 R22, [R1+0x3] ;  /* 0x0000030001167983 */ /* 0x001f640000100000 */
[----:B-----5:R-:W-:-:S05]  /*51c60*/  LOP3.LUT R22, R22, 0x40, RZ, 0xfc, !PT ;  /* 0x0000004016167812 */ /* 0x020fca00078efcff */
[----:B------:R0:W-:Y:S02]  /*51c70*/  STL.U8 [R1+0x3], R22 ;  /* 0x0000031601007387 */ /* 0x0001e40000100000 */
.L_x_2683:
[----:B------:R-:W-:Y:S05]  /*51c80*/  BSYNC.RECONVERGENT B0 ;  /* 0x0000000000007941 */ /* 0x000fea0003800200 */
.L_x_2682:
        /* <DEDUP_REMOVED lines=11> */
.L_x_2685:
[----:B------:R-:W-:Y:S05]  /*51d40*/  BSYNC.RECONVERGENT B0 ;  /* 0x0000000000007941 */ /* 0x000fea0003800200 */
.L_x_2684:
[----:B------:R-:W-:Y:S01]  /*51d50*/  BSSY.RECONVERGENT B0, `(.L_x_2686) ;  /* 0x0000006000007945 */ /* 0x000fe20003800200 */
[----:B------:R-:W-:-:S03]  /*51d60*/  LOP3.LUT P6, RZ, R19, 0x200, RZ, 0xc0, !PT ;  /* 0x0000020013ff7812 */ /* 0x000fc600078cc0ff */
[----:B------:R-:W-:Y:S10]  /*51d70*/  @!P0 BRA `(.L_x_2687) ;  /* 0x00000000000c8947 */ /* 0x000ff40003800000 */
[----:B0-----:R-:W5:Y:S02]  /*51d80*/  LDL.U8 R22, [R1+0x3] ;  /* 0x0000030001167983 */ /* 0x001f640000100000 */
[----:B-----5:R-:W-:-:S05]  /*51d90*/  LOP3.LUT R22, R22, 0x10, RZ, 0xfc, !PT ;  /* 0x0000001016167812 */ /* 0x020fca00078efcff */
[----:B------:R0:W-:Y:S02]  /*51da0*/  STL.U8 [R1+0x3], R22 ;  /* 0x0000031601007387 */ /* 0x0001e40000100000 */
.L_x_2687:
[----:B------:R-:W-:Y:S05]  /*51db0*/  BSYNC.RECONVERGENT B0 ;  /* 0x0000000000007941 */ /* 0x000fea0003800200 */
.L_x_2686:
[----:B------:R-:W-:Y:S01]  /*51dc0*/  BSSY.RECONVERGENT B0, `(.L_x_2688) ;  /* 0x0000006000007945 */ /* 0x000fe20003800200 */
[----:B------:R-:W-:-:S03]  /*51dd0*/  LOP3.LUT P0, RZ, R19, 0x100, RZ, 0xc0, !PT ;  /* 0x0000010013ff7812 */ /* 0x000fc6000780c0ff */
[----:B------:R-:W-:Y:S10]  /*51de0*/  @!P1 BRA `(.L_x_2689) ;  /* 0x00000000000c9947 */ /* 0x000ff40003800000 */
[----:B0-----:R-:W5:Y:S02]  /*51df0*/  LDL.U8 R22, [R1+0x3] ;  /* 0x0000030001167983 */ /* 0x001f640000100000 */
[----:B-----5:R-:W-:-:S05]  /*51e00*/  LOP3.LUT R22, R22, 0x8, RZ, 0xfc, !PT ;  /* 0x0000000816167812 */ /* 0x020fca00078efcff */
[----:B------:R0:W-:Y:S02]  /*51e10*/  STL.U8 [R1+0x3], R22 ;  /* 0x0000031601007387 */ /* 0x0001e40000100000 */
.L_x_2689:
[----:B------:R-:W-:Y:S05]  /*51e20*/  BSYNC.RECONVERGENT B0 ;  /* 0x0000000000007941 */ /* 0x000fea0003800200 */
.L_x_2688:
[----:B------:R-:W-:Y:S04]  /*51e30*/  BSSY.RECONVERGENT B0, `(.L_x_2690) ;  /* 0x0000005000007945 */ /* 0x000fe80003800200 */
[----:B------:R-:W-:Y:S05]  /*51e40*/  @!P2 BRA `(.L_x_2691) ;  /* 0x00000000000ca947 */ /* 0x000fea0003800000 */
[----:B0-----:R-:W5:Y:S02]  /*51e50*/  LDL.U8 R22, [R1+0x3] ;  /* 0x0000030001167983 */ /* 0x001f640000100000 */
[----:B-----5:R-:W-:-:S05]  /*51e60*/  LOP3.LUT R22, R22, 0x4, RZ, 0xfc, !PT ;  /* 0x0000000416167812 */ /* 0x020fca00078efcff */
[----:B------:R0:W-:Y:S02]  /*51e70*/  STL.U8 [R1+0x3], R22 ;  /* 0x0000031601007387 */ /* 0x0001e40000100000 */
.L_x_2691:
[----:B------:R-:W-:Y:S05]  /*51e80*/  BSYNC.RECONVERGENT B0 ;  /* 0x0000000000007941 */ /* 0x000fea0003800200 */
.L_x_2690:
[----:B------:R-:W-:Y:S04]  /*51e90*/  BSSY.RECONVERGENT B0, `(.L_x_2692) ;  /* 0x0000005000007945 */ /* 0x000fe80003800200 */
[----:B------:R-:W-:Y:S05]  /*51ea0*/  @!P3 BRA `(.L_x_2693) ;  /* 0x00000000000cb947 */ /* 0x000fea0003800000 */
[----:B0-----:R-:W5:Y:S02]  /*51eb0*/  LDL.U8 R22, [R1+0x3] ;  /* 0x0000030001167983 */ /* 0x001f640000100000 */
[----:B-----5:R-:W-:-:S05]  /*51ec0*/  LOP3.LUT R22, R22, 0x2, RZ, 0xfc, !PT ;  /* 0x0000000216167812 */ /* 0x020fca00078efcff */
[----:B------:R0:W-:Y:S02]  /*51ed0*/  STL.U8 [R1+0x3], R22 ;  /* 0x0000031601007387 */ /* 0x0001e40000100000 */
.L_x_2693:
[----:B------:R-:W-:Y:S05]  /*51ee0*/  BSYNC.RECONVERGENT B0 ;  /* 0x0000000000007941 */ /* 0x000fea0003800200 */
.L_x_2692:
[----:B------:R-:W-:Y:S04]  /*51ef0*/  BSSY.RECONVERGENT B0, `(.L_x_2694) ;  /* 0x0000005000007945 */ /* 0x000fe80003800200 */
[----:B------:R-:W-:Y:S05]  /*51f00*/  @!P4 BRA `(.L_x_2695) ;  /* 0x00000000000cc947 */ /* 0x000fea0003800000 */
[----:B0-----:R-:W5:Y:S02]  /*51f10*/  LDL.U8 R22, [R1+0x3] ;  /* 0x0000030001167983 */ /* 0x001f640000100000 */
[----:B-----5:R-:W-:-:S05]  /*51f20*/  LOP3.LUT R22, R22, 0x1, RZ, 0xfc, !PT ;  /* 0x0000000116167812 */ /* 0x020fca00078efcff */
[----:B------:R0:W-:Y:S02]  /*51f30*/  STL.U8 [R1+0x3], R22 ;  /* 0x0000031601007387 */ /* 0x0001e40000100000 */
.L_x_2695:
[----:B------:R-:W-:Y:S05]  /*51f40*/  BSYNC.RECONVERGENT B0 ;  /* 0x0000000000007941 */ /* 0x000fea0003800200 */
.L_x_2694:
[----:B------:R-:W-:Y:S04]  /*51f50*/  BSSY.RECONVERGENT B0, `(.L_x_2696) ;  /* 0x0000005000007945 */ /* 0x000fe80003800200 */
[----:B------:R-:W-:Y:S05]  /*51f60*/  @P5 BRA `(.L_x_2697) ;  /* 0x00000000000c5947 */ /* 0x000fea0003800000 */
[----:B0-----:R-:W5:Y:S02]  /*51f70*/  LDL.U8 R22, [R1+0x4] ;  /* 0x0000040001167983 */ /* 0x001f640000100000 */
[----:B-----5:R-:W-:-:S05]  /*51f80*/  LOP3.LUT R22, R22, 0x80, RZ, 0xfc, !PT ;  /* 0x0000008016167812 */ /* 0x020fca00078efcff */
[----:B------:R0:W-:Y:S02]  /*51f90*/  STL.U8 [R1+0x4], R22 ;  /* 0x0000041601007387 */ /* 0x0001e40000100000 */
.L_x_2697:
[----:B------:R-:W-:Y:S05]  /*51fa0*/  BSYNC.RECONVERGENT B0 ;  /* 0x0000000000007941 */ /* 0x000fea0003800200 */
.L_x_2696:
[----:B------:R-:W-:Y:S01]  /*51fb0*/  LOP3.LUT P1, RZ, R19, 0x400, RZ, 0xc0, !PT ;  /* 0x0000040013ff7812 */ /* 0x000fe2000782c0ff */
[----:B------:R-:W-:-:S12]  /*51fc0*/  BSSY.RECONVERGENT B0, `(.L_x_2698) ;  /* 0x0000005000007945 */ /* 0x000fd80003800200 */
[----:B------:R-:W-:Y:S05]  /*51fd0*/  @!P1 BRA `(.L_x_2699) ;  /* 0x00000000000c9947 */ /* 0x000fea0003800000 */
[----:B0-----:R-:W5:Y:S02]  /*51fe0*/  LDL.U8 R22, [R1+0x4] ;  /* 0x0000040001167983 */ /* 0x001f640000100000 */
[----:B-----5:R-:W-:-:S05]  /*51ff0*/  LOP3.LUT R22, R22, 0x40, RZ, 0xfc, !PT ;  /* 0x0000004016167812 */ /* 0x020fca00078efcff */
[----:B------:R0:W-:Y:S02]  /*52000*/  STL.U8 [R1+0x4], R22 ;  /* 0x0000041601007387 */ /* 0x0001e40000100000 */
.L_x_2699:
[----:B------:R-:W-:Y:S05]  /*52010*/  BSYNC.RECONVERGENT B0 ;  /* 0x0000000000007941 */ /* 0x000fea0003800200 */
.L_x_2698:
[----:B------:R-:W-:Y:S04]  /*52020*/  BSSY.RECONVERGENT B0, `(.L_x_2700) ;  /* 0x0000005000007945 */ /* 0x000fe80003800200 */
[----:B------:R-:W-:Y:S05]  /*52030*/  @!P6 BRA `(.L_x_2701) ;  /* 0x00000000000ce947 */ /* 0x000fea0003800000 */
[----:B0-----:R-:W5:Y:S02]  /*52040*/  LDL.U8 R22, [R1+0x4] ;  /* 0x0000040001167983 */ /* 0x001f640000100000 */
[----:B-----5:R-:W-:-:S05]  /*52050*/  LOP3.LUT R22, R22, 0x20, RZ, 0xfc, !PT ;  /* 0x0000002016167812 */ /* 0x020fca00078efcff */
[----:B------:R0:W-:Y:S02]  /*52060*/  STL.U8 [R1+0x4], R22 ;  /* 0x0000041601007387 */ /* 0x0001e40000100000 */
.L_x_2701:
[----:B------:R-:W-:Y:S05]  /*52070*/  BSYNC.RECONVERGENT B0 ;  /* 0x0000000000007941 */ /* 0x000fea0003800200 */
.L_x_2700:
[----:B------:R-:W-:Y:S04]  /*52080*/  BSSY.RECONVERGENT B0, `(.L_x_2702) ;  /* 0x0000005000007945 */ /* 0x000fe80003800200 */
[----:B------:R-:W-:Y:S05]  /*52090*/  @!P0 BRA `(.L_x_2703) ;  /* 0x00000000000c8947 */ /* 0x000fea0003800000 */
[----:B0-----:R-:W5:Y:S02]  /*520a0*/  LDL.U8 R22, [R1+0x4] ;  /* 0x0000040001167983 */ /* 0x001f640000100000 */
[----:B-----5:R-:W-:-:S05]  /*520b0*/  LOP3.LUT R22, R22, 0x10, RZ, 0xfc, !PT ;  /* 0x0000001016167812 */ /* 0x020fca00078efcff */
[----:B------:R0:W-:Y:S02]  /*520c0*/  STL.U8 [R1+0x4], R22 ;  /* 0x0000041601007387 */ /* 0x0001e40000100000 */
.L_x_2703:
[----:B------:R-:W-:Y:S05]  /*520d0*/  BSYNC.RECONVERGENT B0 ;  /* 0x0000000000007941 */ /* 0x000fea0003800200 */
.L_x_2702:
        /* <DEDUP_REMOVED lines=25> */
.L_x_2705:
[----:B------:R-:W-:Y:S05]  /*52270*/  BSYNC.RECONVERGENT B0 ;  /* 0x0000000000007941 */ /* 0x000fea0003800200 */
.L_x_2704:
        /* <DEDUP_REMOVED lines=8> */
.L_x_2707:
[----:B------:R-:W-:Y:S05]  /*52300*/  BSYNC.RECONVERGENT B0 ;  /* 0x0000000000007941 */ /* 0x000fea0003800200 */
.L_x_2706:
        /* <DEDUP_REMOVED lines=8> */
.L_x_2709:
[----:B------:R-:W-:Y:S05]  /*52390*/  BSYNC.RECONVERGENT B0 ;  /* 0x0000000000007941 */ /* 0x000fea0003800200 */
.L_x_2708:
        /* <DEDUP_REMOVED lines=8> */
.L_x_2711:
[----:B------:R-:W-:Y:S05]  /*52420*/  BSYNC.RECONVERGENT B0 ;  /* 0x0000000000007941 */ /* 0x000fea0003800200 */
.L_x_2710:
[----:B------:R-:W-:Y:S01]  /*52430*/  BSSY.RECONVERGENT B0, `(.L_x_2712) ;  /* 0x0000006000007945 */ /* 0x000fe20003800200 */
[----:B------:R-:W-:-:S03]  /*52440*/  LOP3.LUT P6, RZ, R20, 0x80, RZ, 0xc0, !PT ;  /* 0x0000008014ff7812 */ /* 0x000fc600078cc0ff */
[----:B------:R-:W-:Y:S10]  /*52450*/  @!P2 BRA `(.L_x_2713) ;  /* 0x00000000000ca947 */ /* 0x000ff40003800000 */
[----:B0123--:R-:W2:Y:S02]  /*52460*/  LDL.U8 R52, [R1+0x5] ;  /* 0x0000050001347983 */ /* 0x00fea40000100000 */
[----:B--2---:R-:W-:-:S05]  /*52470*/  LOP3.LUT R52, R52, 0x80, RZ, 0xfc, !PT ;  /* 0x0000008034347812 */ /* 0x004fca00078efcff */
[----:B------:R4:W-:Y:S02]  /*52480*/  STL.U8 [R1+0x5], R52 ;  /* 0x0000053401007387 */ /* 0x0009e40000100000 */
.L_x_2713:
[----:B------:R-:W-:Y:S05]  /*52490*/  BSYNC.RECONVERGENT B0 ;  /* 0x0000000000007941 */ /* 0x000fea0003800200 */
.L_x_2712:
[----:B------:R-:W-:Y:S01]  /*524a0*/  BSSY.RECONVERGENT B0, `(.L_x_2714) ;  /* 0x0000006000007945 */ /* 0x000fe20003800200 */
[----:B------:R-:W-:-:S03]  /*524b0*/  LOP3.LUT P3, RZ, R20, 0x40, RZ, 0xc0, !PT ;  /* 0x0000004014ff7812 */ /* 0x000fc6000786c0ff */
[----:B------:R-:W-:Y:S10]  /*524c0*/  @!P1 BRA `(.L_x_2715) ;  /* 0x00000000000c9947 */ /* 0x000ff40003800000 */
[----:B01234-:R-:W2:Y:S02]  /*524d0*/  LDL.U8 R52, [R1+0x5] ;  /* 0x0000050001347983 */ /* 0x01fea40000100000 */
[----:B--2---:R-:W-:-:S05]  /*524e0*/  LOP3.LUT R52, R52, 0x40, RZ, 0xfc, !PT ;  /* 0x0000004034347812 */ /* 0x004fca00078efcff */
[----:B------:R0:W-:Y:S02]  /*524f0*/  STL.U8 [R1+0x5], R52 ;  /* 0x0000053401007387 */ /* 0x0001e40000100000 */
.L_x_2715:
[----:B------:R-:W-:Y:S05]  /*52500*/  BSYNC.RECONVERGENT B0 ;  /* 0x0000000000007941 */ /* 0x000fea0003800200 */
.L_x_2714:
[----:B------:R-:W-:Y:S01]  /*52510*/  BSSY.RECONVERGENT B0, `(.L_x_2716) ;  /* 0x0000006000007945 */ /* 0x000fe20003800200 */
[----:B------:R-:W-:-:S03]  /*52520*/  LOP3.LUT P4, RZ, R20, 0x20, RZ, 0xc0, !PT ;  /* 0x0000002014ff7812 */ /* 0x000fc6000788c0ff */
[----:B------:R-:W-:Y:S10]  /*52530*/  @!P0 BRA `(.L_x_2717) ;  /* 0x00000000000c8947 */ /* 0x000ff40003800000 */
[----:B01234-:R-:W2:Y:S02]  /*52540*/  LDL.U8 R52, [R1+0x5] ;  /* 0x0000050001347983 */ /* 0x01fea40000100000 */
[----:B--2---:R-:W-:-:S05]  /*52550*/  LOP3.LUT R52, R52, 0x20, RZ, 0xfc, !PT ;  /* 0x0000002034347812 */ /* 0x004fca00078efcff */
[----:B------:R0:W-:Y:S02]  /*52560*/  STL.U8 [R1+0x5], R52 ;  /* 0x0000053401007387 */ /* 0x0001e40000100000 */
.L_x_2717:
[----:B------:R-:W-:Y:S05]  /*52570*/  BSYNC.RECONVERGENT B0 ;  /* 0x0000000000007941 */ /* 0x000fea0003800200 */
.L_x_2716:
[----:B------:R-:W-:Y:S01]  /*52580*/  ISETP.NE.U32.AND P0, PT, R51, 0x1, PT ;  /* 0x000000013300780c */ /* 0x000fe20003f05070 */
[----:B------:R-:W-:Y:S01]  /*52590*/  BSSY.RECONVERGENT B0, `(.L_x_2718) ;  /* 0x0000006000007945 */ /* 0x000fe20003800200 */
[----:B------:R-:W-:-:S11]  /*525a0*/  LOP3.LUT P5, RZ, R20, 0x10, RZ, 0xc0, !PT ;  /* 0x0000001014ff7812 */ /* 0x000fd600078ac0ff */
[----:B------:R-:W-:Y:S05]  /*525b0*/  @P0 BRA `(.L_x_2719) ;  /* 0x00000000000c0947 */ /* 0x000fea0003800000 */
[----:B01234-:R-:W2:Y:S02]  /*525c0*/  LDL.U8 R52, [R1+0x5] ;  /* 0x0000050001347983 */ /* 0x01fea40000100000 */
[----:B--2---:R-:W-:-:S05]  /*525d0*/  LOP3.LUT R52, R52, 0x10, RZ, 0xfc, !PT ;  /* 0x0000001034347812 */ /* 0x004fca00078efcff */
[----:B------:R0:W-:Y:S02]  /*525e0*/  STL.U8 [R1+0x5], R52 ;  /* 0x0000053401007387 */ /* 0x0001e40000100000 */
.L_x_2719:
[----:B------:R-:W-:Y:S05]  /*525f0*/  BSYNC.RECONVERGENT B0 ;  /* 0x0000000000007941 */ /* 0x000fea0003800200 */
.L_x_2718:
[C---:B------:R-:W-:Y:S01]  /*52600*/  LOP3.LUT P0, RZ, R20.reuse, 0x400, RZ, 0xc0, !PT ;  /* 0x0000040014ff7812 */ /* 0x040fe2000780c0ff */
[----:B------:R-:W-:Y:S01]  /*52610*/  BSSY.RECONVERGENT B0, `(.L_x_2720) ;  /* 0x0000006000007945 */ /* 0x000fe20003800200 */
[----:B------:R-:W-:-:S11]  /*52620*/  LOP3.LUT P1, RZ, R20, 0x8, RZ, 0xc0, !PT ;  /* 0x0000000814ff7812 */ /* 0x000fd6000782c0ff */
[----:B------:R-:W-:Y:S05]  /*52630*/  @!P0 BRA `(.L_x_2721) ;  /* 0x00000000000c8947 */ /* 0x000fea0003800000 */
[----:B01234-:R-:W2:Y:S02]  /*52640*/  LDL.U8 R52, [R1+0x5] ;  /* 0x0000050001347983 */ /* 0x01fea40000100000 */
[----:B--2---:R-:W-:-:S05]  /*52650*/  LOP3.LUT R52, R52, 0x8, RZ, 0xfc, !PT ;  /* 0x0000000834347812 */ /* 0x004fca00078efcff */
[----:B------:R0:W-:Y:S02]  /*52660*/  STL.U8 [R1+0x5], R52 ;  /* 0x0000053401007387 */ /* 0x0001e40000100000 */
.L_x_2721:
[----:B------:R-:W-:Y:S05]  /*52670*/  BSYNC.RECONVERGENT B0 ;  /* 0x0000000000007941 */ /* 0x000fea0003800200 */
.L_x_2720:
[C---:B------:R-:W-:Y:S01]  /*52680*/  LOP3.LUT P2, RZ, R20.reuse, 0x200, RZ, 0xc0, !PT ;  /* 0x0000020014ff7812 */ /* 0x040fe2000784c0ff */
[----:B------:R-:W-:Y:S01]  /*52690*/  BSSY.RECONVERGENT B0, `(.L_x_2722) ;  /* 0x0000006000007945 */ /* 0x000fe20003800200 */
[----:B------:R-:W-:-:S11]  /*526a0*/  LOP3.LUT P0, RZ, R20, 0x4, RZ, 0xc0, !PT ;  /* 0x0000000414ff7812 */ /* 0x000fd6000780c0ff */
[----:B------:R-:W-:Y:S05]  /*526b0*/  @!P2 BRA `(.L_x_2723) ;  /* 0x00000000000ca947 */ /* 0x000fea0003800000 */
[----:B01234-:R-:W2:Y:S02]  /*526c0*/  LDL.U8 R52, [R1+0x5] ;  /* 0x0000050001347983 */ /* 0x01fea40000100000 */
[----:B--2---:R-:W-:-:S05]  /*526d0*/  LOP3.LUT R52, R52, 0x4, RZ, 0xfc, !PT ;  /* 0x0000000434347812 */ /* 0x004fca00078efcff */
[----:B------:R0:W-:Y:S02]  /*526e0*/  STL.U8 [R1+0x5], R52 ;  /* 0x0000053401007387 */ /* 0x0001e40000100000 */
.L_x_2723:
[----:B------:R-:W-:Y:S05]  /*526f0*/  BSYNC.RECONVERGENT B0 ;  /* 0x0000000000007941 */ /* 0x000fea0003800200 */
.L_x_2722:
        /* <DEDUP_REMOVED lines=12> */
.L_x_2725:
[----:B------:R-:W-:Y:S05]  /*527c0*/  BSYNC.RECONVERGENT B0 ;  /* 0x0000000000007941 */ /* 0x000fea0003800200 */
.L_x_2724:
[----:B------:R-:W-:Y:S01]  /*527d0*/  BSSY.RECONVERGENT B0, `(.L_x_2726) ;  /* 0x0000006000007945 */ /* 0x000fe20003800200 */
[----:B------:R-:W-:-:S03]  /*527e0*/  ISETP.NE.U32.AND P2, PT, R51, 0x1, PT ;  /* 0x000000013300780c */ /* 0x000fc60003f45070 */
[----:B------:R-:W-:Y:S10]  /*527f0*/  @!P6 BRA `(.L_x_2727) ;  /* 0x00000000000ce947 */ /* 0x000ff40003800000 */
[----:B--2---:R-:W2:Y:S02]  /*52800*/  LDL.U8 R20, [R1+0x5] ;  /* 0x0000050001147983 */ /* 0x004ea40000100000 */
[----:B--2---:R-:W-:-:S05]  /*52810*/  LOP3.LUT R20, R20, 0x1, RZ, 0xfc, !PT ;  /* 0x0000000114147812 */ /* 0x004fca00078efcff */
[----:B------:R2:W-:Y:S02]  /*52820*/  STL.U8 [R1+0x5], R20 ;  /* 0x0000051401007387 */ /* 0x0005e40000100000 */
.L_x_2727:
[----:B------:R-:W-:Y:S05]  /*52830*/  BSYNC.RECONVERGENT B0 ;  /* 0x0000000000007941 */ /* 0x000fea0003800200 */
.L_x_2726:
        /* <DEDUP_REMOVED lines=8> */
.L_x_2729:
[----:B------:R-:W-:Y:S05]  /*528c0*/  BSYNC.RECONVERGENT B0 ;  /* 0x0000000000007941 */ /* 0x000fea0003800200 */
.L_x_2728:
        /* <DEDUP_REMOVED lines=8> */
.L_x_2731:
[----:B------:R-:W-:Y:S05]  /*52950*/  BSYNC.RECONVERGENT B0 ;  /* 0x0000000000007941 */ /* 0x000fea0003800200 */
.L_x_2730:
        /* <DEDUP_REMOVED lines=8> */
.L_x_2733:
[----:B------:R-:W-:Y:S05]  /*529e0*/  BSYNC.RECONVERGENT B0 ;  /* 0x0000000000007941 */ /* 0x000fea0003800200 */
.L_x_2732:
[----:B------:R-:W-:Y:S01]  /*529f0*/  BSSY.RECONVERGENT B0, `(.L_x_2734) ;  /* 0x0000006000007945 */ /* 0x000fe20003800200 */
[----:B------:R-:W-:-:S03]  /*52a00*/  LOP3.LUT P6, RZ, R49, 0x80, RZ, 0xc0, !PT ;  /* 0x0000008031ff7812 */ /* 0x000fc600078cc0ff */
[----:B------:R-:W-:Y:S10]  /*52a10*/  @!P1 BRA `(.L_x_2735) ;  /* 0x00000000000c9947 */ /* 0x000ff40003800000 */
[----:B--2---:R-:W2:Y:S02]  /*52a20*/  LDL.U8 R20, [R1+0x6] ;  /* 0x0000060001147983 */ /* 0x004ea40000100000 */
[----:B--2---:R-:W-:-:S05]  /*52a30*/  LOP3.LUT R20, R20, 0x10, RZ, 0xfc, !PT ;  /* 0x0000001014147812 */ /* 0x004fca00078efcff */
[----:B------:R2:W-:Y:S02]  /*52a40*/  STL.U8 [R1+0x6], R20 ;  /* 0x0000061401007387 */ /* 0x0005e40000100000 */
.L_x_2735:
[----:B------:R-:W-:Y:S05]  /*52a50*/  BSYNC.RECONVERGENT B0 ;  /* 0x0000000000007941 */ /* 0x000fea0003800200 */
.L_x_2734:
        /* <DEDUP_REMOVED lines=8> */
.L_x_2737:
[----:B------:R-:W-:Y:S05]  /*52ae0*/  BSYNC.RECONVERGENT B0 ;  /* 0x0000000000007941 */ /* 0x000fea0003800200 */
.L_x_2736:
[----:B------:R-:W-:Y:S01]  /*52af0*/  LOP3.LUT P1, RZ, R42, 0x2, RZ, 0xc0, !PT ;  /* 0x000000022aff7812 */ /* 0x000fe2000782c0ff */
[----:B------:R-:W-:Y:S01]  /*52b00*/  BSSY.RECONVERGENT B0, `(.L_x_2738) ;  /* 0x0000006000007945 */ /* 0x000fe20003800200 */
[----:B------:R-:W-:-:S11]  /*52b10*/  LOP3.LUT P0, RZ, R49, 0x20, RZ, 0xc0, !PT ;  /* 0x0000002031ff7812 */ /* 0x000fd6000780c0ff */
[----:B------:R-:W-:Y:S05]  /*52b20*/  @!P1 BRA `(.L_x_2739) ;  /* 0x00000000000c9947 */ /* 0x000fea0003800000 */
[----:B--2---:R-:W2:Y:S02]  /*52b30*/  LDL.U8 R20, [R1+0x6] ;  /* 0x0000060001147983 */ /* 0x004ea40000100000 */
[----:B--2---:R-:W-:-:S05]  /*52b40*/  LOP3.LUT R20, R20, 0x4, RZ, 0xfc, !PT ;  /* 0x0000000414147812 */ /* 0x004fca00078efcff */
[----:B------:R2:W-:Y:S02]  /*52b50*/  STL.U8 [R1+0x6], R20 ;  /* 0x0000061401007387 */ /* 0x0005e40000100000 */
.L_x_2739:
[----:B------:R-:W-:Y:S05]  /*52b60*/  BSYNC.RECONVERGENT B0 ;  /* 0x0000000000007941 */ /* 0x000fea0003800200 */
.L_x_2738:
[----:B------:R-:W-:Y:S01]  /*52b70*/  BSSY.RECONVERGENT B0, `(.L_x_2740) ;  /* 0x0000006000007945 */ /* 0x000fe20003800200 */
[----:B------:R-:W-:-:S03]  /*52b80*/  LOP3.LUT P1, RZ, R49, 0x10, RZ, 0xc0, !PT ;  /* 0x0000001031ff7812 */ /* 0x000fc6000782c0ff */
[----:B------:R-:W-:Y:S10]  /*52b90*/  @P2 BRA `(.L_x_2741) ;  /* 0x00000000000c2947 */ /* 0x000ff40003800000 */
[----:B--2---:R-:W2:Y:S02]  /*52ba0*/  LDL.U8 R20, [R1+0x6] ;  /* 0x0000060001147983 */ /* 0x004ea40000100000 */
[----:B--2---:R-:W-:-:S05]  /*52bb0*/  LOP3.LUT R20, R20, 0x2, RZ, 0xfc, !PT ;  /* 0x0000000214147812 */ /* 0x004fca00078efcff */
[----:B------:R2:W-:Y:S02]  /*52bc0*/  STL.U8 [R1+0x6], R20 ;  /* 0x0000061401007387 */ /* 0x0005e40000100000 */
.L_x_2741:
[----:B------:R-:W-:Y:S05]  /*52bd0*/  BSYNC.RECONVERGENT B0 ;  /* 0x0000000000007941 */ /* 0x000fea0003800200 */
.L_x_2740:
[C---:B------:R-:W-:Y:S01]  /*52be0*/  LOP3.LUT P3, RZ, R49.reuse, 0x400, RZ, 0xc0, !PT ;  /* 0x0000040031ff7812 */ /* 0x040fe2000786c0ff */
[----:B------:R-:W-:Y:S01]  /*52bf0*/  BSSY.RECONVERGENT B0, `(.L_x_2742) ;  /* 0x0000006000007945 */ /* 0x000fe20003800200 */
[----:B------:R-:W-:-:S11]  /*52c00*/  LOP3.LUT P2, RZ, R49, 0x8, RZ, 0xc0, !PT ;  /* 0x0000000831ff7812 */ /* 0x000fd6000784c0ff */
[----:B------:R-:W-:Y:S05]  /*52c10*/  @!P3 BRA `(.L_x_2743) ;  /* 0x00000000000cb947 */ /* 0x000fea0003800000 */
[----:B--2---:R-:W2:Y:S02]  /*52c20*/  LDL.U8 R20, [R1+0x6] ;  /* 0x0000060001147983 */ /* 0x004ea40000100000 */
[----:B--2---:R-:W-:-:S05]  /*52c30*/  LOP3.LUT R20, R20, 0x1, RZ, 0xfc, !PT ;  /* 0x0000000114147812 */ /* 0x004fca00078efcff */
[----:B------:R2:W-:Y:S02]  /*52c40*/  STL.U8 [R1+0x6], R20 ;  /* 0x0000061401007387 */ /* 0x0005e40000100000 */
.L_x_2743:
[----:B------:R-:W-:Y:S05]  /*52c50*/  BSYNC.RECONVERGENT B0 ;  /* 0x0000000000007941 */ /* 0x000fea0003800200 */
.L_x_2742:
[C---:B------:R-:W-:Y:S01]  /*52c60*/  LOP3.LUT P4, RZ, R49.reuse, 0x200, RZ, 0xc0, !PT ;  /* 0x0000020031ff7812 */ /* 0x040fe2000788c0ff */
[----:B------:R-:W-:Y:S01]  /*52c70*/  BSSY.RECONVERGENT B0, `(.L_x_2744) ;  /* 0x0000006000007945 */ /* 0x000fe20003800200 */
[----:B------:R-:W-:-:S11]  /*52c80*/  LOP3.LUT P3, RZ, R49, 0x4, RZ, 0xc0, !PT ;  /* 0x0000000431ff7812 */ /* 0x000fd6000786c0ff */
[----:B------:R-:W-:Y:S05]  /*52c90*/  @!P4 BRA `(.L_x_2745) ;  /* 0x00000000000cc947 */ /* 0x000fea0003800000 */
[----:B--2---:R-:W2:Y:S02]  /*52ca0*/  LDL.U8 R20, [R1+0x7] ;  /* 0x0000070001147983 */ /* 0x004ea40000100000 */
[----:B--2---:R-:W-:-:S05]  /*52cb0*/  LOP3.LUT R20, R20, 0x80, RZ, 0xfc, !PT ;  /* 0x0000008014147812 */ /* 0x004fca00078efcff */
[----:B------:R2:W-:Y:S02]  /*52cc0*/  STL.U8 [R1+0x7], R20 ;  /* 0x0000071401007387 */ /* 0x0005e40000100000 */
.L_x_2745:
[----:B------:R-:W-:Y:S05]  /*52cd0*/  BSYNC.RECONVERGENT B0 ;  /* 0x0000000000007941 */ /* 0x000fea0003800200 */
.L_x_2744:
        /* <DEDUP_REMOVED lines=8> */
.L_x_2747:
[----:B------:R-:W-:Y:S05]  /*52d60*/  BSYNC.RECONVERGENT B0 ;  /* 0x0000000000007941 */ /* 0x000fea0003800200 */
.L_x_2746:
[----:B------:R-:W-:Y:S01]  /*52d70*/  BSSY.RECONVERGENT B0, `(.L_x_2748) ;  /* 0x0000006000007945 */ /* 0x000fe20003800200 */
[----:B------:R-:W-:-:S03]  /*52d80*/  ISETP.NE.U32.AND P5, PT, R19, 0x1, PT ;  /* 0x000000011300780c */ /* 0x000fc60003fa5070 */
[----:B------:R-:W-:Y:S10]  /*52d90*/  @!P6 BRA `(.L_x_2749) ;  /* 0x00000000000ce947 */ /* 0x000ff40003800000 */
[----:B--2---:R-:W2:Y:S02]  /*52da0*/  LDL.U8 R20, [R1+0x7] ;  /* 0x0000070001147983 */ /* 0x004ea40000100000 */
[----:B--2---:R-:W-:-:S05]  /*52db0*/  LOP3.LUT R20, R20, 0x20, RZ, 0xfc, !PT ;  /* 0x0000002014147812 */ /* 0x004fca00078efcff */
[----:B------:R2:W-:Y:S02]  /*52dc0*/  STL.U8 [R1+0x7], R20 ;  /* 0x0000071401007387 */ /* 0x0005e40000100000 */
.L_x_2749:
[----:B------:R-:W-:Y:S05]  /*52dd0*/  BSYNC.RECONVERGENT B0 ;  /* 0x0000000000007941 */ /* 0x000fea0003800200 */
.L_x_2748:
        /* <DEDUP_REMOVED lines=11> */
.L_x_2751:
[----:B------:R-:W-:Y:S05]  /*52e90*/  BSYNC.RECONVERGENT B0 ;  /* 0x0000000000007941 */ /* 0x000fea0003800200 */
.L_x_2750:
[----:B------:R-:W-:Y:S01]  /*52ea0*/  BSSY.RECONVERGENT B0, `(.L_x_2752) ;  /* 0x0000006000007945 */ /* 0x000fe20003800200 */
[----:B------:R-:W-:-:S03]  /*52eb0*/  LOP3.LUT P6, RZ, R7, 0x200, RZ, 0xc0, !PT ;  /* 0x0000020007ff7812 */ /* 0x000fc600078cc0ff */
[----:B------:R-:W-:Y:S10]  /*52ec0*/  @!P0 BRA `(.L_x_2753) ;  /* 0x00000000000c8947 */ /* 0x000ff40003800000 */
[----:B--2---:R-:W2:Y:S02]  /*52ed0*/  LDL.U8 R20, [R1+0x7] ;  /* 0x0000070001147983 */ /* 0x004ea40000100000 */
[----:B--2---:R-:W-:-:S05]  /*52ee0*/  LOP3.LUT R20, R20, 0x8, RZ, 0xfc, !PT ;  /* 0x0000000814147812 */ /* 0x004fca00078efcff */
[----:B------:R2:W-:Y:S02]  /*52ef0*/  STL.U8 [R1+0x7], R20 ;  /* 0x0000071401007387 */ /* 0x0005e40000100000 */
.L_x_2753:
[----:B------:R-:W-:Y:S05]  /*52f00*/  BSYNC.RECONVERGENT B0 ;  /* 0x0000000000007941 */ /* 0x000fea0003800200 */
.L_x_2752:
[----:B------:R-:W-:Y:S01]  /*52f10*/  BSSY.RECONVERGENT B0, `(.L_x_2754) ;  /* 0x0000006000007945 */ /* 0x000fe20003800200 */
[----:B------:R-:W-:-:S03]  /*52f20*/  LOP3.LUT P0, RZ, R7, 0x100, RZ, 0xc0, !PT ;  /* 0x0000010007ff7812 */ /* 0x000fc6000780c0ff */
[----:B------:R-:W-:Y:S10]  /*52f30*/  @!P1 BRA `(.L_x_2755) ;  /* 0x00000000000c9947 */ /* 0x000ff40003800000 */
[----:B--2---:R-:W2:Y:S02]  /*52f40*/  LDL.U8 R20, [R1+0x7] ;  /* 0x0000070001147983 */ /* 0x004ea40000100000 */
[----:B--2---:R-:W-:-:S05]  /*52f50*/  LOP3.LUT R20, R20, 0x4, RZ, 0xfc, !PT ;  /* 0x0000000414147812 */ /* 0x004fca00078efcff */
[----:B------:R2:W-:Y:S02]  /*52f60*/  STL.U8 [R1+0x7], R20 ;  /* 0x0000071401007387 */ /* 0x0005e40000100000 */
.L_x_2755:
[----:B------:R-:W-:Y:S05]  /*52f70*/  BSYNC.RECONVERGENT B0 ;  /* 0x0000000000007941 */ /* 0x000fea0003800200 */
.L_x_2754:
[----:B------:R-:W-:Y:S04]  /*52f80*/  BSSY.RECONVERGENT B0, `(.L_x_2756) ;  /* 0x0000005000007945 */ /* 0x000fe80003800200 */
[----:B------:R-:W-:Y:S05]  /*52f90*/  @!P2 BRA `(.L_x_2757) ;  /* 0x00000000000ca947 */ /* 0x000fea0003800000 */
[----:B--2---:R-:W2:Y:S02]  /*52fa0*/  LDL.U8 R20, [R1+0x7] ;  /* 0x0000070001147983 */ /* 0x004ea40000100000 */
[----:B--2---:R-:W-:-:S05]  /*52fb0*/  LOP3.LUT R20, R20, 0x2, RZ, 0xfc, !PT ;  /* 0x0000000214147812 */ /* 0x004fca00078efcff */
[----:B------:R2:W-:Y:S02]  /*52fc0*/  STL.U8 [R1+0x7], R20 ;  /* 0x0000071401007387 */ /* 0x0005e40000100000 */
.L_x_2757:
[----:B------:R-:W-:Y:S05]  /*52fd0*/  BSYNC.RECONVERGENT B0 ;  /* 0x0000000000007941 */ /* 0x000fea0003800200 */
.L_x_2756:
[----:B------:R-:W-:Y:S04]  /*52fe0*/  BSSY.RECONVERGENT B0, `(.L_x_2758) ;  /* 0x0000005000007945 */ /* 0x000fe80003800200 */
[----:B------:R-:W-:Y:S05]  /*52ff0*/  @!P3 BRA `(.L_x_2759) ;  /* 0x00000000000cb947 */ /* 0x000fea0003800000 */
[----:B--2---:R-:W2:Y:S02]  /*53000*/  LDL.U8 R20, [R1+0x7] ;  /* 0x0000070001147983 */ /* 0x004ea40000100000 */
[----:B--2---:R-:W-:-:S05]  /*53010*/  LOP3.LUT R20, R20, 0x1, RZ, 0xfc, !PT ;  /* 0x0000000114147812 */ /* 0x004fca00078efcff */
[----:B------:R2:W-:Y:S02]  /*53020*/  STL.U8 [R1+0x7], R20 ;  /* 0x0000071401007387 */ /* 0x0005e40000100000 */
.L_x_2759:
[----:B------:R-:W-:Y:S05]  /*53030*/  BSYNC.RECONVERGENT B0 ;  /* 0x0000000000007941 */ /* 0x000fea0003800200 */
.L_x_2758:
[----:B------:R-:W-:Y:S04]  /*53040*/  BSSY.RECONVERGENT B0, `(.L_x_2760) ;  /* 0x0000005000007945 */ /* 0x000fe80003800200 */
[----:B------:R-:W-:Y:S05]  /*53050*/  @!P4 BRA `(.L_x_2761) ;  /* 0x00000000000cc947 */ /* 0x000fea0003800000 */
[----:B--2---:R-:W2:Y:S02]  /*53060*/  LDL.U8 R20, [R1+0x8] ;  /* 0x0000080001147983 */ /* 0x004ea40000100000 */
[----:B--2---:R-:W-:-:S05]  /*53070*/  LOP3.LUT R20, R20, 0x80, RZ, 0xfc, !PT ;  /* 0x0000008014147812 */ /* 0x004fca00078efcff */
[----:B------:R2:W-:Y:S02]  /*53080*/  STL.U8 [R1+0x8], R20 ;  /* 0x0000081401007387 */ /* 0x0005e40000100000 */
.L_x_2761:
[----:B------:R-:W-:Y:S05]  /*53090*/  BSYNC.RECONVERGENT B0 ;  /* 0x0000000000007941 */ /* 0x000fea0003800200 */
.L_x_2760:
[----:B------:R-:W-:Y:S04]  /*530a0*/  BSSY.RECONVERGENT B0, `(.L_x_2762) ;  /* 0x0000005000007945 */ /* 0x000fe80003800200 */
[----:B------:R-:W-:Y:S05]  /*530b0*/  @P5 BRA `(.L_x_2763) ;  /* 0x00000000000c5947 */ /* 0x000fea0003800000 */
[----:B--2---:R-:W2:Y:S02]  /*530c0*/  LDL.U8 R20, [R1+0x8] ;  /* 0x0000080001147983 */ /* 0x004ea40000100000 */
[----:B--2---:R-:W-:-:S05]  /*530d0*/  LOP3.LUT R20, R20, 0x40, RZ, 0xfc, !PT ;  /* 0x0000004014147812 */ /* 0x004fca00078efcff */
[----:B------:R2:W-:Y:S02]  /*530e0*/  STL.U8 [R1+0x8], R20 ;  /* 0x0000081401007387 */ /* 0x0005e40000100000 */
.L_x_2763:
[----:B------:R-:W-:Y:S05]  /*530f0*/  BSYNC.RECONVERGENT B0 ;  /* 0x0000000000007941 */ /* 0x000fea0003800200 */
.L_x_2762:
[----:B------:R-:W-:Y:S01]  /*53100*/  LOP3.LUT P1, RZ, R7, 0x400, RZ, 0xc0, !PT ;  /* 0x0000040007ff7812 */ /* 0x000fe2000782c0ff */
[----:B------:R-:W-:-:S12]  /*53110*/  BSSY.RECONVERGENT B0, `(.L_x_2764) ;  /* 0x0000005000007945 */ /* 0x000fd80003800200 */
[----:B------:R-:W-:Y:S05]  /*53120*/  @!P1 BRA `(.L_x_2765) ;  /* 0x00000000000c9947 */ /* 0x000fea0003800000 */
[----:B--2---:R-:W2:Y:S02]  /*53130*/  LDL.U8 R20, [R1+0x8] ;  /* 0x0000080001147983 */ /* 0x004ea40000100000 */
[----:B--2---:R-:W-:-:S05]  /*53140*/  LOP3.LUT R20, R20, 0x20, RZ, 0xfc, !PT ;  /* 0x0000002014147812 */ /* 0x004fca00078efcff */
[----:B------:R2:W-:Y:S02]  /*53150*/  STL.U8 [R1+0x8], R20 ;  /* 0x0000081401007387 */ /* 0x0005e40000100000 */
.L_x_2765:
[----:B------:R-:W-:Y:S05]  /*53160*/  BSYNC.RECONVERGENT B0 ;  /* 0x0000000000007941 */ /* 0x000fea0003800200 */
.L_x_2764:
[----:B------:R-:W-:Y:S04]  /*53170*/  BSSY.RECONVERGENT B0, `(.L_x_2766) ;  /* 0x0000005000007945 */ /* 0x000fe80003800200 */
[----:B------:R-:W-:Y:S05]  /*53180*/  @!P6 BRA `(.L_x_2767) ;  /* 0x00000000000ce947 */ /* 0x000fea0003800000 */
[----:B--2---:R-:W2:Y:S02]  /*53190*/  LDL.U8 R20, [R1+0x8] ;  /* 0x0000080001147983 */ /* 0x004ea40000100000 */
[----:B--2---:R-:W-:-:S05]  /*531a0*/  LOP3.LUT R20, R20, 0x10, RZ, 0xfc, !PT ;  /* 0x0000001014147812 */ /* 0x004fca00078efcff */
[----:B------:R2:W-:Y:S02]  /*531b0*/  STL.U8 [R1+0x8], R20 ;  /* 0x0000081401007387 */ /* 0x0005e40000100000 */
.L_x_2767:
[----:B------:R-:W-:Y:S05]  /*531c0*/  BSYNC.RECONVERGENT B0 ;  /* 0x0000000000007941 */ /* 0x000fea0003800200 */
.L_x_2766:
[----:B------:R-:W-:Y:S04]  /*531d0*/  BSSY.RECONVERGENT B0, `(.L_x_2768) ;  /* 0x0000005000007945 */ /* 0x000fe80003800200 */
[----:B------:R-:W-:Y:S05]  /*531e0*/  @!P0 BRA `(.L_x_2769) ;  /* 0x00000000000c8947 */ /* 0x000fea0003800000 */
[----:B--2---:R-:W2:Y:S02]  /*531f0*/  LDL.U8 R20, [R1+0x8] ;  /* 0x0000080001147983 */ /* 0x004ea40000100000 */
[----:B--2---:R-:W-:-:S05]  /*53200*/  LOP3.LUT R20, R20, 0x8, RZ, 0xfc, !PT ;  /* 0x0000000814147812 */ /* 0x004fca00078efcff */
[----:B------:R2:W-:Y:S02]  /*53210*/  STL.U8 [R1+0x8], R20 ;  /* 0x0000081401007387 */ /* 0x0005e40000100000 */
.L_x_2769:
[----:B------:R-:W-:Y:S05]  /*53220*/  BSYNC.RECONVERGENT B0 ;  /* 0x0000000000007941 */ /* 0x000fea0003800200 */
.L_x_2768:
        /* <DEDUP_REMOVED lines=25> */
.L_x_2771:
[----:B------:R-:W-:Y:S05]  /*533c0*/  BSYNC.RECONVERGENT B0 ;  /* 0x0000000000007941 */ /* 0x000fea0003800200 */
.L_x_2770:
        /* <DEDUP_REMOVED lines=8> */
.L_x_2773:
[----:B------:R-:W-:Y:S05]  /*53450*/  BSYNC.RECONVERGENT B0 ;  /* 0x0000000000007941 */ /* 0x000fea0003800200 */
.L_x_2772:
        /* <DEDUP_REMOVED lines=8> */
.L_x_2775:
[----:B------:R-:W-:Y:S05]  /*534e0*/  BSYNC.RECONVERGENT B0 ;  /* 0x0000000000007941 */ /* 0x000fea0003800200 */
.L_x_2774:
        /* <DEDUP_REMOVED lines=8> */
.L_x_2777:
[----:B------:R-:W-:Y:S05]  /*53570*/  BSYNC.RECONVERGENT B0 ;  /* 0x0000000000007941 */ /* 0x000fea0003800200 */
.L_x_2776:
[----:B------:R-:W-:Y:S01]  /*53580*/  BSSY.RECONVERGENT B0, `(.L_x_2778) ;  /* 0x0000006000007945 */ /* 0x000fe20003800200 */
[----:B------:R-:W-:-:S03]  /*53590*/  LOP3.LUT P6, RZ, R18, 0x80, RZ, 0xc0, !PT ;  /* 0x0000008012ff7812 */ /* 0x000fc600078cc0ff */
[----:B------:R-:W-:Y:S10]  /*535a0*/  @!P2 BRA `(.L_x_2779) ;  /* 0x00000000000ca947 */ /* 0x000ff40003800000 */
[----:B0123--:R-:W2:Y:S02]  /*535b0*/  LDL.U8 R52, [R1+0x9] ;  /* 0x0000090001347983 */ /* 0x00fea40000100000 */
[----:B--2---:R-:W-:-:S05]  /*535c0*/  LOP3.LUT R52, R52, 0x40, RZ, 0xfc, !PT ;  /* 0x0000004034347812 */ /* 0x004fca00078efcff */
[----:B------:R4:W-:Y:S02]  /*535d0*/  STL.U8 [R1+0x9], R52 ;  /* 0x0000093401007387 */ /* 0x0009e40000100000 */
.L_x_2779:
[----:B------:R-:W-:Y:S05]  /*535e0*/  BSYNC.RECONVERGENT B0 ;  /* 0x0000000000007941 */ /* 0x000fea0003800200 */
.L_x_2778:
[----:B------:R-:W-:Y:S01]  /*535f0*/  BSSY.RECONVERGENT B0, `(.L_x_2780) ;  /* 0x0000006000007945 */ /* 0x000fe20003800200 */
[----:B------:R-:W-:-:S03]  /*53600*/  LOP3.LUT P3, RZ, R18, 0x40, RZ, 0xc0, !PT ;  /* 0x0000004012ff7812 */ /* 0x000fc6000786c0ff */
[----:B------:R-:W-:Y:S10]  /*53610*/  @!P1 BRA `(.L_x_2781) ;  /* 0x00000000000c9947 */ /* 0x000ff40003800000 */
[----:B01234-:R-:W2:Y:S02]  /*53620*/  LDL.U8 R52, [R1+0x9] ;  /* 0x0000090001347983 */ /* 0x01fea40000100000 */
[----:B--2---:R-:W-:-:S05]  /*53630*/  LOP3.LUT R52, R52, 0x20, RZ, 0xfc, !PT ;  /* 0x0000002034347812 */ /* 0x004fca00078efcff */
[----:B------:R0:W-:Y:S02]  /*53640*/  STL.U8 [R1+0x9], R52 ;  /* 0x0000093401007387 */ /* 0x0001e40000100000 */
.L_x_2781:
[----:B------:R-:W-:Y:S05]  /*53650*/  BSYNC.RECONVERGENT B0 ;  /* 0x0000000000007941 */ /* 0x000fea0003800200 */
.L_x_2780:
[----:B------:R-:W-:Y:S01]  /*53660*/  BSSY.RECONVERGENT B0, `(.L_x_2782) ;  /* 0x0000006000007945 */ /* 0x000fe20003800200 */
[----:B------:R-:W-:-:S03]  /*53670*/  LOP3.LUT P4, RZ, R18, 0x20, RZ, 0xc0, !PT ;  /* 0x0000002012ff7812 */ /* 0x000fc6000788c0ff */
[----:B------:R-:W-:Y:S10]  /*53680*/  @!P0 BRA `(.L_x_2783) ;  /* 0x00000000000c8947 */ /* 0x000ff40003800000 */
[----:B01234-:R-:W2:Y:S02]  /*53690*/  LDL.U8 R52, [R1+0x9] ;  /* 0x0000090001347983 */ /* 0x01fea40000100000 */
[----:B--2---:R-:W-:-:S05]  /*536a0*/  LOP3.LUT R52, R52, 0x10, RZ, 0xfc, !PT ;  /* 0x0000001034347812 */ /* 0x004fca00078efcff */
[----:B------:R0:W-:Y:S02]  /*536b0*/  STL.U8 [R1+0x9], R52 ;  /* 0x0000093401007387 */ /* 0x0001e40000100000 */
.L_x_2783:
[----:B------:R-:W-:Y:S05]  /*536c0*/  BSYNC.RECONVERGENT B0 ;  /* 0x0000000000007941 */ /* 0x000fea0003800200 */
.L_x_2782:
[----:B------:R-:W-:Y:S01]  /*536d0*/  ISETP.NE.U32.AND P0, PT, R51, 0x1, PT ;  /* 0x000000013300780c */ /* 0x000fe20003f05070 */
[----:B------:R-:W-:Y:S01]  /*536e0*/  BSSY.RECONVERGENT B0, `(.L_x_2784) ;  /* 0x0000006000007945 */ /* 0x000fe20003800200 */
[----:B------:R-:W-:-:S11]  /*536f0*/  LOP3.LUT P5, RZ, R18, 0x10, RZ, 0xc0, !PT ;  /* 0x0000001012ff7812 */ /* 0x000fd600078ac0ff */
[----:B------:R-:W-:Y:S05]  /*53700*/  @P0 BRA `(.L_x_2785) ;  /* 0x00000000000c0947 */ /* 0x000fea0003800000 */
[----:B01234-:R-:W2:Y:S02]  /*53710*/  LDL.U8 R52, [R1+0x9] ;  /* 0x0000090001347983 */ /* 0x01fea40000100000 */
[----:B--2---:R-:W-:-:S05]  /*53720*/  LOP3.LUT R52, R52, 0x8, RZ, 0xfc, !PT ;  /* 0x0000000834347812 */ /* 0x004fca00078efcff */
[----:B------:R0:W-:Y:S02]  /*53730*/  STL.U8 [R1+0x9], R52 ;  /* 0x0000093401007387 */ /* 0x0001e40000100000 */
.L_x_2785:
[----:B------:R-:W-:Y:S05]  /*53740*/  BSYNC.RECONVERGENT B0 ;  /* 0x0000000000007941 */ /* 0x000fea0003800200 */
.L_x_2784:
[C---:B------:R-:W-:Y:S01]  /*53750*/  LOP3.LUT P0, RZ, R18.reuse, 0x400, RZ, 0xc0, !PT ;  /* 0x0000040012ff7812 */ /* 0x040fe2000780c0ff */
[----:B------:R-:W-:Y:S01]  /*53760*/  BSSY.RECONVERGENT B0, `(.L_x_2786) ;  /* 0x0000006000007945 */ /* 0x000fe20003800200 */
[----:B------:R-:W-:-:S11]  /*53770*/  LOP3.LUT P1, RZ, R18, 0x8, RZ, 0xc0, !PT ;  /* 0x0000000812ff7812 */ /* 0x000fd6000782c0ff */
[----:B------:R-:W-:Y:S05]  /*53780*/  @!P0 BRA `(.L_x_2787) ;  /* 0x00000000000c8947 */ /* 0x000fea0003800000 */
[----:B01234-:R-:W2:Y:S02]  /*53790*/  LDL.U8 R52, [R1+0x9] ;  /* 0x0000090001347983 */ /* 0x01fea40000100000 */
[----:B--2---:R-:W-:-:S05]  /*537a0*/  LOP3.LUT R52, R52, 0x4, RZ, 0xfc, !PT ;  /* 0x0000000434347812 */ /* 0x004fca00078efcff */
[----:B------:R0:W-:Y:S02]  /*537b0*/  STL.U8 [R1+0x9], R52 ;  /* 0x0000093401007387 */ /* 0x0001e40000100000 */
.L_x_2787:
[----:B------:R-:W-:Y:S05]  /*537c0*/  BSYNC.RECONVERGENT B0 ;  /* 0x0000000000007941 */ /* 0x000fea0003800200 */
.L_x_2786:
[C---:B------:R-:W-:Y:S01]  /*537d0*/  LOP3.LUT P2, RZ, R18.reuse, 0x200, RZ, 0xc0, !PT ;  /* 0x0000020012ff7812 */ /* 0x040fe2000784c0ff */
[----:B------:R-:W-:Y:S01]  /*537e0*/  BSSY.RECONVERGENT B0, `(.L_x_2788) ;  /* 0x0000006000007945 */ /* 0x000fe20003800200 */
[----:B------:R-:W-:-:S11]  /*537f0*/  LOP3.LUT P0, RZ, R18, 0x4, RZ, 0xc0, !PT ;  /* 0x0000000412ff7812 */ /* 0x000fd6000780c0ff */
[----:B------:R-:W-:Y:S05]  /*53800*/  @!P2 BRA `(.L_x_2789) ;  /* 0x00000000000ca947 */ /* 0x000fea0003800000 */
[----:B01234-:R-:W2:Y:S02]  /*53810*/  LDL.U8 R52, [R1+0x9] ;  /* 0x0000090001347983 */ /* 0x01fea40000100000 */
[----:B--2---:R-:W-:-:S05]  /*53820*/  LOP3.LUT R52, R52, 0x2, RZ, 0xfc, !PT ;  /* 0x0000000234347812 */ /* 0x004fca00078efcff */
[----:B------:R0:W-:Y:S02]  /*53830*/  STL.U8 [R1+0x9], R52 ;  /* 0x0000093401007387 */ /* 0x0001e40000100000 */
.L_x_2789:
[----:B------:R-:W-:Y:S05]  /*53840*/  BSYNC.RECONVERGENT B0 ;  /* 0x0000000000007941 */ /* 0x000fea0003800200 */
.L_x_2788:
        /* <DEDUP_REMOVED lines=12> */
.L_x_2791:
[----:B------:R-:W-:Y:S05]  /*53910*/  BSYNC.RECONVERGENT B0 ;  /* 0x0000000000007941 */ /* 0x000fea0003800200 */
.L_x_2790:
[----:B------:R-:W-:Y:S01]  /*53920*/  BSSY.RECONVERGENT B0, `(.L_x_2792) ;  /* 0x0000006000007945 */ /* 0x000fe20003800200 */
[----:B------:R-:W-:-:S03]  /*53930*/  ISETP.NE.U32.AND P2, PT, R51, 0x1, PT ;  /* 0x000000013300780c */ /* 0x000fc60003f45070 */
[----:B------:R-:W-:Y:S10]  /*53940*/  @!P6 BRA `(.L_x_2793) ;  /* 0x00000000000ce947 */ /* 0x000ff40003800000 */
[----:B--2---:R-:W2:Y:S02]  /*53950*/  LDL.U8 R18, [R1+0xa] ;  /* 0x00000a0001127983 */ /* 0x004ea40000100000 */
[----:B--2---:R-:W-:-:S05]  /*53960*/  LOP3.LUT R18, R18, 0x80, RZ, 0xfc, !PT ;  /* 0x0000008012127812 */ /* 0x004fca00078efcff */
[----:B------:R2:W-:Y:S02]  /*53970*/  STL.U8 [R1+0xa], R18 ;  /* 0x00000a1201007387 */ /* 0x0005e40000100000 */
.L_x_2793:
[----:B------:R-:W-:Y:S05]  /*53980*/  BSYNC.RECONVERGENT B0 ;  /* 0x0000000000007941 */ /* 0x000fea0003800200 */
.L_x_2792:
        /* <DEDUP_REMOVED lines=8> */
.L_x_2795:
[----:B------:R-:W-:Y:S05]  /*53a10*/  BSYNC.RECONVERGENT B0 ;  /* 0x0000000000007941 */ /* 0x000fea0003800200 */
.L_x_2794:
        /* <DEDUP_REMOVED lines=8> */
.L_x_2797:
[----:B------:R-:W-:Y:S05]  /*53aa0*/  BSYNC.RECONVERGENT B0 ;  /* 0x0000000000007941 */ /* 0x000fea0003800200 */
.L_x_2796:
        /* <DEDUP_REMOVED lines=8> */
.L_x_2799:
[----:B------:R-:W-:Y:S05]  /*53b30*/  BSYNC.RECONVERGENT B0 ;  /* 0x0000000000007941 */ /* 0x000fea0003800200 */
.L_x_2798:
[----:B------:R-:W-:Y:S01]  /*53b40*/  BSSY.RECONVERGENT B0, `(.L_x_2800) ;  /* 0x0000006000007945 */ /* 0x000fe20003800200 */
[----:B------:R-:W-:-:S03]  /*53b50*/  LOP3.LUT P6, RZ, R48, 0x80, RZ, 0xc0, !PT ;  /* 0x0000008030ff7812 */ /* 0x000fc600078cc0ff */
[----:B------:R-:W-:Y:S10]  /*53b60*/  @!P1 BRA `(.L_x_2801) ;  /* 0x00000000000c9947 */ /* 0x000ff40003800000 */
[----:B--2---:R-:W2:Y:S02]  /*53b70*/  LDL.U8 R18, [R1+0xa] ;  /* 0x00000a0001127983 */ /* 0x004ea40000100000 */
[----:B--2---:R-:W-:-:S05]  /*53b80*/  LOP3.LUT R18, R18, 0x8, RZ, 0xfc, !PT ;  /* 0x0000000812127812 */ /* 0x004fca00078efcff */
[----:B------:R2:W-:Y:S02]  /*53b90*/  STL.U8 [R1+0xa], R18 ;  /* 0x00000a1201007387 */ /* 0x0005e40000100000 */
.L_x_2801:
[----:B------:R-:W-:Y:S05]  /*53ba0*/  BSYNC.RECONVERGENT B0 ;  /* 0x0000000000007941 */ /* 0x000fea0003800200 */
.L_x_2800:
        /* <DEDUP_REMOVED lines=8> */
.L_x_2803:
[----:B------:R-:W-:Y:S05]  /*53c30*/  BSYNC.RECONVERGENT B0 ;  /* 0x0000000000007941 */ /* 0x000fea0003800200 */
.L_x_2802:
[----:B------:R-:W-:Y:S01]  /*53c40*/  LOP3.LUT P1, RZ, R42, 0x2, RZ, 0xc0, !PT ;  /* 0x000000022aff7812 */ /* 0x000fe2000782c0ff */
[----:B------:R-:W-:Y:S01]  /*53c50*/  BSSY.RECONVERGENT B0, `(.L_x_2804) ;  /* 0x0000006000007945 */ /* 0x000fe20003800200 */
[----:B------:R-:W-:-:S11]  /*53c60*/  LOP3.LUT P0, RZ, R48, 0x20, RZ, 0xc0, !PT ;  /* 0x0000002030ff7812 */ /* 0x000fd6000780c0ff */
[----:B------:R-:W-:Y:S05]  /*53c70*/  @!P1 BRA `(.L_x_2805) ;  /* 0x00000000000c9947 */ /* 0x000fea0003800000 */
[----:B--2---:R-:W2:Y:S02]  /*53c80*/  LDL.U8 R18, [R1+0xa] ;  /* 0x00000a0001127983 */ /* 0x004ea40000100000 */
[----:B--2---:R-:W-:-:S05]  /*53c90*/  LOP3.LUT R18, R18, 0x2, RZ, 0xfc, !PT ;  /* 0x0000000212127812 */ /* 0x004fca00078efcff */
[----:B------:R2:W-:Y:S02]  /*53ca0*/  STL.U8 [R1+0xa], R18 ;  /* 0x00000a1201007387 */ /* 0x0005e40000100000 */
.L_x_2805:
[----:B------:R-:W-:Y:S05]  /*53cb0*/  BSYNC.RECONVERGENT B0 ;  /* 0x0000000000007941 */ /* 0x000fea0003800200 */
.L_x_2804:
[----:B------:R-:W-:Y:S01]  /*53cc0*/  BSSY.RECONVERGENT B0, `(.L_x_2806) ;  /* 0x0000006000007945 */ /* 0x000fe20003800200 */
[----:B------:R-:W-:-:S03]  /*53cd0*/  LOP3.LUT P1, RZ, R48, 0x10, RZ, 0xc0, !PT ;  /* 0x0000001030ff7812 */ /* 0x000fc6000782c0ff */
[----:B------:R-:W-:Y:S10]  /*53ce0*/  @P2 BRA `(.L_x_2807) ;  /* 0x00000000000c2947 */ /* 0x000ff40003800000 */
[----:B--2---:R-:W2:Y:S02]  /*53cf0*/  LDL.U8 R18, [R1+0xa] ;  /* 0x00000a0001127983 */ /* 0x004ea40000100000 */
[----:B--2---:R-:W-:-:S05]  /*53d00*/  LOP3.LUT R18, R18, 0x1, RZ, 0xfc, !PT ;  /* 0x0000000112127812 */ /* 0x004fca00078efcff */
[----:B------:R2:W-:Y:S02]  /*53d10*/  STL.U8 [R1+0xa], R18 ;  /* 0x00000a1201007387 */ /* 0x0005e40000100000 */
.L_x_2807:
[----:B------:R-:W-:Y:S05]  /*53d20*/  BSYNC.RECONVERGENT B0 ;  /* 0x0000000000007941 */ /* 0x000fea0003800200 */
.L_x_2806:
[C---:B------:R-:W-:Y:S01]  /*53d30*/  LOP3.LUT P3, RZ, R48.reuse, 0x400, RZ, 0xc0, !PT ;  /* 0x0000040030ff7812 */ /* 0x040fe2000786c0ff */
[----:B------:R-:W-:Y:S01]  /*53d40*/  BSSY.RECONVERGENT B0, `(.L_x_2808) ;  /* 0x0000006000007945 */ /* 0x000fe20003800200 */
[----:B------:R-:W-:-:S11]  /*53d50*/  LOP3.LUT P2, RZ, R48, 0x8, RZ, 0xc0, !PT ;  /* 0x0000000830ff7812 */ /* 0x000fd6000784c0ff */
[----:B------:R-:W-:Y:S05]  /*53d60*/  @!P3 BRA `(.L_x_2809) ;  /* 0x00000000000cb947 */ /* 0x000fea0003800000 */
[----:B--2---:R-:W2:Y:S02]  /*53d70*/  LDL.U8 R18, [R1+0xb] ;  /* 0x00000b0001127983 */ /* 0x004ea40000100000 */
[----:B--2---:R-:W-:-:S05]  /*53d80*/  LOP3.LUT R18, R18, 0x80, RZ, 0xfc, !PT ;  /* 0x0000008012127812 */ /* 0x004fca00078efcff */
[----:B------:R2:W-:Y:S02]  /*53d90*/  STL.U8 [R1+0xb], R18 ;  /* 0x00000b1201007387 */ /* 0x0005e40000100000 */
.L_x_2809:
[----:B------:R-:W-:Y:S05]  /*53da0*/  BSYNC.RECONVERGENT B0 ;  /* 0x0000000000007941 */ /* 0x000fea0003800200 */
.L_x_2808:
[C---:B------:R-:W-:Y:S01]  /*53db0*/  LOP3.LUT P4, RZ, R48.reuse, 0x200, RZ, 0xc0, !PT ;  /* 0x0000020030ff7812 */ /* 0x040fe2000788c0ff */
[----:B------:R-:W-:Y:S01]  /*53dc0*/  BSSY.RECONVERGENT B0, `(.L_x_2810) ;  /* 0x0000006000007945 */ /* 0x000fe20003800200 */
[----:B------:R-:W-:-:S11]  /*53dd0*/  LOP3.LUT P3, RZ, R48, 0x4, RZ, 0xc0, !PT ;  /* 0x0000000430ff7812 */ /* 0x000fd6000786c0ff */
[----:B------:R-:W-:Y:S05]  /*53de0*/  @!P4 BRA `(.L_x_2811) ;  /* 0x00000000000cc947 */ /* 0x000fea0003800000 */
[----:B--2---:R-:W2:Y:S02]  /*53df0*/  LDL.U8 R18, [R1+0xb] ;  /* 0x00000b0001127983 */ /* 0x004ea40000100000 */
[----:B--2---:R-:W-:-:S05]  /*53e00*/  LOP3.LUT R18, R18, 0x40, RZ, 0xfc, !PT ;  /* 0x0000004012127812 */ /* 0x004fca00078efcff */
[----:B------:R2:W-:Y:S02]  /*53e10*/  STL.U8 [R1+0xb], R18 ;  /* 0x00000b1201007387 */ /* 0x0005e40000100000 */
.L_x_2811:
[----:B------:R-:W-:Y:S05]  /*53e20*/  BSYNC.RECONVERGENT B0 ;  /* 0x0000000000007941 */ /* 0x000fea0003800200 */
.L_x_2810:
        /* <DEDUP_REMOVED lines=8> */
.L_x_2813:
[----:B------:R-:W-:Y:S05]  /*53eb0*/  BSYNC.RECONVERGENT B0 ;  /* 0x0000000000007941 */ /* 0x000fea0003800200 */
.L_x_2812:
[----:B------:R-:W-:Y:S01]  /*53ec0*/  BSSY.RECONVERGENT B0, `(.L_x_2814) ;  /* 0x0000006000007945 */ /* 0x000fe20003800200 */
[----:B------:R-:W-:-:S03]  /*53ed0*/  ISETP.NE.U32.AND P5, PT, R7, 0x1, PT ;  /* 0x000000010700780c */ /* 0x000fc60003fa5070 */
[----:B------:R-:W-:Y:S10]  /*53ee0*/  @!P6 BRA `(.L_x_2815) ;  /* 0x00000000000ce947 */ /* 0x000ff40003800000 */
[----:B--2---:R-:W2:Y:S02]  /*53ef0*/  LDL.U8 R18, [R1+0xb] ;  /* 0x00000b0001127983 */ /* 0x004ea40000100000 */
[----:B--2---:R-:W-:-:S05]  /*53f00*/  LOP3.LUT R18, R18, 0x10, RZ, 0xfc, !PT ;  /* 0x0000001012127812 */ /* 0x004fca00078efcff */
[----:B------:R2:W-:Y:S02]  /*53f10*/  STL.U8 [R1+0xb], R18 ;  /* 0x00000b1201007387 */ /* 0x0005e40000100000 */
.L_x_2815:
[----:B------:R-:W-:Y:S05]  /*53f20*/  BSYNC.RECONVERGENT B0 ;  /* 0x0000000000007941 */ /* 0x000fea0003800200 */
.L_x_2814:
        /* <DEDUP_REMOVED lines=11> */
.L_x_2817:
[----:B------:R-:W-:Y:S05]  /*53fe0*/  BSYNC.RECONVERGENT B0 ;  /* 0x0000000000007941 */ /* 0x000fea0003800200 */
.L_x_2816:
[----:B------:R-:W-:Y:S01]  /*53ff0*/  BSSY.RECONVERGENT B0, `(.L_x_2818) ;  /* 0x0000006000007945 */ /* 0x000fe20003800200 */
[----:B------:R-:W-:-:S03]  /*54000*/  LOP3.LUT P6, RZ, R5, 0x200, RZ, 0xc0, !PT ;  /* 0x0000020005ff7812 */ /* 0x000fc600078cc0ff */
[----:B------:R-:W-:Y:S10]  /*54010*/  @!P0 BRA `(.L_x_2819) ;  /* 0x00000000000c8947 */ /* 0x000ff40003800000 */
[----:B--2---:R-:W2:Y:S02]  /*54020*/  LDL.U8 R18, [R1+0xb] ;  /* 0x00000b0001127983 */ /* 0x004ea40000100000 */
[----:B--2---:R-:W-:-:S05]  /*54030*/  LOP3.LUT R18, R18, 0x4, RZ, 0xfc, !PT ;  /* 0x0000000412127812 */ /* 0x004fca00078efcff */
[----:B------:R2:W-:Y:S02]  /*54040*/  STL.U8 [R1+0xb], R18 ;  /* 0x00000b1201007387 */ /* 0x0005e40000100000 */
.L_x_2819:
[----:B------:R-:W-:Y:S05]  /*54050*/  BSYNC.RECONVERGENT B0 ;  /* 0x0000000000007941 */ /* 0x000fea0003800200 */
.L_x_2818:
[----:B------:R-:W-:Y:S01]  /*54060*/  BSSY.RECONVERGENT B0, `(.L_x_2820) ;  /* 0x0000006000007945 */ /* 0x000fe20003800200 */
[----:B------:R-:W-:-:S03]  /*54070*/  LOP3.LUT P0, RZ, R5, 0x100, RZ, 0xc0, !PT ;  /* 0x0000010005ff7812 */ /* 0x000fc6000780c0ff */
[----:B------:R-:W-:Y:S10]  /*54080*/  @!P1 BRA `(.L_x_2821) ;  /* 0x00000000000c9947 */ /* 0x000ff40003800000 */
[----:B--2---:R-:W2:Y:S02]  /*54090*/  LDL.U8 R18, [R1+0xb] ;  /* 0x00000b0001127983 */ /* 0x004ea40000100000 */
[----:B--2---:R-:W-:-:S05]  /*540a0*/  LOP3.LUT R18, R18, 0x2, RZ, 0xfc, !PT ;  /* 0x0000000212127812 */ /* 0x004fca00078efcff */
[----:B------:R2:W-:Y:S02]  /*540b0*/  STL.U8 [R1+0xb], R18 ;  /* 0x00000b1201007387 */ /* 0x0005e40000100000 */
.L_x_2821:
[----:B------:R-:W-:Y:S05]  /*540c0*/  BSYNC.RECONVERGENT B0 ;  /* 0x0000000000007941 */ /* 0x000fea0003800200 */
.L_x_2820:
[----:B------:R-:W-:Y:S04]  /*540d0*/  BSSY.RECONVERGENT B0, `(.L_x_2822) ;  /* 0x0000005000007945 */ /* 0x000fe80003800200 */
[----:B------:R-:W-:Y:S05]  /*540e0*/  @!P2 BRA `(.L_x_2823) ;  /* 0x00000000000ca947 */ /* 0x000fea0003800000 */
[----:B--2---:R-:W2:Y:S02]  /*540f0*/  LDL.U8 R18, [R1+0xb] ;  /* 0x00000b0001127983 */ /* 0x004ea40000100000 */
[----:B--2---:R-:W-:-:S05]  /*54100*/  LOP3.LUT R18, R18, 0x1, RZ, 0xfc, !PT ;  /* 0x0000000112127812 */ /* 0x004fca00078efcff */
[----:B------:R2:W-:Y:S02]  /*54110*/  STL.U8 [R1+0xb], R18 ;  /* 0x00000b1201007387 */ /* 0x0005e40000100000 */
.L_x_2823:
[----:B------:R-:W-:Y:S05]  /*54120*/  BSYNC.RECONVERGENT B0 ;  /* 0x0000000000007941 */ /* 0x000fea0003800200 */
.L_x_2822:
[----:B------:R-:W-:Y:S04]  /*54130*/  BSSY.RECONVERGENT B0, `(.L_x_2824) ;  /* 0x0000005000007945 */ /* 0x000fe80003800200 */
[----:B------:R-:W-:Y:S05]  /*54140*/  @!P3 BRA `(.L_x_2825) ;  /* 0x00000000000cb947 */ /* 0x000fea0003800000 */
[----:B--2---:R-:W2:Y:S02]  /*54150*/  LDL.U8 R18, [R1+0xc] ;  /* 0x00000c0001127983 */ /* 0x004ea40000100000 */
[----:B--2---:R-:W-:-:S05]  /*54160*/  LOP3.LUT R18, R18, 0x80, RZ, 0xfc, !PT ;  /* 0x0000008012127812 */ /* 0x004fca00078efcff */
[----:B------:R2:W-:Y:S02]  /*54170*/  STL.U8 [R1+0xc], R18 ;  /* 0x00000c1201007387 */ /* 0x0005e40000100000 */
.L_x_2825:
[----:B------:R-:W-:Y:S05]  /*54180*/  BSYNC.RECONVERGENT B0 ;  /* 0x0000000000007941 */ /* 0x000fea0003800200 */
.L_x_2824:
[----:B------:R-:W-:Y:S04]  /*54190*/  BSSY.RECONVERGENT B0, `(.L_x_2826) ;  /* 0x0000005000007945 */ /* 0x000fe80003800200 */
[----:B------:R-:W-:Y:S05]  /*541a0*/  @!P4 BRA `(.L_x_2827) ;  /* 0x00000000000cc947 */ /* 0x000fea0003800000 */
[----:B--2---:R-:W2:Y:S02]  /*541b0*/  LDL.U8 R18, [R1+0xc] ;  /* 0x00000c0001127983 */ /* 0x004ea40000100000 */
[----:B--2---:R-:W-:-:S05]  /*541c0*/  LOP3.LUT R18, R18, 0x40, RZ, 0xfc, !PT ;  /* 0x0000004012127812 */ /* 0x004fca00078efcff */
[----:B------:R2:W-:Y:S02]  /*541d0*/  STL.U8 [R1+0xc], R18 ;  /* 0x00000c1201007387 */ /* 0x0005e40000100000 */
.L_x_2827:
[----:B------:R-:W-:Y:S05]  /*541e0*/  BSYNC.RECONVERGENT B0 ;  /* 0x0000000000007941 */ /* 0x000fea0003800200 */
.L_x_2826:
[----:B------:R-:W-:Y:S04]  /*541f0*/  BSSY.RECONVERGENT B0, `(.L_x_2828) ;  /* 0x0000005000007945 */ /* 0x000fe80003800200 */
[----:B------:R-:W-:Y:S05]  /*54200*/  @P5 BRA `(.L_x_2829) ;  /* 0x00000000000c5947 */ /* 0x000fea0003800000 */
[----:B--2---:R-:W2:Y:S02]  /*54210*/  LDL.U8 R18, [R1+0xc] ;  /* 0x00000c0001127983 */ /* 0x004ea40000100000 */
[----:B--2---:R-:W-:-:S05]  /*54220*/  LOP3.LUT R18, R18, 0x20, RZ, 0xfc, !PT ;  /* 0x0000002012127812 */ /* 0x004fca00078efcff */
[----:B------:R2:W-:Y:S02]  /*54230*/  STL.U8 [R1+0xc], R18 ;  /* 0x00000c1201007387 */ /* 0x0005e40000100000 */
.L_x_2829:
[----:B------:R-:W-:Y:S05]  /*54240*/  BSYNC.RECONVERGENT B0 ;  /* 0x0000000000007941 */ /* 0x000fea0003800200 */
.L_x_2828:
[----:B------:R-:W-:Y:S01]  /*54250*/  LOP3.LUT P1, RZ, R5, 0x400, RZ, 0xc0, !PT ;  /* 0x0000040005ff7812 */ /* 0x000fe2000782c0ff */
[----:B------:R-:W-:-:S12]  /*54260*/  BSSY.RECONVERGENT B0, `(.L_x_2830) ;  /* 0x0000005000007945 */ /* 0x000fd80003800200 */
[----:B------:R-:W-:Y:S05]  /*54270*/  @!P1 BRA `(.L_x_2831) ;  /* 0x00000000000c9947 */ /* 0x000fea0003800000 */
[----:B--2---:R-:W2:Y:S02]  /*54280*/  LDL.U8 R18, [R1+0xc] ;  /* 0x00000c0001127983 */ /* 0x004ea40000100000 */
[----:B--2---:R-:W-:-:S05]  /*54290*/  LOP3.LUT R18, R18, 0x10, RZ, 0xfc, !PT ;  /* 0x0000001012127812 */ /* 0x004fca00078efcff */
[----:B------:R2:W-:Y:S02]  /*542a0*/  STL.U8 [R1+0xc], R18 ;  /* 0x00000c1201007387 */ /* 0x0005e40000100000 */
.L_x_2831:
[----:B------:R-:W-:Y:S05]  /*542b0*/  BSYNC.RECONVERGENT B0 ;  /* 0x0000000000007941 */ /* 0x000fea0003800200 */
.L_x_2830:
[----:B------:R-:W-:Y:S04]  /*542c0*/  BSSY.RECONVERGENT B0, `(.L_x_2832) ;  /* 0x0000005000007945 */ /* 0x000fe80003800200 */
[----:B------:R-:W-:Y:S05]  /*542d0*/  @!P6 BRA `(.L_x_2833) ;  /* 0x00000000000ce947 */ /* 0x000fea0003800000 */
[----:B--2---:R-:W2:Y:S02]  /*542e0*/  LDL.U8 R18, [R1+0xc] ;  /* 0x00000c0001127983 */ /* 0x004ea40000100000 */
[----:B--2---:R-:W-:-:S05]  /*542f0*/  LOP3.LUT R18, R18, 0x8, RZ, 0xfc, !PT ;  /* 0x0000000812127812 */ /* 0x004fca00078efcff */
[----:B------:R2:W-:Y:S02]  /*54300*/  STL.U8 [R1+0xc], R18 ;  /* 0x00000c1201007387 */ /* 0x0005e40000100000 */
.L_x_2833:
[----:B------:R-:W-:Y:S05]  /*54310*/  BSYNC.RECONVERGENT B0 ;  /* 0x0000000000007941 */ /* 0x000fea0003800200 */
.L_x_2832:
[----:B------:R-:W-:Y:S04]  /*54320*/  BSSY.RECONVERGENT B0, `(.L_x_2834) ;  /* 0x0000005000007945 */ /* 0x000fe80003800200 */
[----:B------:R-:W-:Y:S05]  /*54330*/  @!P0 BRA `(.L_x_2835) ;  /* 0x00000000000c8947 */ /* 0x000fea0003800000 */
[----:B--2---:R-:W2:Y:S02]  /*54340*/  LDL.U8 R18, [R1+0xc] ;  /* 0x00000c0001127983 */ /* 0x004ea40000100000 */
[----:B--2---:R-:W-:-:S05]  /*54350*/  LOP3.LUT R18, R18, 0x4, RZ, 0xfc, !PT ;  /* 0x0000000412127812 */ /* 0x004fca00078efcff */
[----:B------:R2:W-:Y:S02]  /*54360*/  STL.U8 [R1+0xc], R18 ;  /* 0x00000c1201007387 */ /* 0x0005e40000100000 */
.L_x_2835:
[----:B------:R-:W-:Y:S05]  /*54370*/  BSYNC.RECONVERGENT B0 ;  /* 0x0000000000007941 */ /* 0x000fea0003800200 */
.L_x_2834:
        /* <DEDUP_REMOVED lines=25> */
.L_x_2837:
[----:B------:R-:W-:Y:S05]  /*54510*/  BSYNC.RECONVERGENT B0 ;  /* 0x0000000000007941 */ /* 0x000fea0003800200 */
.L_x_2836:
        /* <DEDUP_REMOVED lines=8> */
.L_x_2839:
[----:B------:R-:W-:Y:S05]  /*545a0*/  BSYNC.RECONVERGENT B0 ;  /* 0x0000000000007941 */ /* 0x000fea0003800200 */
.L_x_2838:
        /* <DEDUP_REMOVED lines=8> */
.L_x_2841:
[----:B------:R-:W-:Y:S05]  /*54630*/  BSYNC.RECONVERGENT B0 ;  /* 0x0000000000007941 */ /* 0x000fea0003800200 */
.L_x_2840:
        /* <DEDUP_REMOVED lines=8> */
.L_x_2843:
[----:B------:R-:W-:Y:S05]  /*546c0*/  BSYNC.RECONVERGENT B0 ;  /* 0x0000000000007941 */ /* 0x000fea0003800200 */
.L_x_2842:
[----:B------:R-:W-:Y:S01]  /*546d0*/  BSSY.RECONVERGENT B0, `(.L_x_2844) ;  /* 0x0000006000007945 */ /* 0x000fe20003800200 */
[----:B------:R-:W-:-:S03]  /*546e0*/  LOP3.LUT P6, RZ, R6, 0x80, RZ, 0xc0, !PT ;  /* 0x0000008006ff7812 */ /* 0x000fc600078cc0ff */
[----:B------:R-:W-:Y:S10]  /*546f0*/  @!P2 BRA `(.L_x_2845) ;  /* 0x00000000000ca947 */ /* 0x000ff40003800000 */
[----:B0123--:R-:W2:Y:S02]  /*54700*/  LDL.U8 R52, [R1+0xd] ;  /* 0x00000d0001347983 */ /* 0x00fea40000100000 */
[----:B--2---:R-:W-:-:S05]  /*54710*/  LOP3.LUT R52, R52, 0x20, RZ, 0xfc, !PT ;  /* 0x0000002034347812 */ /* 0x004fca00078efcff */
[----:B------:R4:W-:Y:S02]  /*54720*/  STL.U8 [R1+0xd], R52 ;  /* 0x00000d3401007387 */ /* 0x0009e40000100000 */
.L_x_2845:
[----:B------:R-:W-:Y:S05]  /*54730*/  BSYNC.RECONVERGENT B0 ;  /* 0x0000000000007941 */ /* 0x000fea0003800200 */
.L_x_2844:
[----:B------:R-:W-:Y:S01]  /*54740*/  BSSY.RECONVERGENT B0, `(.L_x_2846) ;  /* 0x0000006000007945 */ /* 0x000fe20003800200 */
[----:B------:R-:W-:-:S03]  /*54750*/  LOP3.LUT P3, RZ, R6, 0x40, RZ, 0xc0, !PT ;  /* 0x0000004006ff7812 */ /* 0x000fc6000786c0ff */
[----:B------:R-:W-:Y:S10]  /*54760*/  @!P1 BRA `(.L_x_2847) ;  /* 0x00000000000c9947 */ /* 0x000ff40003800000 */
[----:B01234-:R-:W2:Y:S02]  /*54770*/  LDL.U8 R52, [R1+0xd] ;  /* 0x00000d0001347983 */ /* 0x01fea40000100000 */
[----:B--2---:R-:W-:-:S05]  /*54780*/  LOP3.LUT R52, R52, 0x10, RZ, 0xfc, !PT ;  /* 0x0000001034347812 */ /* 0x004fca00078efcff */
[----:B------:R0:W-:Y:S02]  /*54790*/  STL.U8 [R1+0xd], R52 ;  /* 0x00000d3401007387 */ /* 0x0001e40000100000 */
.L_x_2847:
[----:B------:R-:W-:Y:S05]  /*547a0*/  BSYNC.RECONVERGENT B0 ;  /* 0x0000000000007941 */ /* 0x000fea0003800200 */
.L_x_2846:
[----:B------:R-:W-:Y:S01]  /*547b0*/  BSSY.RECONVERGENT B0, `(.L_x_2848) ;  /* 0x0000006000007945 */ /* 0x000fe20003800200 */
[----:B------:R-:W-:-:S03]  /*547c0*/  LOP3.LUT P4, RZ, R6, 0x20, RZ, 0xc0, !PT ;  /* 0x0000002006ff7812 */ /* 0x000fc6000788c0ff */
[----:B------:R-:W-:Y:S10]  /*547d0*/  @!P0 BRA `(.L_x_2849) ;  /* 0x00000000000c8947 */ /* 0x000ff40003800000 */
[----:B01234-:R-:W2:Y:S02]  /*547e0*/  LDL.U8 R52, [R1+0xd] ;  /* 0x00000d0001347983 */ /* 0x01fea40000100000 */
[----:B--2---:R-:W-:-:S05]  /*547f0*/  LOP3.LUT R52, R52, 0x8, RZ, 0xfc, !PT ;  /* 0x0000000834347812 */ /* 0x004fca00078efcff */
[----:B------:R0:W-:Y:S02]  /*54800*/  STL.U8 [R1+0xd], R52 ;  /* 0x00000d3401007387 */ /* 0x0001e40000100000 */
.L_x_2849:
[----:B------:R-:W-:Y:S05]  /*54810*/  BSYNC.RECONVERGENT B0 ;  /* 0x0000000000007941 */ /* 0x000fea0003800200 */
.L_x_2848:
[----:B------:R-:W-:Y:S01]  /*54820*/  ISETP.NE.U32.AND P0, PT, R51, 0x1, PT ;  /* 0x000000013300780c */ /* 0x000fe20003f05070 */
[----:B------:R-:W-:Y:S01]  /*54830*/  BSSY.RECONVERGENT B0, `(.L_x_2850) ;  /* 0x0000006000007945 */ /* 0x000fe20003800200 */
[----:B------:R-:W-:-:S11]  /*54840*/  LOP3.LUT P5, RZ, R6, 0x10, RZ, 0xc0, !PT ;  /* 0x0000001006ff7812 */ /* 0x000fd600078ac0ff */
[----:B------:R-:W-:Y:S05]  /*54850*/  @P0 BRA `(.L_x_2851) ;  /* 0x00000000000c0947 */ /* 0x000fea0003800000 */
[----:B01234-:R-:W2:Y:S02]  /*54860*/  LDL.U8 R52, [R1+0xd] ;  /* 0x00000d0001347983 */ /* 0x01fea40000100000 */
[----:B--2---:R-:W-:-:S05]  /*54870*/  LOP3.LUT R52, R52, 0x4, RZ, 0xfc, !PT ;  /* 0x0000000434347812 */ /* 0x004fca00078efcff */
[----:B------:R0:W-:Y:S02]  /*54880*/  STL.U8 [R1+0xd], R52 ;  /* 0x00000d3401007387 */ /* 0x0001e40000100000 */
.L_x_2851:
[----:B------:R-:W-:Y:S05]  /*54890*/  BSYNC.RECONVERGENT B0 ;  /* 0x0000000000007941 */ /* 0x000fea0003800200 */
.L_x_2850:
[C---:B------:R-:W-:Y:S01]  /*548a0*/  LOP3.LUT P0, RZ, R6.reuse, 0x400, RZ, 0xc0, !PT ;  /* 0x0000040006ff7812 */ /* 0x040fe2000780c0ff */
[----:B------:R-:W-:Y:S01]  /*548b0*/  BSSY.RECONVERGENT B0, `(.L_x_2852) ;  /* 0x0000006000007945 */ /* 0x000fe20003800200 */
[----:B------:R-:W-:-:S11]  /*548c0*/  LOP3.LUT P1, RZ, R6, 0x8, RZ, 0xc0, !PT ;  /* 0x0000000806ff7812 */ /* 0x000fd6000782c0ff */
[----:B------:R-:W-:Y:S05]  /*548d0*/  @!P0 BRA `(.L_x_2853) ;  /* 0x00000000000c8947 */ /* 0x000fea0003800000 */
[----:B01234-:R-:W2:Y:S02]  /*548e0*/  LDL.U8 R52, [R1+0xd] ;  /* 0x00000d0001347983 */ /* 0x01fea40000100000 */
[----:B--2---:R-:W-:-:S05]  /*548f0*/  LOP3.LUT R52, R52, 0x2, RZ, 0xfc, !PT ;  /* 0x0000000234347812 */ /* 0x004fca00078efcff */
[----:B------:R0:W-:Y:S02]  /*54900*/  STL.U8 [R1+0xd], R52 ;  /* 0x00000d3401007387 */ /* 0x0001e40000100000 */
.L_x_2853:
[----:B------:R-:W-:Y:S05]  /*54910*/  BSYNC.RECONVERGENT B0 ;  /* 0x0000000000007941 */ /* 0x000fea0003800200 */
.L_x_2852:
[C---:B------:R-:W-:Y:S01]  /*54920*/  LOP3.LUT P2, RZ, R6.reuse, 0x200, RZ, 0xc0, !PT ;  /* 0x0000020006ff7812 */ /* 0x040fe2000784c0ff */
[----:B------:R-:W-:Y:S01]  /*54930*/  BSSY.RECONVERGENT B0, `(.L_x_2854) ;  /* 0x0000006000007945 */ /* 0x000fe20003800200 */
[----:B------:R-:W-:-:S11]  /*54940*/  LOP3.LUT P0, RZ, R6, 0x4, RZ, 0xc0, !PT ;  /* 0x0000000406ff7812 */ /* 0x000fd6000780c0ff */
[----:B------:R-:W-:Y:S05]  /*54950*/  @!P2 BRA `(.L_x_2855) ;  /* 0x00000000000ca947 */ /* 0x000fea0003800000 */
[----:B01234-:R-:W2:Y:S02]  /*54960*/  LDL.U8 R52, [R1+0xd] ;  /* 0x00000d0001347983 */ /* 0x01fea40000100000 */
[----:B--2---:R-:W-:-:S05]  /*54970*/  LOP3.LUT R52, R52, 0x1, RZ, 0xfc, !PT ;  /* 0x0000000134347812 */ /* 0x004fca00078efcff */
[----:B------:R0:W-:Y:S02]  /*54980*/  STL.U8 [R1+0xd], R52 ;  /* 0x00000d3401007387 */ /* 0x0001e40000100000 */
.L_x_2855:
[----:B------:R-:W-:Y:S05]  /*54990*/  BSYNC.RECONVERGENT B0 ;  /* 0x0000000000007941 */ /* 0x000fea0003800200 */
.L_x_2854:
        /* <DEDUP_REMOVED lines=12> */
.L_x_2857:
[----:B------:R-:W-:Y:S05]  /*54a60*/  BSYNC.RECONVERGENT B0 ;  /* 0x0000000000007941 */ /* 0x000fea0003800200 */
.L_x_2856:
[----:B------:R-:W-:Y:S01]  /*54a70*/  BSSY.RECONVERGENT B0, `(.L_x_2858) ;  /* 0x0000006000007945 */ /* 0x000fe20003800200 */
[----:B------:R-:W-:-:S03]  /*54a80*/  ISETP.NE.U32.AND P2, PT, R51, 0x1, PT ;  /* 0x000000013300780c */ /* 0x000fc60003f45070 */
[----:B------:R-:W-:Y:S10]  /*54a90*/  @!P6 BRA `(.L_x_2859) ;  /* 0x00000000000ce947 */ /* 0x000ff40003800000 */
[----:B--2---:R-:W2:Y:S02]  /*54aa0*/  LDL.U8 R6, [R1+0xe] ;  /* 0x00000e0001067983 */ /* 0x004ea40000100000 */
[----:B--2---:R-:W-:-:S05]  /*54ab0*/  LOP3.LUT R6, R6, 0x40, RZ, 0xfc, !PT ;  /* 0x0000004006067812 */ /* 0x004fca00078efcff */
[----:B------:R2:W-:Y:S02]  /*54ac0*/  STL.U8 [R1+0xe], R6 ;  /* 0x00000e0601007387 */ /* 0x0005e40000100000 */
.L_x_2859:
[----:B------:R-:W-:Y:S05]  /*54ad0*/  BSYNC.RECONVERGENT B0 ;  /* 0x0000000000007941 */ /* 0x000fea0003800200 */
.L_x_2858:
        /* <DEDUP_REMOVED lines=8> */
.L_x_2861:
[----:B------:R-:W-:Y:S05]  /*54b60*/  BSYNC.RECONVERGENT B0 ;  /* 0x0000000000007941 */ /* 0x000fea0003800200 */
.L_x_2860:
        /* <DEDUP_REMOVED lines=8> */
.L_x_2863:
[----:B------:R-:W-:Y:S05]  /*54bf0*/  BSYNC.RECONVERGENT B0 ;  /* 0x0000000000007941 */ /* 0x000fea0003800200 */
.L_x_2862:
        /* <DEDUP_REMOVED lines=8> */
.L_x_2865:
[----:B------:R-:W-:Y:S05]  /*54c80*/  BSYNC.RECONVERGENT B0 ;  /* 0x0000000000007941 */ /* 0x000fea0003800200 */
.L_x_2864:
[----:B------:R-:W-:Y:S01]  /*54c90*/  BSSY.RECONVERGENT B0, `(.L_x_2866) ;  /* 0x0000006000007945 */ /* 0x000fe20003800200 */
[----:B------:R-:W-:-:S03]  /*54ca0*/  LOP3.LUT P6, RZ, R47, 0x80, RZ, 0xc0, !PT ;  /* 0x000000802fff7812 */ /* 0x000fc600078cc0ff */
[----:B------:R-:W-:Y:S10]  /*54cb0*/  @!P1 BRA `(.L_x_2867) ;  /* 0x00000000000c9947 */ /* 0x000ff40003800000 */
[----:B--2---:R-:W2:Y:S02]  /*54cc0*/  LDL.U8 R6, [R1+0xe] ;  /* 0x00000e0001067983 */ /* 0x004ea40000100000 */
[----:B--2---:R-:W-:-:S05]  /*54cd0*/  LOP3.LUT R6, R6, 0x4, RZ, 0xfc, !PT ;  /* 0x0000000406067812 */ /* 0x004fca00078efcff */
[----:B------:R2:W-:Y:S02]  /*54ce0*/  STL.U8 [R1+0xe], R6 ;  /* 0x00000e0601007387 */ /* 0x0005e40000100000 */
.L_x_2867:
[----:B------:R-:W-:Y:S05]  /*54cf0*/  BSYNC.RECONVERGENT B0 ;  /* 0x0000000000007941 */ /* 0x000fea0003800200 */
.L_x_2866:
        /* <DEDUP_REMOVED lines=8> */
.L_x_2869:
[----:B------:R-:W-:Y:S05]  /*54d80*/  BSYNC.RECONVERGENT B0 ;  /* 0x0000000000007941 */ /* 0x000fea0003800200 */
.L_x_2868:
[----:B------:R-:W-:Y:S01]  /*54d90*/  LOP3.LUT P1, RZ, R42, 0x2, RZ, 0xc0, !PT ;  /* 0x000000022aff7812 */ /* 0x000fe2000782c0ff */
[----:B------:R-:W-:Y:S01]  /*54da0*/  BSSY.RECONVERGENT B0, `(.L_x_2870) ;  /* 0x0000006000007945 */ /* 0x000fe20003800200 */
[----:B------:R-:W-:-:S11]  /*54db0*/  LOP3.LUT P0, RZ, R47, 0x20, RZ, 0xc0, !PT ;  /* 0x000000202fff7812 */ /* 0x000fd6000780c0ff */
[----:B------:R-:W-:Y:S05]  /*54dc0*/  @!P1 BRA `(.L_x_2871) ;  /* 0x00000000000c9947 */ /* 0x000fea0003800000 */
[----:B--2---:R-:W2:Y:S02]  /*54dd0*/  LDL.U8 R6, [R1+0xe] ;  /* 0x00000e0001067983 */ /* 0x004ea40000100000 */
[----:B--2---:R-:W-:-:S05]  /*54de0*/  LOP3.LUT R6, R6, 0x1, RZ, 0xfc, !PT ;  /* 0x0000000106067812 */ /* 0x004fca00078efcff */
[----:B------:R2:W-:Y:S02]  /*54df0*/  STL.U8 [R1+0xe], R6 ;  /* 0x00000e0601007387 */ /* 0x0005e40000100000 */
.L_x_2871:
[----:B------:R-:W-:Y:S05]  /*54e00*/  BSYNC.RECONVERGENT B0 ;  /* 0x0000000000007941 */ /* 0x000fea0003800200 */
.L_x_2870:
[----:B------:R-:W-:Y:S01]  /*54e10*/  BSSY.RECONVERGENT B0, `(.L_x_2872) ;  /* 0x0000006000007945 */ /* 0x000fe20003800200 */
[----:B------:R-:W-:-:S03]  /*54e20*/  LOP3.LUT P1, RZ, R47, 0x10, RZ, 0xc0, !PT ;  /* 0x000000102fff7812 */ /* 0x000fc6000782c0ff */
[----:B------:R-:W-:Y:S10]  /*54e30*/  @P2 BRA `(.L_x_2873) ;  /* 0x00000000000c2947 */ /* 0x000ff40003800000 */
[----:B--2---:R-:W2:Y:S02]  /*54e40*/  LDL.U8 R6, [R1+0xf] ;  /* 0x00000f0001067983 */ /* 0x004ea40000100000 */
[----:B--2---:R-:W-:-:S05]  /*54e50*/  LOP3.LUT R6, R6, 0x80, RZ, 0xfc, !PT ;  /* 0x0000008006067812 */ /* 0x004fca00078efcff */
[----:B------:R2:W-:Y:S02]  /*54e60*/  STL.U8 [R1+0xf], R6 ;  /* 0x00000f0601007387 */ /* 0x0005e40000100000 */
.L_x_2873:
[----:B------:R-:W-:Y:S05]  /*54e70*/  BSYNC.RECONVERGENT B0 ;  /* 0x0000000000007941 */ /* 0x000fea0003800200 */
.L_x_2872:
[C---:B------:R-:W-:Y:S01]  /*54e80*/  LOP3.LUT P3, RZ, R47.reuse, 0x400, RZ, 0xc0, !PT ;  /* 0x000004002fff7812 */ /* 0x040fe2000786c0ff */
[----:B------:R-:W-:Y:S01]  /*54e90*/  BSSY.RECONVERGENT B0, `(.L_x_2874) ;  /* 0x0000006000007945 */ /* 0x000fe20003800200 */
[----:B------:R-:W-:-:S11]  /*54ea0*/  LOP3.LUT P2, RZ, R47, 0x8, RZ, 0xc0, !PT ;  /* 0x000000082fff7812 */ /* 0x000fd6000784c0ff */
[----:B------:R-:W-:Y:S05]  /*54eb0*/  @!P3 BRA `(.L_x_2875) ;  /* 0x00000000000cb947 */ /* 0x000fea0003800000 */
[----:B--2---:R-:W2:Y:S02]  /*54ec0*/  LDL.U8 R6, [R1+0xf] ;  /* 0x00000f0001067983 */ /* 0x004ea40000100000 */
[----:B--2---:R-:W-:-:S05]  /*54ed0*/  LOP3.LUT R6, R6, 0x40, RZ, 0xfc, !PT ;  /* 0x0000004006067812 */ /* 0x004fca00078efcff */
[----:B------:R2:W-:Y:S02]  /*54ee0*/  STL.U8 [R1+0xf], R6 ;  /* 0x00000f0601007387 */ /* 0x0005e40000100000 */
.L_x_2875:
[----:B------:R-:W-:Y:S05]  /*54ef0*/  BSYNC.RECONVERGENT B0 ;  /* 0x0000000000007941 */ /* 0x000fea0003800200 */
.L_x_2874:
[C---:B------:R-:W-:Y:S01]  /*54f00*/  LOP3.LUT P4, RZ, R47.reuse, 0x200, RZ, 0xc0, !PT ;  /* 0x000002002fff7812 */ /* 0x040fe2000788c0ff */
[----:B------:R-:W-:Y:S01]  /*54f10*/  BSSY.RECONVERGENT B0, `(.L_x_2876) ;  /* 0x0000006000007945 */ /* 0x000fe20003800200 */
[----:B------:R-:W-:-:S11]  /*54f20*/  LOP3.LUT P3, RZ, R47, 0x4, RZ, 0xc0, !PT ;  /* 0x000000042fff7812 */ /* 0x000fd6000786c0ff */
[----:B------:R-:W-:Y:S05]  /*54f30*/  @!P4 BRA `(.L_x_2877) ;  /* 0x00000000000cc947 */ /* 0x000fea0003800000 */
[----:B--2---:R-:W2:Y:S02]  /*54f40*/  LDL.U8 R6, [R1+0xf] ;  /* 0x00000f0001067983 */ /* 0x004ea40000100000 */
[----:B--2---:R-:W-:-:S05]  /*54f50*/  LOP3.LUT R6, R6, 0x20, RZ, 0xfc, !PT ;  /* 0x0000002006067812 */ /* 0x004fca00078efcff */
[----:B------:R2:W-:Y:S02]  /*54f60*/  STL.U8 [R1+0xf], R6 ;  /* 0x00000f0601007387 */ /* 0x0005e40000100000 */
.L_x_2877:
[----:B------:R-:W-:Y:S05]  /*54f70*/  BSYNC.RECONVERGENT B0 ;  /* 0x0000000000007941 */ /* 0x000fea0003800200 */
.L_x_2876:
        /* <DEDUP_REMOVED lines=8> */
.L_x_2879:
[----:B------:R-:W-:Y:S05]  /*55000*/  BSYNC.RECONVERGENT B0 ;  /* 0x0000000000007941 */ /* 0x000fea0003800200 */
.L_x_2878:
[----:B------:R-:W-:Y:S01]  /*55010*/  BSSY.RECONVERGENT B0, `(.L_x_2880) ;  /* 0x0000006000007945 */ /* 0x000fe20003800200 */
[----:B------:R-:W-:-:S03]  /*55020*/  ISETP.NE.U32.AND P5, PT, R5, 0x1, PT ;  /* 0x000000010500780c */ /* 0x000fc60003fa5070 */
[----:B------:R-:W-:Y:S10]  /*55030*/  @!P6 BRA `(.L_x_2881) ;  /* 0x00000000000ce947 */ /* 0x000ff40003800000 */
[----:B--2---:R-:W2:Y:S02]  /*55040*/  LDL.U8 R6, [R1+0xf] ;  /* 0x00000f0001067983 */ /* 0x004ea40000100000 */
[----:B--2---:R-:W-:-:S05]  /*55050*/  LOP3.LUT R6, R6, 0x8, RZ, 0xfc, !PT ;  /* 0x0000000806067812 */ /* 0x004fca00078efcff */
[----:B------:R2:W-:Y:S02]  /*55060*/  STL.U8 [R1+0xf], R6 ;  /* 0x00000f0601007387 */ /* 0x0005e40000100000 */
.L_x_2881:
[----:B------:R-:W-:Y:S05]  /*55070*/  BSYNC.RECONVERGENT B0 ;  /* 0x0000000000007941 */ /* 0x000fea0003800200 */
.L_x_2880:
        /* <DEDUP_REMOVED lines=11> */
.L_x_2883:
[----:B------:R-:W-:Y:S05]  /*55130*/  BSYNC.RECONVERGENT B0 ;  /* 0x0000000000007941 */ /* 0x000fea0003800200 */
.L_x_2882:
[----:B------:R-:W-:Y:S01]  /*55140*/  BSSY.RECONVERGENT B0, `(.L_x_2884) ;  /* 0x0000006000007945 */ /* 0x000fe20003800200 */
[----:B------:R-:W-:-:S03]  /*55150*/  LOP3.LUT P6, RZ, R29, 0x200, RZ, 0xc0, !PT ;  /* 0x000002001dff7812 */ /* 0x000fc600078cc0ff */
[----:B------:R-:W-:Y:S10]  /*55160*/  @!P0 BRA `(.L_x_2885) ;  /* 0x00000000000c8947 */ /* 0x000ff40003800000 */
[----:B--2---:R-:W2:Y:S02]  /*55170*/  LDL.U8 R6, [R1+0xf] ;  /* 0x00000f0001067983 */ /* 0x004ea40000100000 */
[----:B--2---:R-:W-:-:S05]  /*55180*/  LOP3.LUT R6, R6, 0x2, RZ, 0xfc, !PT ;  /* 0x0000000206067812 */ /* 0x004fca00078efcff */
[----:B------:R2:W-:Y:S02]  /*55190*/  STL.U8 [R1+0xf], R6 ;  /* 0x00000f0601007387 */ /* 0x0005e40000100000 */
.L_x_2885:
[----:B------:R-:W-:Y:S05]  /*551a0*/  BSYNC.RECONVERGENT B0 ;  /* 0x0000000000007941 */ /* 0x000fea0003800200 */
.L_x_2884:
[----:B------:R-:W-:Y:S01]  /*551b0*/  BSSY.RECONVERGENT B0, `(.L_x_2886) ;  /* 0x0000006000007945 */ /* 0x000fe20003800200 */
[----:B------:R-:W-:-:S03]  /*551c0*/  LOP3.LUT P0, RZ, R29, 0x100, RZ, 0xc0, !PT ;  /* 0x000001001dff7812 */ /* 0x000fc6000780c0ff */
[----:B------:R-:W-:Y:S10]  /*551d0*/  @!P1 BRA `(.L_x_2887) ;  /* 0x00000000000c9947 */ /* 0x000ff40003800000 */
[----:B--2---:R-:W2:Y:S02]  /*551e0*/  LDL.U8 R6, [R1+0xf] ;  /* 0x00000f0001067983 */ /* 0x004ea40000100000 */
[----:B--2---:R-:W-:-:S05]  /*551f0*/  LOP3.LUT R6, R6, 0x1, RZ, 0xfc, !PT ;  /* 0x0000000106067812 */ /* 0x004fca00078efcff */
[----:B------:R2:W-:Y:S02]  /*55200*/  STL.U8 [R1+0xf], R6 ;  /* 0x00000f0601007387 */ /* 0x0005e40000100000 */
.L_x_2887:
[----:B------:R-:W-:Y:S05]  /*55210*/  BSYNC.RECONVERGENT B0 ;  /* 0x0000000000007941 */ /* 0x000fea0003800200 */
.L_x_2886:
[----:B------:R-:W-:Y:S04]  /*55220*/  BSSY.RECONVERGENT B0, `(.L_x_2888) ;  /* 0x0000005000007945 */ /* 0x000fe80003800200 */
[----:B------:R-:W-:Y:S05]  /*55230*/  @!P2 BRA `(.L_x_2889) ;  /* 0x00000000000ca947 */ /* 0x000fea0003800000 */
[----:B--2---:R-:W2:Y:S02]  /*55240*/  LDL.U8 R6, [R1+0x10] ;  /* 0x0000100001067983 */ /* 0x004ea40000100000 */
[----:B--2---:R-:W-:-:S05]  /*55250*/  LOP3.LUT R6, R6, 0x80, RZ, 0xfc, !PT ;  /* 0x0000008006067812 */ /* 0x004fca00078efcff */
[----:B------:R2:W-:Y:S02]  /*55260*/  STL.U8 [R1+0x10], R6 ;  /* 0x0000100601007387 */ /* 0x0005e40000100000 */
.L_x_2889:
[----:B------:R-:W-:Y:S05]  /*55270*/  BSYNC.RECONVERGENT B0 ;  /* 0x0000000000007941 */ /* 0x000fea0003800200 */
.L_x_2888:
[----:B------:R-:W-:Y:S04]  /*55280*/  BSSY.RECONVERGENT B0, `(.L_x_2890) ;  /* 0x0000005000007945 */ /* 0x000fe80003800200 */
[----:B------:R-:W-:Y:S05]  /*55290*/  @!P3 BRA `(.L_x_2891) ;  /* 0x00000000000cb947 */ /* 0x000fea0003800000 */
[----:B--2---:R-:W2:Y:S02]  /*552a0*/  LDL.U8 R6, [R1+0x10] ;  /* 0x0000100001067983 */ /* 0x004ea40000100000 */
[----:B--2---:R-:W-:-:S05]  /*552b0*/  LOP3.LUT R6, R6, 0x40, RZ, 0xfc, !PT ;  /* 0x0000004006067812 */ /* 0x004fca00078efcff */
[----:B------:R2:W-:Y:S02]  /*552c0*/  STL.U8 [R1+0x10], R6 ;  /* 0x0000100601007387 */ /* 0x0005e40000100000 */
.L_x_2891:
[----:B------:R-:W-:Y:S05]  /*552d0*/  BSYNC.RECONVERGENT B0 ;  /* 0x0000000000007941 */ /* 0x000fea0003800200 */
.L_x_2890:
[----:B------:R-:W-:Y:S04]  /*552e0*/  BSSY.RECONVERGENT B0, `(.L_x_2892) ;  /* 0x0000005000007945 */ /* 0x000fe80003800200 */
[----:B------:R-:W-:Y:S05]  /*552f0*/  @!P4 BRA `(.L_x_2893) ;  /* 0x00000000000cc947 */ /* 0x000fea0003800000 */
[----:B--2---:R-:W2:Y:S02]  /*55300*/  LDL.U8 R6, [R1+0x10] ;  /* 0x0000100001067983 */ /* 0x004ea40000100000 */
[----:B--2---:R-:W-:-:S05]  /*55310*/  LOP3.LUT R6, R6, 0x20, RZ, 0xfc, !PT ;  /* 0x0000002006067812 */ /* 0x004fca00078efcff */
[----:B------:R2:W-:Y:S02]  /*55320*/  STL.U8 [R1+0x10], R6 ;  /* 0x0000100601007387 */ /* 0x0005e40000100000 */
.L_x_2893:
[----:B------:R-:W-:Y:S05]  /*55330*/  BSYNC.RECONVERGENT B0 ;  /* 0x0000000000007941 */ /* 0x000fea0003800200 */
.L_x_2892:
[----:B------:R-:W-:Y:S04]  /*55340*/  BSSY.RECONVERGENT B0, `(.L_x_2894) ;  /* 0x0000005000007945 */ /* 0x000fe80003800200 */
[----:B------:R-:W-:Y:S05]  /*55350*/  @P5 BRA `(.L_x_2895) ;  /* 0x00000000000c5947 */ /* 0x000fea0003800000 */
[----:B--2---:R-:W2:Y:S02]  /*55360*/  LDL.U8 R6, [R1+0x10] ;  /* 0x0000100001067983 */ /* 0x004ea40000100000 */
[----:B--2---:R-:W-:-:S05]  /*55370*/  LOP3.LUT R6, R6, 0x10, RZ, 0xfc, !PT ;  /* 0x0000001006067812 */ /* 0x004fca00078efcff */
[----:B------:R2:W-:Y:S02]  /*55380*/  STL.U8 [R1+0x10], R6 ;  /* 0x0000100601007387 */ /* 0x0005e40000100000 */
.L_x_2895:
[----:B------:R-:W-:Y:S05]  /*55390*/  BSYNC.RECONVERGENT B0 ;  /* 0x0000000000007941 */ /* 0x000fea0003800200 */
.L_x_2894:
[----:B------:R-:W-:Y:S01]  /*553a0*/  LOP3.LUT P1, RZ, R29, 0x400, RZ, 0xc0, !PT ;  /* 0x000004001dff7812 */ /* 0x000fe2000782c0ff */
[----:B------:R-:W-:-:S12]  /*553b0*/  BSSY.RECONVERGENT B0, `(.L_x_2896) ;  /* 0x0000005000007945 */ /* 0x000fd80003800200 */
[----:B------:R-:W-:Y:S05]  /*553c0*/  @!P1 BRA `(.L_x_2897) ;  /* 0x00000000000c9947 */ /* 0x000fea0003800000 */
[----:B--2---:R-:W2:Y:S02]  /*553d0*/  LDL.U8 R6, [R1+0x10] ;  /* 0x0000100001067983 */ /* 0x004ea40000100000 */
[----:B--2---:R-:W-:-:S05]  /*553e0*/  LOP3.LUT R6, R6, 0x8, RZ, 0xfc, !PT ;  /* 0x0000000806067812 */ /* 0x004fca00078efcff */
[----:B------:R2:W-:Y:S02]  /*553f0*/  STL.U8 [R1+0x10], R6 ;  /* 0x0000100601007387 */ /* 0x0005e40000100000 */
.L_x_2897:
[----:B------:R-:W-:Y:S05]  /*55400*/  BSYNC.RECONVERGENT B0 ;  /* 0x0000000000007941 */ /* 0x000fea0003800200 */
.L_x_2896:
[----:B------:R-:W-:Y:S04]  /*55410*/  BSSY.RECONVERGENT B0, `(.L_x_2898) ;  /* 0x0000005000007945 */ /* 0x000fe80003800200 */
[----:B------:R-:W-:Y:S05]  /*55420*/  @!P6 BRA `(.L_x_2899) ;  /* 0x00000000000ce947 */ /* 0x000fea0003800000 */
[----:B--2---:R-:W2:Y:S02]  /*55430*/  LDL.U8 R6, [R1+0x10] ;  /* 0x0000100001067983 */ /* 0x004ea40000100000 */
[----:B--2---:R-:W-:-:S05]  /*55440*/  LOP3.LUT R6, R6, 0x4, RZ, 0xfc, !PT ;  /* 0x0000000406067812 */ /* 0x004fca00078efcff */
[----:B------:R2:W-:Y:S02]  /*55450*/  STL.U8 [R1+0x10], R6 ;  /* 0x0000100601007387 */ /* 0x0005e40000100000 */
.L_x_2899:
[----:B------:R-:W-:Y:S05]  /*55460*/  BSYNC.RECONVERGENT B0 ;  /* 0x0000000000007941 */ /* 0x000fea0003800200 */
.L_x_2898:
[----:B------:R-:W-:Y:S04]  /*55470*/  BSSY.RECONVERGENT B0, `(.L_x_2900) ;  /* 0x0000005000007945 */ /* 0x000fe80003800200 */
[----:B------:R-:W-:Y:S05]  /*55480*/  @!P0 BRA `(.L_x_2901) ;  /* 0x00000000000c8947 */ /* 0x000fea0003800000 */
[----:B--2---:R-:W2:Y:S02]  /*55490*/  LDL.U8 R6, [R1+0x10] ;  /* 0x0000100001067983 */ /* 0x004ea40000100000 */
[----:B--2---:R-:W-:-:S05]  /*554a0*/  LOP3.LUT R6, R6, 0x2, RZ, 0xfc, !PT ;  /* 0x0000000206067812 */ /* 0x004fca00078efcff */
[----:B------:R2:W-:Y:S02]  /*554b0*/  STL.U8 [R1+0x10], R6 ;  /* 0x0000100601007387 */ /* 0x0005e40000100000 */
.L_x_2901:
[----:B------:R-:W-:Y:S05]  /*554c0*/  BSYNC.RECONVERGENT B0 ;  /* 0x0000000000007941 */ /* 0x000fea0003800200 */
.L_x_2900:
        /* <DEDUP_REMOVED lines=25> */
.L_x_2903:
[----:B------:R-:W-:Y:S05]  /*55660*/  BSYNC.RECONVERGENT B0 ;  /* 0x0000000000007941 */ /* 0x000fea0003800200 */
.L_x_2902:
        /* <DEDUP_REMOVED lines=8> */
.L_x_2905:
[----:B------:R-:W-:Y:S05]  /*556f0*/  BSYNC.RECONVERGENT B0 ;  /* 0x0000000000007941 */ /* 0x000fea0003800200 */
.L_x_2904:
        /* <DEDUP_REMOVED lines=8> */
.L_x_2907:
[----:B------:R-:W-:Y:S05]  /*55780*/  BSYNC.RECONVERGENT B0 ;  /* 0x0000000000007941 */ /* 0x000fea0003800200 */
.L_x_2906:
        /* <DEDUP_REMOVED lines=8> */
.L_x_2909:
[----:B------:R-:W-:Y:S05]  /*55810*/  BSYNC.RECONVERGENT B0 ;  /* 0x0000000000007941 */ /* 0x000fea0003800200 */
.L_x_2908:
[----:B------:R-:W-:Y:S01]  /*55820*/  BSSY.RECONVERGENT B0, `(.L_x_2910) ;  /* 0x0000006000007945 */ /* 0x000fe20003800200 */
[----:B------:R-:W-:-:S03]  /*55830*/  LOP3.LUT P6, RZ, R30, 0x80, RZ, 0xc0, !PT ;  /* 0x000000801eff7812 */ /* 0x000fc600078cc0ff */
[----:B------:R-:W-:Y:S10]  /*55840*/  @!P2 BRA `(.L_x_2911) ;  /* 0x00000000000ca947 */ /* 0x000ff40003800000 */
[----:B0123--:R-:W2:Y:S02]  /*55850*/  LDL.U8 R52, [R1+0x11] ;  /* 0x0000110001347983 */ /* 0x00fea40000100000 */
[----:B--2---:R-:W-:-:S05]  /*55860*/  LOP3.LUT R52, R52, 0x10, RZ, 0xfc, !PT ;  /* 0x0000001034347812 */ /* 0x004fca00078efcff */
[----:B------:R4:W-:Y:S02]  /*55870*/  STL.U8 [R1+0x11], R52 ;  /* 0x0000113401007387 */ /* 0x0009e40000100000 */
.L_x_2911:
[----:B------:R-:W-:Y:S05]  /*55880*/  BSYNC.RECONVERGENT B0 ;  /* 0x0000000000007941 */ /* 0x000fea0003800200 */
.L_x_2910:
[----:B------:R-:W-:Y:S01]  /*55890*/  BSSY.RECONVERGENT B0, `(.L_x_2912) ;  /* 0x0000006000007945 */ /* 0x000fe20003800200 */
[----:B------:R-:W-:-:S03]  /*558a0*/  LOP3.LUT P3, RZ, R30, 0x40, RZ, 0xc0, !PT ;  /* 0x000000401eff7812 */ /* 0x000fc6000786c0ff */
[----:B------:R-:W-:Y:S10]  /*558b0*/  @!P1 BRA `(.L_x_2913) ;  /* 0x00000000000c9947 */ /* 0x000ff40003800000 */
[----:B01234-:R-:W2:Y:S02]  /*558c0*/  LDL.U8 R52, [R1+0x11] ;  /* 0x0000110001347983 */ /* 0x01fea40000100000 */
[----:B--2---:R-:W-:-:S05]  /*558d0*/  LOP3.LUT R52, R52, 0x8, RZ, 0xfc, !PT ;  /* 0x0000000834347812 */ /* 0x004fca00078efcff */
[----:B------:R0:W-:Y:S02]  /*558e0*/  STL.U8 [R1+0x11], R52 ;  /* 0x0000113401007387 */ /* 0x0001e40000100000 */
.L_x_2913:
[----:B------:R-:W-:Y:S05]  /*558f0*/  BSYNC.RECONVERGENT B0 ;  /* 0x0000000000007941 */ /* 0x000fea0003800200 */
.L_x_2912:
[----:B------:R-:W-:Y:S01]  /*55900*/  BSSY.RECONVERGENT B0, `(.L_x_2914) ;  /* 0x0000006000007945 */ /* 0x000fe20003800200 */
[----:B------:R-:W-:-:S03]  /*55910*/  LOP3.LUT P4, RZ, R30, 0x20, RZ, 0xc0, !PT ;  /* 0x000000201eff7812 */ /* 0x000fc6000788c0ff */
[----:B------:R-:W-:Y:S10]  /*55920*/  @!P0 BRA `(.L_x_2915) ;  /* 0x00000000000c8947 */ /* 0x000ff40003800000 */
[----:B01234-:R-:W2:Y:S02]  /*55930*/  LDL.U8 R52, [R1+0x11] ;  /* 0x0000110001347983 */ /* 0x01fea40000100000 */
[----:B--2---:R-:W-:-:S05]  /*55940*/  LOP3.LUT R52, R52, 0x4, RZ, 0xfc, !PT ;  /* 0x0000000434347812 */ /* 0x004fca00078efcff */
[----:B------:R0:W-:Y:S02]  /*55950*/  STL.U8 [R1+0x11], R52 ;  /* 0x0000113401007387 */ /* 0x0001e40000100000 */
.L_x_2915:
[----:B------:R-:W-:Y:S05]  /*55960*/  BSYNC.RECONVERGENT B0 ;  /* 0x0000000000007941 */ /* 0x000fea0003800200 */
.L_x_2914:
[----:B------:R-:W-:Y:S01]  /*55970*/  ISETP.NE.U32.AND P0, PT, R51, 0x1, PT ;  /* 0x000000013300780c */ /* 0x000fe20003f05070 */
[----:B------:R-:W-:Y:S01]  /*55980*/  BSSY.RECONVERGENT B0, `(.L_x_2916) ;  /* 0x0000006000007945 */ /* 0x000fe20003800200 */
[----:B------:R-:W-:-:S11]  /*55990*/  LOP3.LUT P5, RZ, R30, 0x10, RZ, 0xc0, !PT ;  /* 0x000000101eff7812 */ /* 0x000fd600078ac0ff */
[----:B------:R-:W-:Y:S05]  /*559a0*/  @P0 BRA `(.L_x_2917) ;  /* 0x00000000000c0947 */ /* 0x000fea0003800000 */
[----:B01234-:R-:W2:Y:S02]  /*559b0*/  LDL.U8 R52, [R1+0x11] ;  /* 0x0000110001347983 */ /* 0x01fea40000100000 */
[----:B--2---:R-:W-:-:S05]  /*559c0*/  LOP3.LUT R52, R52, 0x2, RZ, 0xfc, !PT ;  /* 0x0000000234347812 */ /* 0x004fca00078efcff */
[----:B------:R0:W-:Y:S02]  /*559d0*/  STL.U8 [R1+0x11], R52 ;  /* 0x0000113401007387 */ /* 0x0001e40000100000 */
.L_x_2917:
[----:B------:R-:W-:Y:S05]  /*559e0*/  BSYNC.RECONVERGENT B0 ;  /* 0x0000000000007941 */ /* 0x000fea0003800200 */
.L_x_2916:
[C---:B------:R-:W-:Y:S01]  /*559f0*/  LOP3.LUT P0, RZ, R30.reuse, 0x400, RZ, 0xc0, !PT ;  /* 0x000004001eff7812 */ /* 0x040fe2000780c0ff */
[----:B------:R-:W-:Y:S01]  /*55a00*/  BSSY.RECONVERGENT B0, `(.L_x_2918) ;  /* 0x0000006000007945 */ /* 0x000fe20003800200 */
[----:B------:R-:W-:-:S11]  /*55a10*/  LOP3.LUT P1, RZ, R30, 0x8, RZ, 0xc0, !PT ;  /* 0x000000081eff7812 */ /* 0x000fd6000782c0ff */
[----:B------:R-:W-:Y:S05]  /*55a20*/  @!P0 BRA `(.L_x_2919) ;  /* 0x00000000000c8947 */ /* 0x000fea0003800000 */
[----:B01234-:R-:W2:Y:S02]  /*55a30*/  LDL.U8 R52, [R1+0x11] ;  /* 0x0000110001347983 */ /* 0x01fea40000100000 */
[----:B--2---:R-:W-:-:S05]  /*55a40*/  LOP3.LUT R52, R52, 0x1, RZ, 0xfc, !PT ;  /* 0x0000000134347812 */ /* 0x004fca00078efcff */
[----:B------:R0:W-:Y:S02]  /*55a50*/  STL.U8 [R1+0x11], R52 ;  /* 0x0000113401007387 */ /* 0x0001e40000100000 */
.L_x_2919:
[----:B------:R-:W-:Y:S05]  /*55a60*/  BSYNC.RECONVERGENT B0 ;  /* 0x0000000000007941 */ /* 0x000fea0003800200 */
.L_x_2918:
[C---:B------:R-:W-:Y:S01]  /*55a70*/  LOP3.LUT P2, RZ, R30.reuse, 0x200, RZ, 0xc0, !PT ;  /* 0x000002001eff7812 */ /* 0x040fe2000784c0ff */
[----:B------:R-:W-:Y:S01]  /*55a80*/  BSSY.RECONVERGENT B0, `(.L_x_2920) ;  /* 0x0000006000007945 */ /* 0x000fe20003800200 */
[----:B------:R-:W-:-:S11]  /*55a90*/  LOP3.LUT P0, RZ, R30, 0x4, RZ, 0xc0, !PT ;  /* 0x000000041eff7812 */ /* 0x000fd6000780c0ff */
[----:B------:R-:W-:Y:S05]  /*55aa0*/  @!P2 BRA `(.L_x_2921) ;  /* 0x00000000000ca947 */ /* 0x000fea0003800000 */
[----:B01234-:R-:W2:Y:S02]  /*55ab0*/  LDL.U8 R52, [R1+0x12] ;  /* 0x0000120001347983 */ /* 0x01fea40000100000 */
[----:B--2---:R-:W-:-:S05]  /*55ac0*/  LOP3.LUT R52, R52, 0x80, RZ, 0xfc, !PT ;  /* 0x0000008034347812 */ /* 0x004fca00078efcff */
[----:B------:R0:W-:Y:S02]  /*55ad0*/  STL.U8 [R1+0x12], R52 ;  /* 0x0000123401007387 */ /* 0x0001e40000100000 */
.L_x_2921:
[----:B------:R-:W-:Y:S05]  /*55ae0*/  BSYNC.RECONVERGENT B0 ;  /* 0x0000000000007941 */ /* 0x000fea0003800200 */
.L_x_2920:
        /* <DEDUP_REMOVED lines=12> */
.L_x_2923:
[----:B------:R-:W-:Y:S05]  /*55bb0*/  BSYNC.RECONVERGENT B0 ;  /* 0x0000000000007941 */ /* 0x000fea0003800200 */
.L_x_2922:
[----:B------:R-:W-:Y:S01]  /*55bc0*/  BSSY.RECONVERGENT B0, `(.L_x_2924) ;  /* 0x0000006000007945 */ /* 0x000fe20003800200 */
[----:B------:R-:W-:-:S03]  /*55bd0*/  ISETP.NE.U32.AND P2, PT, R51, 0x1, PT ;  /* 0x000000013300780c */ /* 0x000fc60003f45070 */
[----:B------:R-:W-:Y:S10]  /*55be0*/  @!P6 BRA `(.L_x_2925) ;  /* 0x00000000000ce947 */ /* 0x000ff40003800000 */
[----:B--2---:R-:W2:Y:S02]  /*55bf0*/  LDL.U8 R30, [R1+0x12] ;  /* 0x00001200011e7983 */ /* 0x004ea40000100000 */
[----:B--2---:R-:W-:-:S05]  /*55c00*/  LOP3.LUT R30, R30, 0x20, RZ, 0xfc, !PT ;  /* 0x000000201e1e7812 */ /* 0x004fca00078efcff */
[----:B------:R2:W-:Y:S02]  /*55c10*/  STL.U8 [R1+0x12], R30 ;  /* 0x0000121e01007387 */ /* 0x0005e40000100000 */
.L_x_2925:
[----:B------:R-:W-:Y:S05]  /*55c20*/  BSYNC.RECONVERGENT B0 ;  /* 0x0000000000007941 */ /* 0x000fea0003800200 */
.L_x_2924:
        /* <DEDUP_REMOVED lines=8> */
.L_x_2927:
[----:B------:R-:W-:Y:S05]  /*55cb0*/  BSYNC.RECONVERGENT B0 ;  /* 0x0000000000007941 */ /* 0x000fea0003800200 */
.L_x_2926:
        /* <DEDUP_REMOVED lines=8> */
.L_x_2929:
[----:B------:R-:W-:Y:S05]  /*55d40*/  BSYNC.RECONVERGENT B0 ;  /* 0x0000000000007941 */ /* 0x000fea0003800200 */
.L_x_2928:
        /* <DEDUP_REMOVED lines=8> */
.L_x_2931:
[----:B------:R-:W-:Y:S05]  /*55dd0*/  BSYNC.RECONVERGENT B0 ;  /* 0x0000000000007941 */ /* 0x000fea0003800200 */
.L_x_2930:
[----:B------:R-:W-:Y:S01]  /*55de0*/  BSSY.RECONVERGENT B0, `(.L_x_2932) ;  /* 0x0000006000007945 */ /* 0x000fe20003800200 */
[----:B------:R-:W-:-:S03]  /*55df0*/  LOP3.LUT P6, RZ, R45, 0x80, RZ, 0xc0, !PT ;  /* 0x000000802dff7812 */ /* 0x000fc600078cc0ff */
[----:B------:R-:W-:Y:S10]  /*55e00*/  @!P1 BRA `(.L_x_2933) ;  /* 0x00000000000c9947 */ /* 0x000ff40003800000 */
[----:B--2---:R-:W2:Y:S02]  /*55e10*/  LDL.U8 R30, [R1+0x12] ;  /* 0x00001200011e7983 */ /* 0x004ea40000100000 */
[----:B--2---:R-:W-:-:S05]  /*55e20*/  LOP3.LUT R30, R30, 0x2, RZ, 0xfc, !PT ;  /* 0x000000021e1e7812 */ /* 0x004fca00078efcff */
[----:B------:R2:W-:Y:S02]  /*55e30*/  STL.U8 [R1+0x12], R30 ;  /* 0x0000121e01007387 */ /* 0x0005e40000100000 */
.L_x_2933:
[----:B------:R-:W-:Y:S05]  /*55e40*/  BSYNC.RECONVERGENT B0 ;  /* 0x0000000000007941 */ /* 0x000fea0003800200 */
.L_x_2932:
        /* <DEDUP_REMOVED lines=8> */
.L_x_2935:
[----:B------:R-:W-:Y:S05]  /*55ed0*/  BSYNC.RECONVERGENT B0 ;  /* 0x0000000000007941 */ /* 0x000fea0003800200 */
.L_x_2934:
[----:B------:R-:W-:Y:S01]  /*55ee0*/  LOP3.LUT P1, RZ, R42, 0x2, RZ, 0xc0, !PT ;  /* 0x000000022aff7812 */ /* 0x000fe2000782c0ff */
[----:B------:R-:W-:Y:S01]  /*55ef0*/  BSSY.RECONVERGENT B0, `(.L_x_2936) ;  /* 0x0000006000007945 */ /* 0x000fe20003800200 */
[----:B------:R-:W-:-:S11]  /*55f00*/  LOP3.LUT P0, RZ, R45, 0x20, RZ, 0xc0, !PT ;  /* 0x000000202dff7812 */ /* 0x000fd6000780c0ff */
[----:B------:R-:W-:Y:S05]  /*55f10*/  @!P1 BRA `(.L_x_2937) ;  /* 0x00000000000c9947 */ /* 0x000fea0003800000 */
[----:B--2---:R-:W2:Y:S02]  /*55f20*/  LDL.U8 R30, [R1+0x13] ;  /* 0x00001300011e7983 */ /* 0x004ea40000100000 */
[----:B--2---:R-:W-:-:S05]  /*55f30*/  LOP3.LUT R30, R30, 0x80, RZ, 0xfc, !PT ;  /* 0x000000801e1e7812 */ /* 0x004fca00078efcff */
[----:B------:R2:W-:Y:S02]  /*55f40*/  STL.U8 [R1+0x13], R30 ;  /* 0x0000131e01007387 */ /* 0x0005e40000100000 */
.L_x_2937:
[----:B------:R-:W-:Y:S05]  /*55f50*/  BSYNC.RECONVERGENT B0 ;  /* 0x0000000000007941 */ /* 0x000fea0003800200 */
.L_x_2936:
[----:B------:R-:W-:Y:S01]  /*55f60*/  BSSY.RECONVERGENT B0, `(.L_x_2938) ;  /* 0x0000006000007945 */ /* 0x000fe20003800200 */
[----:B------:R-:W-:-:S03]  /*55f70*/  LOP3.LUT P1, RZ, R45, 0x10, RZ, 0xc0, !PT ;  /* 0x000000102dff7812 */ /* 0x000fc6000782c0ff */
[----:B------:R-:W-:Y:S10]  /*55f80*/  @P2 BRA `(.L_x_2939) ;  /* 0x00000000000c2947 */ /* 0x000ff40003800000 */
[----:B--2---:R-:W2:Y:S02]  /*55f90*/  LDL.U8 R30, [R1+0x13] ;  /* 0x00001300011e7983 */ /* 0x004ea40000100000 */
[----:B--2---:R-:W-:-:S05]  /*55fa0*/  LOP3.LUT R30, R30, 0x40, RZ, 0xfc, !PT ;  /* 0x000000401e1e7812 */ /* 0x004fca00078efcff */
[----:B------:R2:W-:Y:S02]  /*55fb0*/  STL.U8 [R1+0x13], R30 ;  /* 0x0000131e01007387 */ /* 0x0005e40000100000 */
.L_x_2939:
[----:B------:R-:W-:Y:S05]  /*55fc0*/  BSYNC.RECONVERGENT B0 ;  /* 0x0000000000007941 */ /* 0x000fea0003800200 */
.L_x_2938:
[C---:B------:R-:W-:Y:S01]  /*55fd0*/  LOP3.LUT P3, RZ, R45.reuse, 0x400, RZ, 0xc0, !PT ;  /* 0x000004002dff7812 */ /* 0x040fe2000786c0ff */
[----:B------:R-:W-:Y:S01]  /*55fe0*/  BSSY.RECONVERGENT B0, `(.L_x_2940) ;  /* 0x0000006000007945 */ /* 0x000fe20003800200 */
[----:B------:R-:W-:-:S11]  /*55ff0*/  LOP3.LUT P2, RZ, R45, 0x8, RZ, 0xc0, !PT ;  /* 0x000000082dff7812 */ /* 0x000fd6000784c0ff */
[----:B------:R-:W-:Y:S05]  /*56000*/  @!P3 BRA `(.L_x_2941) ;  /* 0x00000000000cb947 */ /* 0x000fea0003800000 */
[----:B--2---:R-:W2:Y:S02]  /*56010*/  LDL.U8 R30, [R1+0x13] ;  /* 0x00001300011e7983 */ /* 0x004ea40000100000 */
[----:B--2---:R-:W-:-:S05]  /*56020*/  LOP3.LUT R30, R30, 0x20, RZ, 0xfc, !PT ;  /* 0x000000201e1e7812 */ /* 0x004fca00078efcff */
[----:B------:R2:W-:Y:S02]  /*56030*/  STL.U8 [R1+0x13], R30 ;  /* 0x0000131e01007387 */ /* 0x0005e40000100000 */
.L_x_2941:
[----:B------:R-:W-:Y:S05]  /*56040*/  BSYNC.RECONVERGENT B0 ;  /* 0x0000000000007941 */ /* 0x000fea0003800200 */
.L_x_2940:
[C---:B------:R-:W-:Y:S01]  /*56050*/  LOP3.LUT P4, RZ, R45.reuse, 0x200, RZ, 0xc0, !PT ;  /* 0x000002002dff7812 */ /* 0x040fe2000788c0ff */
[----:B------:R-:W-:Y:S01]  /*56060*/  BSSY.RECONVERGENT B0, `(.L_x_2942) ;  /* 0x0000006000007945 */ /* 0x000fe20003800200 */
[----:B------:R-:W-:-:S11]  /*56070*/  LOP3.LUT P3, RZ, R45, 0x4, RZ, 0xc0, !PT ;  /* 0x000000042dff7812 */ /* 0x000fd6000786c0ff */
[----:B------:R-:W-:Y:S05]  /*56080*/  @!P4 BRA `(.L_x_2943) ;  /* 0x00000000000cc947 */ /* 0x000fea0003800000 */
[----:B--2---:R-:W2:Y:S02]  /*56090*/  LDL.U8 R30, [R1+0x13] ;  /* 0x00001300011e7983 */ /* 0x004ea40000100000 */
[----:B--2---:R-:W-:-:S05]  /*560a0*/  LOP3.LUT R30, R30, 0x10, RZ, 0xfc, !PT ;  /* 0x000000101e1e7812 */ /* 0x004fca00078efcff */
[----:B------:R2:W-:Y:S02]  /*560b0*/  STL.U8 [R1+0x13], R30 ;  /* 0x0000131e01007387 */ /* 0x0005e40000100000 */
.L_x_2943:
[----:B------:R-:W-:Y:S05]  /*560c0*/  BSYNC.RECONVERGENT B0 ;  /* 0x0000000000007941 */ /* 0x000fea0003800200 */
.L_x_2942:
        /* <DEDUP_REMOVED lines=8> */
.L_x_2945:
[----:B------:R-:W-:Y:S05]  /*56150*/  BSYNC.RECONVERGENT B0 ;  /* 0x0000000000007941 */ /* 0x000fea0003800200 */
.L_x_2944:
[----:B------:R-:W-:Y:S01]  /*56160*/  BSSY.RECONVERGENT B0, `(.L_x_2946) ;  /* 0x0000006000007945 */ /* 0x000fe20003800200 */
[----:B------:R-:W-:-:S03]  /*56170*/  ISETP.NE.U32.AND P5, PT, R29, 0x1, PT ;  /* 0x000000011d00780c */ /* 0x000fc60003fa5070 */
[----:B------:R-:W-:Y:S10]  /*56180*/  @!P6 BRA `(.L_x_2947) ;  /* 0x00000000000ce947 */ /* 0x000ff40003800000 */
[----:B--2---:R-:W2:Y:S02]  /*56190*/  LDL.U8 R30, [R1+0x13] ;  /* 0x00001300011e7983 */ /* 0x004ea40000100000 */
[----:B--2---:R-:W-:-:S05]  /*561a0*/  LOP3.LUT R30, R30, 0x4, RZ, 0xfc, !PT ;  /* 0x000000041e1e7812 */ /* 0x004fca00078efcff */
[----:B------:R2:W-:Y:S02]  /*561b0*/  STL.U8 [R1+0x13], R30 ;  /* 0x0000131e01007387 */ /* 0x0005e40000100000 */
.L_x_2947:
[----:B------:R-:W-:Y:S05]  /*561c0*/  BSYNC.RECONVERGENT B0 ;  /* 0x0000000000007941 */ /* 0x000fea0003800200 */
.L_x_2946:
        /* <DEDUP_REMOVED lines=11> */
.L_x_2949:
[----:B------:R-:W-:Y:S05]  /*56280*/  BSYNC.RECONVERGENT B0 ;  /* 0x0000000000007941 */ /* 0x000fea0003800200 */
.L_x_2948:
[----:B------:R-:W-:Y:S01]  /*56290*/  BSSY.RECONVERGENT B0, `(.L_x_2950) ;  /* 0x0000006000007945 */ /* 0x000fe20003800200 */
[----:B------:R-:W-:-:S03]  /*562a0*/  LOP3.LUT P6, RZ, R31, 0x200, RZ, 0xc0, !PT ;  /* 0x000002001fff7812 */ /* 0x000fc600078cc0ff */
[----:B------:R-:W-:Y:S10]  /*562b0*/  @!P0 BRA `(.L_x_2951) ;  /* 0x00000000000c8947 */ /* 0x000ff40003800000 */
[----:B--2---:R-:W2:Y:S02]  /*562c0*/  LDL.U8 R30, [R1+0x13] ;  /* 0x00001300011e7983 */ /* 0x004ea40000100000 */
[----:B--2---:R-:W-:-:S05]  /*562d0*/  LOP3.LUT R30, R30, 0x1, RZ, 0xfc, !PT ;  /* 0x000000011e1e7812 */ /* 0x004fca00078efcff */
[----:B------:R2:W-:Y:S02]  /*562e0*/  STL.U8 [R1+0x13], R30 ;  /* 0x0000131e01007387 */ /* 0x0005e40000100000 */
.L_x_2951:
[----:B------:R-:W-:Y:S05]  /*562f0*/  BSYNC.RECONVERGENT B0 ;  /* 0x0000000000007941 */ /* 0x000fea0003800200 */
.L_x_2950:
[----:B------:R-:W-:Y:S01]  /*56300*/  BSSY.RECONVERGENT B0, `(.L_x_2952) ;  /* 0x0000006000007945 */ /* 0x000fe20003800200 */
[----:B------:R-:W-:-:S03]  /*56310*/  LOP3.LUT P0, RZ, R31, 0x100, RZ, 0xc0, !PT ;  /* 0x000001001fff7812 */ /* 0x000fc6000780c0ff */
[----:B------:R-:W-:Y:S10]  /*56320*/  @!P1 BRA `(.L_x_2953) ;  /* 0x00000000000c9947 */ /* 0x000ff40003800000 */
[----:B--2---:R-:W2:Y:S02]  /*56330*/  LDL.U8 R30, [R1+0x14] ;  /* 0x00001400011e7983 */ /* 0x004ea40000100000 */
[----:B--2---:R-:W-:-:S05]  /*56340*/  LOP3.LUT R30, R30, 0x80, RZ, 0xfc, !PT ;  /* 0x000000801e1e7812 */ /* 0x004fca00078efcff */
[----:B------:R2:W-:Y:S02]  /*56350*/  STL.U8 [R1+0x14], R30 ;  /* 0x0000141e01007387 */ /* 0x0005e40000100000 */
.L_x_2953:
[----:B------:R-:W-:Y:S05]  /*56360*/  BSYNC.RECONVERGENT B0 ;  /* 0x0000000000007941 */ /* 0x000fea0003800200 */
.L_x_2952:
[----:B------:R-:W-:Y:S04]  /*56370*/  BSSY.RECONVERGENT B0, `(.L_x_2954) ;  /* 0x0000005000007945 */ /* 0x000fe80003800200 */
[----:B------:R-:W-:Y:S05]  /*56380*/  @!P2 BRA `(.L_x_2955) ;  /* 0x00000000000ca947 */ /* 0x000fea0003800000 */
[----:B--2---:R-:W2:Y:S02]  /*56390*/  LDL.U8 R30, [R1+0x14] ;  /* 0x00001400011e7983 */ /* 0x004ea40000100000 */
[----:B--2---:R-:W-:-:S05]  /*563a0*/  LOP3.LUT R30, R30, 0x40, RZ, 0xfc, !PT ;  /* 0x000000401e1e7812 */ /* 0x004fca00078efcff */
[----:B------:R2:W-:Y:S02]  /*563b0*/  STL.U8 [R1+0x14], R30 ;  /* 0x0000141e01007387 */ /* 0x0005e40000100000 */
.L_x_2955:
[----:B------:R-:W-:Y:S05]  /*563c0*/  BSYNC.RECONVERGENT B0 ;  /* 0x0000000000007941 */ /* 0x000fea0003800200 */
.L_x_2954:
[----:B------:R-:W-:Y:S04]  /*563d0*/  BSSY.RECONVERGENT B0, `(.L_x_2956) ;  /* 0x0000005000007945 */ /* 0x000fe80003800200 */
[----:B------:R-:W-:Y:S05]  /*563e0*/  @!P3 BRA `(.L_x_2957) ;  /* 0x00000000000cb947 */ /* 0x000fea0003800000 */
[----:B--2---:R-:W2:Y:S02]  /*563f0*/  LDL.U8 R30, [R1+0x14] ;  /* 0x00001400011e7983 */ /* 0x004ea40000100000 */
[----:B--2---:R-:W-:-:S05]  /*56400*/  LOP3.LUT R30, R30, 0x20, RZ, 0xfc, !PT ;  /* 0x000000201e1e7812 */ /* 0x004fca00078efcff */
[----:B------:R2:W-:Y:S02]  /*56410*/  STL.U8 [R1+0x14], R30 ;  /* 0x0000141e01007387 */ /* 0x0005e40000100000 */
.L_x_2957:
[----:B------:R-:W-:Y:S05]  /*56420*/  BSYNC.RECONVERGENT B0 ;  /* 0x0000000000007941 */ /* 0x000fea0003800200 */
.L_x_2956:
[----:B------:R-:W-:Y:S04]  /*56430*/  BSSY.RECONVERGENT B0, `(.L_x_2958) ;  /* 0x0000005000007945 */ /* 0x000fe80003800200 */
[----:B------:R-:W-:Y:S05]  /*56440*/  @!P4 BRA `(.L_x_2959) ;  /* 0x00000000000cc947 */ /* 0x000fea0003800000 */
[----:B--2---:R-:W2:Y:S02]  /*56450*/  LDL.U8 R30, [R1+0x14] ;  /* 0x00001400011e7983 */ /* 0x004ea40000100000 */
[----:B--2---:R-:W-:-:S05]  /*56460*/  LOP3.LUT R30, R30, 0x10, RZ, 0xfc, !PT ;  /* 0x000000101e1e7812 */ /* 0x004fca00078efcff */
[----:B------:R2:W-:Y:S02]  /*56470*/  STL.U8 [R1+0x14], R30 ;  /* 0x0000141e01007387 */ /* 0x0005e40000100000 */
.L_x_2959:
[----:B------:R-:W-:Y:S05]  /*56480*/  BSYNC.RECONVERGENT B0 ;  /* 0x0000000000007941 */ /* 0x000fea0003800200 */
.L_x_2958:
[----:B------:R-:W-:Y:S04]  /*56490*/  BSSY.RECONVERGENT B0, `(.L_x_2960) ;  /* 0x0000005000007945 */ /* 0x000fe80003800200 */
[----:B------:R-:W-:Y:S05]  /*564a0*/  @P5 BRA `(.L_x_2961) ;  /* 0x00000000000c5947 */ /* 0x000fea0003800000 */
[----:B--2---:R-:W2:Y:S02]  /*564b0*/  LDL.U8 R30, [R1+0x14] ;  /* 0x00001400011e7983 */ /* 0x004ea40000100000 */
[----:B--2---:R-:W-:-:S05]  /*564c0*/  LOP3.LUT R30, R30, 0x8, RZ, 0xfc, !PT ;  /* 0x000000081e1e7812 */ /* 0x004fca00078efcff */
[----:B------:R2:W-:Y:S02]  /*564d0*/  STL.U8 [R1+0x14], R30 ;  /* 0x0000141e01007387 */ /* 0x0005e40000100000 */
.L_x_2961:
[----:B------:R-:W-:Y:S05]  /*564e0*/  BSYNC.RECONVERGENT B0 ;  /* 0x0000000000007941 */ /* 0x000fea0003800200 */
.L_x_2960:
[----:B------:R-:W-:Y:S01]  /*564f0*/  LOP3.LUT P1, RZ, R31, 0x400, RZ, 0xc0, !PT ;  /* 0x000004001fff7812 */ /* 0x000fe2000782c0ff */
[----:B------:R-:W-:-:S12]  /*56500*/  BSSY.RECONVERGENT B0, `(.L_x_2962) ;  /* 0x0000005000007945 */ /* 0x000fd80003800200 */
[----:B------:R-:W-:Y:S05]  /*56510*/  @!P1 BRA `(.L_x_2963) ;  /* 0x00000000000c9947 */ /* 0x000fea0003800000 */
[----:B--2---:R-:W2:Y:S02]  /*56520*/  LDL.U8 R30, [R1+0x14] ;  /* 0x00001400011e7983 */ /* 0x004ea40000100000 */
[----:B--2---:R-:W-:-:S05]  /*56530*/  LOP3.LUT R30, R30, 0x4, RZ, 0xfc, !PT ;  /* 0x000000041e1e7812 */ /* 0x004fca00078efcff */
[----:B------:R2:W-:Y:S02]  /*56540*/  STL.U8 [R1+0x14], R30 ;  /* 0x0000141e01007387 */ /* 0x0005e40000100000 */
.L_x_2963:
[----:B------:R-:W-:Y:S05]  /*56550*/  BSYNC.RECONVERGENT B0 ;  /* 0x0000000000007941 */ /* 0x000fea0003800200 */
.L_x_2962:
[----:B------:R-:W-:Y:S04]  /*56560*/  BSSY.RECONVERGENT B0, `(.L_x_2964) ;  /* 0x0000005000007945 */ /* 0x000fe80003800200 */
[----:B------:R-:W-:Y:S05]  /*56570*/  @!P6 BRA `(.L_x_2965) ;  /* 0x00000000000ce947 */ /* 0x000fea0003800000 */
[----:B--2---:R-:W2:Y:S02]  /*56580*/  LDL.U8 R30, [R1+0x14] ;  /* 0x00001400011e7983 */ /* 0x004ea40000100000 */
[----:B--2---:R-:W-:-:S05]  /*56590*/  LOP3.LUT R30, R30, 0x2, RZ, 0xfc, !PT ;  /* 0x000000021e1e7812 */ /* 0x004fca00078efcff */
[----:B------:R2:W-:Y:S02]  /*565a0*/  STL.U8 [R1+0x14], R30 ;  /* 0x0000141e01007387 */ /* 0x0005e40000100000 */
.L_x_2965:
[----:B------:R-:W-:Y:S05]  /*565b0*/  BSYNC.RECONVERGENT B0 ;  /* 0x0000000000007941 */ /* 0x000fea0003800200 */
.L_x_2964:
[----:B------:R-:W-:Y:S04]  /*565c0*/  BSSY.RECONVERGENT B0, `(.L_x_2966) ;  /* 0x0000005000007945 */ /* 0x000fe80003800200 */
[----:B------:R-:W-:Y:S05]  /*565d0*/  @!P0 BRA `(.L_x_2967) ;  /* 0x00000000000c8947 */ /* 0x000fea0003800000 */
[----:B--2---:R-:W2:Y:S02]  /*565e0*/  LDL.U8 R30, [R1+0x14] ;  /* 0x00001400011e7983 */ /* 0x004ea40000100000 */
[----:B--2---:R-:W-:-:S05]  /*565f0*/  LOP3.LUT R30, R30, 0x1, RZ, 0xfc, !PT ;  /* 0x000000011e1e7812 */ /* 0x004fca00078efcff */
[----:B------:R2:W-:Y:S02]  /*56600*/  STL.U8 [R1+0x14], R30 ;  /* 0x0000141e01007387 */ /* 0x0005e40000100000 */
.L_x_2967:
[----:B------:R-:W-:Y:S05]  /*56610*/  BSYNC.RECONVERGENT B0 ;  /* 0x0000000000007941 */ /* 0x000fea0003800200 */
.L_x_2966:
        /* <DEDUP_REMOVED lines=26> */
.L_x_2969:
[----:B------:R-:W-:Y:S05]  /*567c0*/  BSYNC.RECONVERGENT B0 ;  /* 0x0000000000007941 */ /* 0x000fea0003800200 */
.L_x_2968:
        /* <DEDUP_REMOVED lines=8> */
.L_x_2971:
[----:B------:R-:W-:Y:S05]  /*56850*/  BSYNC.RECONVERGENT B0 ;  /* 0x0000000000007941 */ /* 0x000fea0003800200 */
.L_x_2970:
        /* <DEDUP_REMOVED lines=8> */
.L_x_2973:
[----:B------:R-:W-:Y:S05]  /*568e0*/  BSYNC.RECONVERGENT B0 ;  /* 0x0000000000007941 */ /* 0x000fea0003800200 */
.L_x_2972:
        /* <DEDUP_REMOVED lines=8> */
.L_x_2975:
[----:B------:R-:W-:Y:S05]  /*56970*/  BSYNC.RECONVERGENT B0 ;  /* 0x0000000000007941 */ /* 0x000fea0003800200 */
.L_x_2974:
[----:B------:R-:W-:Y:S01]  /*56980*/  BSSY.RECONVERGENT B0, `(.L_x_2976) ;  /* 0x0000006000007945 */ /* 0x000fe20003800200 */
[----:B------:R-:W-:-:S03]  /*56990*/  LOP3.LUT P6, RZ, R43, 0x80, RZ, 0xc0, !PT ;  /* 0x000000802bff7812 */ /* 0x000fc600078cc0ff */
[----:B------:R-:W-:Y:S10]  /*569a0*/  @!P2 BRA `(.L_x_2977) ;  /* 0x00000000000ca947 */ /* 0x000ff40003800000 */
[----:B0123--:R-:W2:Y:S02]  /*569b0*/  LDL.U8 R31, [R1+0x15] ;  /* 0x00001500011f7983 */ /* 0x00fea40000100000 */
[----:B--2---:R-:W-:-:S05]  /*569c0*/  LOP3.LUT R31, R31, 0x8, RZ, 0xfc, !PT ;  /* 0x000000081f1f7812 */ /* 0x004fca00078efcff */
[----:B------:R4:W-:Y:S02]  /*569d0*/  STL.U8 [R1+0x15], R31 ;  /* 0x0000151f01007387 */ /* 0x0009e40000100000 */
.L_x_2977:
[----:B------:R-:W-:Y:S05]  /*569e0*/  BSYNC.RECONVERGENT B0 ;  /* 0x0000000000007941 */ /* 0x000fea0003800200 */
.L_x_2976:
[----:B------:R-:W-:Y:S01]  /*569f0*/  BSSY.RECONVERGENT B0, `(.L_x_2978) ;  /* 0x0000006000007945 */ /* 0x000fe20003800200 */
[----:B------:R-:W-:-:S03]  /*56a00*/  LOP3.LUT P3, RZ, R43, 0x40, RZ, 0xc0, !PT ;  /* 0x000000402bff7812 */ /* 0x000fc6000786c0ff */
[----:B------:R-:W-:Y:S10]  /*56a10*/  @!P1 BRA `(.L_x_2979) ;  /* 0x00000000000c9947 */ /* 0x000ff40003800000 */
[----:B01234-:R-:W2:Y:S02]  /*56a20*/  LDL.U8 R31, [R1+0x15] ;  /* 0x00001500011f7983 */ /* 0x01fea40000100000 */
[----:B--2---:R-:W-:-:S05]  /*56a30*/  LOP3.LUT R31, R31, 0x4, RZ, 0xfc, !PT ;  /* 0x000000041f1f7812 */ /* 0x004fca00078efcff */
[----:B------:R0:W-:Y:S02]  /*56a40*/  STL.U8 [R1+0x15], R31 ;  /* 0x0000151f01007387 */ /* 0x0001e40000100000 */
.L_x_2979:
[----:B------:R-:W-:Y:S05]  /*56a50*/  BSYNC.RECONVERGENT B0 ;  /* 0x0000000000007941 */ /* 0x000fea0003800200 */
.L_x_2978:
[----:B------:R-:W-:Y:S01]  /*56a60*/  BSSY.RECONVERGENT B0, `(.L_x_2980) ;  /* 0x0000006000007945 */ /* 0x000fe20003800200 */
[----:B------:R-:W-:-:S03]  /*56a70*/  LOP3.LUT P4, RZ, R43, 0x20, RZ, 0xc0, !PT ;  /* 0x000000202bff7812 */ /* 0x000fc6000788c0ff */
[----:B------:R-:W-:Y:S10]  /*56a80*/  @!P0 BRA `(.L_x_2981) ;  /* 0x00000000000c8947 */ /* 0x000ff40003800000 */
[----:B01234-:R-:W2:Y:S02]  /*56a90*/  LDL.U8 R31, [R1+0x15] ;  /* 0x00001500011f7983 */ /* 0x01fea40000100000 */
[----:B--2---:R-:W-:-:S05]  /*56aa0*/  LOP3.LUT R31, R31, 0x2, RZ, 0xfc, !PT ;  /* 0x000000021f1f7812 */ /* 0x004fca00078efcff */
[----:B------:R0:W-:Y:S02]  /*56ab0*/  STL.U8 [R1+0x15], R31 ;  /* 0x0000151f01007387 */ /* 0x0001e40000100000 */
.L_x_2981:
[----:B------:R-:W-:Y:S05]  /*56ac0*/  BSYNC.RECONVERGENT B0 ;  /* 0x0000000000007941 */ /* 0x000fea0003800200 */
.L_x_2980:
[----:B------:R-:W-:Y:S01]  /*56ad0*/  ISETP.NE.U32.AND P0, PT, R45, 0x1, PT ;  /* 0x000000012d00780c */ /* 0x000fe20003f05070 */
[----:B------:R-:W-:Y:S01]  /*56ae0*/  BSSY.RECONVERGENT B0, `(.L_x_2982) ;  /* 0x0000006000007945 */ /* 0x000fe20003800200 */
[----:B------:R-:W-:-:S11]  /*56af0*/  LOP3.LUT P5, RZ, R43, 0x10, RZ, 0xc0, !PT ;  /* 0x000000102bff7812 */ /* 0x000fd600078ac0ff */
[----:B------:R-:W-:Y:S05]  /*56b00*/  @P0 BRA `(.L_x_2983) ;  /* 0x00000000000c0947 */ /* 0x000fea0003800000 */
[----:B01234-:R-:W2:Y:S02]  /*56b10*/  LDL.U8 R31, [R1+0x15] ;  /* 0x00001500011f7983 */ /* 0x01fea40000100000 */
[----:B--2---:R-:W-:-:S05]  /*56b20*/  LOP3.LUT R31, R31, 0x1, RZ, 0xfc, !PT ;  /* 0x000000011f1f7812 */ /* 0x004fca00078efcff */
[----:B------:R0:W-:Y:S02]  /*56b30*/  STL.U8 [R1+0x15], R31 ;  /* 0x0000151f01007387 */ /* 0x0001e40000100000 */
.L_x_2983:
[----:B------:R-:W-:Y:S05]  /*56b40*/  BSYNC.RECONVERGENT B0 ;  /* 0x0000000000007941 */ /* 0x000fea0003800200 */
.L_x_2982:
[C---:B------:R-:W-:Y:S01]  /*56b50*/  LOP3.LUT P0, RZ, R43.reuse, 0x400, RZ, 0xc0, !PT ;  /* 0x000004002bff7812 */ /* 0x040fe2000780c0ff */
[----:B------:R-:W-:Y:S01]  /*56b60*/  BSSY.RECONVERGENT B0, `(.L_x_2984) ;  /* 0x0000006000007945 */ /* 0x000fe20003800200 */
[----:B------:R-:W-:-:S11]  /*56b70*/  LOP3.LUT P1, RZ, R43, 0x8, RZ, 0xc0, !PT ;  /* 0x000000082bff7812 */ /* 0x000fd6000782c0ff */
[----:B------:R-:W-:Y:S05]  /*56b80*/  @!P0 BRA `(.L_x_2985) ;  /* 0x00000000000c8947 */ /* 0x000fea0003800000 */
[----:B01234-:R-:W2:Y:S02]  /*56b90*/  LDL.U8 R31, [R1+0x16] ;  /* 0x00001600011f7983 */ /* 0x01fea40000100000 */
[----:B--2---:R-:W-:-:S05]  /*56ba0*/  LOP3.LUT R31, R31, 0x80, RZ, 0xfc, !PT ;  /* 0x000000801f1f7812 */ /* 0x004fca00078efcff */
[----:B------:R0:W-:Y:S02]  /*56bb0*/  STL.U8 [R1+0x16], R31 ;  /* 0x0000161f01007387 */ /* 0x0001e40000100000 */
.L_x_2985:
[----:B------:R-:W-:Y:S05]  /*56bc0*/  BSYNC.RECONVERGENT B0 ;  /* 0x0000000000007941 */ /* 0x000fea0003800200 */
.L_x_2984:
[C---:B------:R-:W-:Y:S01]  /*56bd0*/  LOP3.LUT P2, RZ, R43.reuse, 0x200, RZ, 0xc0, !PT ;  /* 0x000002002bff7812 */ /* 0x040fe2000784c0ff */
[----:B------:R-:W-:Y:S01]  /*56be0*/  BSSY.RECONVERGENT B0, `(.L_x_2986) ;  /* 0x0000006000007945 */ /* 0x000fe20003800200 */
[----:B------:R-:W-:-:S11]  /*56bf0*/  LOP3.LUT P0, RZ, R43, 0x4, RZ, 0xc0, !PT ;  /* 0x000000042bff7812 */ /* 0x000fd6000780c0ff */
[----:B------:R-:W-:Y:S05]  /*56c00*/  @!P2 BRA `(.L_x_2987) ;  /* 0x00000000000ca947 */ /* 0x000fea0003800000 */
[----:B01234-:R-:W2:Y:S02]  /*56c10*/  LDL.U8 R31, [R1+0x16] ;  /* 0x00001600011f7983 */ /* 0x01fea40000100000 */
[----:B--2---:R-:W-:-:S05]  /*56c20*/  LOP3.LUT R31, R31, 0x40, RZ, 0xfc, !PT ;  /* 0x000000401f1f7812 */ /* 0x004fca00078efcff */
[----:B------:R0:W-:Y:S02]  /*56c30*/  STL.U8 [R1+0x16], R31 ;  /* 0x0000161f01007387 */ /* 0x0001e40000100000 */
.L_x_2987:
[----:B------:R-:W-:Y:S05]  /*56c40*/  BSYNC.RECONVERGENT B0 ;  /* 0x0000000000007941 */ /* 0x000fea0003800200 */
.L_x_2986:
        /* <DEDUP_REMOVED lines=12> */
.L_x_2989:
[----:B------:R-:W-:Y:S05]  /*56d10*/  BSYNC.RECONVERGENT B0 ;  /* 0x0000000000007941 */ /* 0x000fea0003800200 */
.L_x_2988:
[----:B------:R-:W-:Y:S01]  /*56d20*/  BSSY.RECONVERGENT B0, `(.L_x_2990) ;  /* 0x0000006000007945 */ /* 0x000fe20003800200 */
[----:B------:R-:W-:-:S03]  /*56d30*/  ISETP.NE.U32.AND P2, PT, R45, 0x1, PT ;  /* 0x000000012d00780c */ /* 0x000fc60003f45070 */
[----:B------:R-:W-:Y:S10]  /*56d40*/  @!P6 BRA `(.L_x_2991) ;  /* 0x00000000000ce947 */ /* 0x000ff40003800000 */
[----:B0-----:R-:W2:Y:S02]  /*56d50*/  LDL.U8 R31, [R1+0x16] ;  /* 0x00001600011f7983 */ /* 0x001ea40000100000 */
[----:B--2---:R-:W-:-:S05]  /*56d60*/  LOP3.LUT R31, R31, 0x10, RZ, 0xfc, !PT ;  /* 0x000000101f1f7812 */ /* 0x004fca00078efcff */
[----:B------:R1:W-:Y:S02]  /*56d70*/  STL.U8 [R1+0x16], R31 ;  /* 0x0000161f01007387 */ /* 0x0003e40000100000 */
.L_x_2991:
[----:B------:R-:W-:Y:S05]  /*56d80*/  BSYNC.RECONVERGENT B0 ;  /* 0x0000000000007941 */ /* 0x000fea0003800200 */
.L_x_2990:
        /* <DEDUP_REMOVED lines=8> */
.L_x_2993:
[----:B------:R-:W-:Y:S05]  /*56e10*/  BSYNC.RECONVERGENT B0 ;  /* 0x0000000000007941 */ /* 0x000fea0003800200 */
.L_x_2992:
        /* <DEDUP_REMOVED lines=8> */
.L_x_2995:
[----:B------:R-:W-:Y:S05]  /*56ea0*/  BSYNC.RECONVERGENT B0 ;  /* 0x0000000000007941 */ /* 0x000fea0003800200 */
.L_x_2994:
        /* <DEDUP_REMOVED lines=8> */
.L_x_2997:
[----:B------:R-:W-:Y:S05]  /*56f30*/  BSYNC.RECONVERGENT B0 ;  /* 0x0000000000007941 */ /* 0x000fea0003800200 */
.L_x_2996:
[----:B------:R-:W-:Y:S01]  /*56f40*/  BSSY.RECONVERGENT B0, `(.L_x_2998) ;  /* 0x0000006000007945 */ /* 0x000fe20003800200 */
[----:B------:R-:W-:-:S03]  /*56f50*/  LOP3.LUT P6, RZ, R44, 0x80, RZ, 0xc0, !PT ;  /* 0x000000802cff7812 */ /* 0x000fc600078cc0ff */
[----:B------:R-:W-:Y:S10]  /*56f60*/  @!P1 BRA `(.L_x_2999) ;  /* 0x00000000000c9947 */ /* 0x000ff40003800000 */
[----:B01234-:R-:W2:Y:S02]  /*56f70*/  LDL.U8 R31, [R1+0x16] ;  /* 0x00001600011f7983 */ /* 0x01fea40000100000 */
[----:B--2---:R-:W-:-:S05]  /*56f80*/  LOP3.LUT R31, R31, 0x1, RZ, 0xfc, !PT ;  /* 0x000000011f1f7812 */ /* 0x004fca00078efcff */
[----:B------:R0:W-:Y:S02]  /*56f90*/  STL.U8 [R1+0x16], R31 ;  /* 0x0000161f01007387 */ /* 0x0001e40000100000 */
.L_x_2999:
[----:B------:R-:W-:Y:S05]  /*56fa0*/  BSYNC.RECONVERGENT B0 ;  /* 0x0000000000007941 */ /* 0x000fea0003800200 */
.L_x_2998:
        /* <DEDUP_REMOVED lines=8> */
.L_x_3001:
[----:B------:R-:W-:Y:S05]  /*57030*/  BSYNC.RECONVERGENT B0 ;  /* 0x0000000000007941 */ /* 0x000fea0003800200 */
.L_x_3000:
[----:B------:R-:W-:Y:S01]  /*57040*/  LOP3.LUT P1, RZ, R42, 0x2, RZ, 0xc0, !PT ;  /* 0x000000022aff7812 */ /* 0x000fe2000782c0ff */
[----:B------:R-:W-:Y:S01]  /*57050*/  BSSY.RECONVERGENT B0, `(.L_x_3002) ;  /* 0x0000006000007945 */ /* 0x000fe20003800200 */
[----:B------:R-:W-:-:S11]  /*57060*/  LOP3.LUT P0, RZ, R44, 0x20, RZ, 0xc0, !PT ;  /* 0x000000202cff7812 */ /* 0x000fd6000780c0ff */
[----:B------:R-:W-:Y:S05]  /*57070*/  @!P1 BRA `(.L_x_3003) ;  /* 0x00000000000c9947 */ /* 0x000fea0003800000 */
[----:B01234-:R-:W2:Y:S02]  /*57080*/  LDL.U8 R31, [R1+0x17] ;  /* 0x00001700011f7983 */ /* 0x01fea40000100000 */
[----:B--2---:R-:W-:-:S05]  /*57090*/  LOP3.LUT R31, R31, 0x40, RZ, 0xfc, !PT ;  /* 0x000000401f1f7812 */ /* 0x004fca00078efcff */
[----:B------:R0:W-:Y:S02]  /*570a0*/  STL.U8 [R1+0x17], R31 ;  /* 0x0000171f01007387 */ /* 0x0001e40000100000 */
.L_x_3003:
[----:B------:R-:W-:Y:S05]  /*570b0*/  BSYNC.RECONVERGENT B0 ;  /* 0x0000000000007941 */ /* 0x000fea0003800200 */
.L_x_3002:
[----:B------:R-:W-:Y:S01]  /*570c0*/  BSSY.RECONVERGENT B0, `(.L_x_3004) ;  /* 0x0000006000007945 */ /* 0x000fe20003800200 */
[----:B------:R-:W-:-:S03]  /*570d0*/  LOP3.LUT P1, RZ, R44, 0x10, RZ, 0xc0, !PT ;  /* 0x000000102cff7812 */ /* 0x000fc6000782c0ff */
[----:B------:R-:W-:Y:S10]  /*570e0*/  @P2 BRA `(.L_x_3005) ;  /* 0x00000000000c2947 */ /* 0x000ff40003800000 */
[----:B01234-:R-:W2:Y:S02]  /*570f0*/  LDL.U8 R31, [R1+0x17] ;  /* 0x00001700011f7983 */ /* 0x01fea40000100000 */
[----:B--2---:R-:W-:-:S05]  /*57100*/  LOP3.LUT R31, R31, 0x20, RZ, 0xfc, !PT ;  /* 0x000000201f1f7812 */ /* 0x004fca00078efcff */
[----:B------:R0:W-:Y:S02]  /*57110*/  STL.U8 [R1+0x17], R31 ;  /* 0x0000171f01007387 */ /* 0x0001e40000100000 */
.L_x_3005:
[----:B------:R-:W-:Y:S05]  /*57120*/  BSYNC.RECONVERGENT B0 ;  /* 0x0000000000007941 */ /* 0x000fea0003800200 */
.L_x_3004:
[C---:B------:R-:W-:Y:S01]  /*57130*/  LOP3.LUT P3, RZ, R44.reuse, 0x400, RZ, 0xc0, !PT ;  /* 0x000004002cff7812 */ /* 0x040fe2000786c0ff */
[----:B------:R-:W-:Y:S01]  /*57140*/  BSSY.RECONVERGENT B0, `(.L_x_3006) ;  /* 0x0000006000007945 */ /* 0x000fe20003800200 */
[----:B------:R-:W-:-:S11]  /*57150*/  LOP3.LUT P2, RZ, R44, 0x8, RZ, 0xc0, !PT ;  /* 0x000000082cff7812 */ /* 0x000fd6000784c0ff */
[----:B------:R-:W-:Y:S05]  /*57160*/  @!P3 BRA `(.L_x_3007) ;  /* 0x00000000000cb947 */ /* 0x000fea0003800000 */
[----:B01234-:R-:W2:Y:S02]  /*57170*/  LDL.U8 R31, [R1+0x17] ;  /* 0x00001700011f7983 */ /* 0x01fea40000100000 */
[----:B--2---:R-:W-:-:S05]  /*57180*/  LOP3.LUT R31, R31, 0x10, RZ, 0xfc, !PT ;  /* 0x000000101f1f7812 */ /* 0x004fca00078efcff */
[----:B------:R0:W-:Y:S02]  /*57190*/  STL.U8 [R1+0x17], R31 ;  /* 0x0000171f01007387 */ /* 0x0001e40000100000 */
.L_x_3007:
[----:B------:R-:W-:Y:S05]  /*571a0*/  BSYNC.RECONVERGENT B0 ;  /* 0x0000000000007941 */ /* 0x000fea0003800200 */
.L_x_3006:
[C---:B------:R-:W-:Y:S01]  /*571b0*/  LOP3.LUT P4, RZ, R44.reuse, 0x200, RZ, 0xc0, !PT ;  /* 0x000002002cff7812 */ /* 0x040fe2000788c0ff */
[----:B------:R-:W-:Y:S01]  /*571c0*/  BSSY.RECONVERGENT B0, `(.L_x_3008) ;  /* 0x0000006000007945 */ /* 0x000fe20003800200 */
[----:B------:R-:W-:-:S11]  /*571d0*/  LOP3.LUT P3, RZ, R44, 0x4, RZ, 0xc0, !PT ;  /* 0x000000042cff7812 */ /* 0x000fd6000786c0ff */
[----:B------:R-:W-:Y:S05]  /*571e0*/  @!P4 BRA `(.L_x_3009) ;  /* 0x00000000000cc947 */ /* 0x000fea0003800000 */
[----:B01234-:R-:W2:Y:S02]  /*571f0*/  LDL.U8 R31, [R1+0x17] ;  /* 0x00001700011f7983 */ /* 0x01fea40000100000 */
[----:B--2---:R-:W-:-:S05]  /*57200*/  LOP3.LUT R31, R31, 0x8, RZ, 0xfc, !PT ;  /* 0x000000081f1f7812 */ /* 0x004fca00078efcff */
[----:B------:R0:W-:Y:S02]  /*57210*/  STL.U8 [R1+0x17], R31 ;  /* 0x0000171f01007387 */ /* 0x0001e40000100000 */
.L_x_3009:
[----:B------:R-:W-:Y:S05]  /*57220*/  BSYNC.RECONVERGENT B0 ;  /* 0x0000000000007941 */ /* 0x000fea0003800200 */
.L_x_3008:
        /* <DEDUP_REMOVED lines=8> */
.L_x_3011:
[----:B------:R-:W-:Y:S05]  /*572b0*/  BSYNC.RECONVERGENT B0 ;  /* 0x0000000000007941 */ /* 0x000fea0003800200 */
.L_x_3010:
[----:B------:R-:W-:Y:S01]  /*572c0*/  BSSY.RECONVERGENT B0, `(.L_x_3012) ;  /* 0x0000006000007945 */ /* 0x000fe20003800200 */
[----:B------:R-:W-:-:S03]  /*572d0*/  ISETP.NE.U32.AND P5, PT, R31, 0x1, PT ;  /* 0x000000011f00780c */ /* 0x000fc60003fa5070 */
[----:B------:R-:W-:Y:S10]  /*572e0*/  @!P6 BRA `(.L_x_3013) ;  /* 0x00000000000ce947 */ /* 0x000ff40003800000 */
[----:B0-----:R-:W2:Y:S02]  /*572f0*/  LDL.U8 R44, [R1+0x17] ;  /* 0x00001700012c7983 */ /* 0x001ea40000100000 */
[----:B--2---:R-:W-:-:S05]  /*57300*/  LOP3.LUT R44, R44, 0x2, RZ, 0xfc, !PT ;  /* 0x000000022c2c7812 */ /* 0x004fca00078efcff */
[----:B------:R1:W-:Y:S02]  /*57310*/  STL.U8 [R1+0x17], R44 ;  /* 0x0000172c01007387 */ /* 0x0003e40000100000 */
.L_x_3013:
[----:B------:R-:W-:Y:S05]  /*57320*/  BSYNC.RECONVERGENT B0 ;  /* 0x0000000000007941 */ /* 0x000fea0003800200 */
.L_x_3012:
        /* <DEDUP_REMOVED lines=11> */
.L_x_3015:
[----:B------:R-:W-:Y:S05]  /*573e0*/  BSYNC.RECONVERGENT B0 ;  /* 0x0000000000007941 */ /* 0x000fea0003800200 */
.L_x_3014:
[----:B------:R-:W-:Y:S01]  /*573f0*/  BSSY.RECONVERGENT B0, `(.L_x_3016) ;  /* 0x0000006000007945 */ /* 0x000fe20003800200 */
[----:B------:R-:W-:-:S03]  /*57400*/  LOP3.LUT P6, RZ, R28, 0x200, RZ, 0xc0, !PT ;  /* 0x000002001cff7812 */ /* 0x000fc600078cc0ff */
[----:B------:R-:W-:Y:S10]  /*57410*/  @!P0 BRA `(.L_x_3017) ;  /* 0x00000000000c8947 */ /* 0x000ff40003800000 */
[----:B012---:R-:W2:Y:S02]  /*57420*/  LDL.U8 R44, [R1+0x18] ;  /* 0x00001800012c7983 */ /* 0x007ea40000100000 */
[----:B--2---:R-:W-:-:S05]  /*57430*/  LOP3.LUT R44, R44, 0x80, RZ, 0xfc, !PT ;  /* 0x000000802c2c7812 */ /* 0x004fca00078efcff */
[----:B------:R3:W-:Y:S02]  /*57440*/  STL.U8 [R1+0x18], R44 ;  /* 0x0000182c01007387 */ /* 0x0007e40000100000 */
.L_x_3017:
[----:B------:R-:W-:Y:S05]  /*57450*/  BSYNC.RECONVERGENT B0 ;  /* 0x0000000000007941 */ /* 0x000fea0003800200 */
.L_x_3016:
[----:B------:R-:W-:Y:S01]  /*57460*/  BSSY.RECONVERGENT B0, `(.L_x_3018) ;  /* 0x0000006000007945 */ /* 0x000fe20003800200 */
[----:B------:R-:W-:-:S03]  /*57470*/  LOP3.LUT P0, RZ, R28, 0x100, RZ, 0xc0, !PT ;  /* 0x000001001cff7812 */ /* 0x000fc6000780c0ff */
[----:B------:R-:W-:Y:S10]  /*57480*/  @!P1 BRA `(.L_x_3019) ;  /* 0x00000000000c9947 */ /* 0x000ff40003800000 */
[----:B0123--:R-:W2:Y:S02]  /*57490*/  LDL.U8 R44, [R1+0x18] ;  /* 0x00001800012c7983 */ /* 0x00fea40000100000 */
[----:B--2---:R-:W-:-:S05]  /*574a0*/  LOP3.LUT R44, R44, 0x40, RZ, 0xfc, !PT ;  /* 0x000000402c2c7812 */ /* 0x004fca00078efcff */
[----:B------:R4:W-:Y:S02]  /*574b0*/  STL.U8 [R1+0x18], R44 ;  /* 0x0000182c01007387 */ /* 0x0009e40000100000 */
.L_x_3019:
[----:B------:R-:W-:Y:S05]  /*574c0*/  BSYNC.RECONVERGENT B0 ;  /* 0x0000000000007941 */ /* 0x000fea0003800200 */
.L_x_3018:
[----:B------:R-:W-:Y:S04]  /*574d0*/  BSSY.RECONVERGENT B0, `(.L_x_3020) ;  /* 0x0000005000007945 */ /* 0x000fe80003800200 */
[----:B------:R-:W-:Y:S05]  /*574e0*/  @!P2 BRA `(.L_x_3021) ;  /* 0x00000000000ca947 */ /* 0x000fea0003800000 */
[----:B01234-:R-:W2:Y:S02]  /*574f0*/  LDL.U8 R44, [R1+0x18] ;  /* 0x00001800012c7983 */ /* 0x01fea40000100000 */
[----:B--2---:R-:W-:-:S05]  /*57500*/  LOP3.LUT R44, R44, 0x20, RZ, 0xfc, !PT ;  /* 0x000000202c2c7812 */ /* 0x004fca00078efcff */
[----:B------:R0:W-:Y:S02]  /*57510*/  STL.U8 [R1+0x18], R44 ;  /* 0x0000182c01007387 */ /* 0x0001e40000100000 */
.L_x_3021:
[----:B------:R-:W-:Y:S05]  /*57520*/  BSYNC.RECONVERGENT B0 ;  /* 0x0000000000007941 */ /* 0x000fea0003800200 */
.L_x_3020:
[----:B------:R-:W-:Y:S04]  /*57530*/  BSSY.RECONVERGENT B0, `(.L_x_3022) ;  /* 0x0000005000007945 */ /* 0x000fe80003800200 */
[----:B------:R-:W-:Y:S05]  /*57540*/  @!P3 BRA `(.L_x_3023) ;  /* 0x00000000000cb947 */ /* 0x000fea0003800000 */
[----:B01234-:R-:W2:Y:S02]  /*57550*/  LDL.U8 R44, [R1+0x18] ;  /* 0x00001800012c7983 */ /* 0x01fea40000100000 */
[----:B--2---:R-:W-:-:S05]  /*57560*/  LOP3.LUT R44, R44, 0x10, RZ, 0xfc, !PT ;  /* 0x000000102c2c7812 */ /* 0x004fca00078efcff */
[----:B------:R0:W-:Y:S02]  /*57570*/  STL.U8 [R1+0x18], R44 ;  /* 0x0000182c01007387 */ /* 0x0001e40000100000 */
.L_x_3023:
[----:B------:R-:W-:Y:S05]  /*57580*/  BSYNC.RECONVERGENT B0 ;  /* 0x0000000000007941 */ /* 0x000fea0003800200 */
.L_x_3022:
[----:B------:R-:W-:Y:S04]  /*57590*/  BSSY.RECONVERGENT B0, `(.L_x_3024) ;  /* 0x0000005000007945 */ /* 0x000fe80003800200 */
[----:B------:R-:W-:Y:S05]  /*575a0*/  @!P4 BRA `(.L_x_3025) ;  /* 0x00000000000cc947 */ /* 0x000fea0003800000 */
[----:B01234-:R-:W2:Y:S02]  /*575b0*/  LDL.U8 R44, [R1+0x18] ;  /* 0x00001800012c7983 */ /* 0x01fea40000100000 */
[----:B--2---:R-:W-:-:S05]  /*575c0*/  LOP3.LUT R44, R44, 0x8, RZ, 0xfc, !PT ;  /* 0x000000082c2c7812 */ /* 0x004fca00078efcff */
[----:B------:R0:W-:Y:S02]  /*575d0*/  STL.U8 [R1+0x18], R44 ;  /* 0x0000182c01007387 */ /* 0x0001e40000100000 */
.L_x_3025:
[----:B------:R-:W-:Y:S05]  /*575e0*/  BSYNC.RECONVERGENT B0 ;  /* 0x0000000000007941 */ /* 0x000fea0003800200 */
.L_x_3024:
[----:B------:R-:W-:Y:S04]  /*575f0*/  BSSY.RECONVERGENT B0, `(.L_x_3026) ;  /* 0x0000005000007945 */ /* 0x000fe80003800200 */
[----:B------:R-:W-:Y:S05]  /*57600*/  @P5 BRA `(.L_x_3027) ;  /* 0x00000000000c5947 */ /* 0x000fea0003800000 */
[----:B01234-:R-:W2:Y:S02]  /*57610*/  LDL.U8 R44, [R1+0x18] ;  /* 0x00001800012c7983 */ /* 0x01fea40000100000 */
[----:B--2---:R-:W-:-:S05]  /*57620*/  LOP3.LUT R44, R44, 0x4, RZ, 0xfc, !PT ;  /* 0x000000042c2c7812 */ /* 0x004fca00078efcff */
[----:B------:R0:W-:Y:S02]  /*57630*/  STL.U8 [R1+0x18], R44 ;  /* 0x0000182c01007387 */ /* 0x0001e40000100000 */
.L_x_3027:
[----:B------:R-:W-:Y:S05]  /*57640*/  BSYNC.RECONVERGENT B0 ;  /* 0x0000000000007941 */ /* 0x000fea0003800200 */
.L_x_3026:
[----:B------:R-:W-:Y:S01]  /*57650*/  LOP3.LUT P1, RZ, R28, 0x400, RZ, 0xc0, !PT ;  /* 0x000004001cff7812 */ /* 0x000fe2000782c0ff */
[----:B------:R-:W-:-:S12]  /*57660*/  BSSY.RECONVERGENT B0, `(.L_x_3028) ;  /* 0x0000005000007945 */ /* 0x000fd80003800200 */
[----:B------:R-:W-:Y:S05]  /*57670*/  @!P1 BRA `(.L_x_3029) ;  /* 0x00000000000c9947 */ /* 0x000fea0003800000 */
[----:B01234-:R-:W2:Y:S02]  /*57680*/  LDL.U8 R44, [R1+0x18] ;  /* 0x00001800012c7983 */ /* 0x01fea40000100000 */
[----:B--2---:R-:W-:-:S05]  /*57690*/  LOP3.LUT R44, R44, 0x2, RZ, 0xfc, !PT ;  /* 0x000000022c2c7812 */ /* 0x004fca00078efcff */
[----:B------:R0:W-:Y:S02]  /*576a0*/  STL.U8 [R1+0x18], R44 ;  /* 0x0000182c01007387 */ /* 0x0001e40000100000 */
.L_x_3029:
[----:B------:R-:W-:Y:S05]  /*576b0*/  BSYNC.RECONVERGENT B0 ;  /* 0x0000000000007941 */ /* 0x000fea0003800200 */
.L_x_3028:
[----:B------:R-:W-:Y:S04]  /*576c0*/  BSSY.RECONVERGENT B0, `(.L_x_3030) ;  /* 0x0000005000007945 */ /* 0x000fe80003800200 */
[----:B------:R-:W-:Y:S05]  /*576d0*/  @!P6 BRA `(.L_x_3031) ;  /* 0x00000000000ce947 */ /* 0x000fea0003800000 */
[----:B01234-:R-:W2:Y:S02]  /*576e0*/  LDL.U8 R44, [R1+0x18] ;  /* 0x00001800012c7983 */ /* 0x01fea40000100000 */
[----:B--2---:R-:W-:-:S05]  /*576f0*/  LOP3.LUT R44, R44, 0x1, RZ, 0xfc, !PT ;  /* 0x000000012c2c7812 */ /* 0x004fca00078efcff */
[----:B------:R0:W-:Y:S02]  /*57700*/  STL.U8 [R1+0x18], R44 ;  /* 0x0000182c01007387 */ /* 0x0001e40000100000 */
.L_x_3031:
[----:B------:R-:W-:Y:S05]  /*57710*/  BSYNC.RECONVERGENT B0 ;  /* 0x0000000000007941 */ /* 0x000fea0003800200 */
.L_x_3030:
[----:B------:R-:W-:Y:S04]  /*57720*/  BSSY.RECONVERGENT B0, `(.L_x_3032) ;  /* 0x0000005000007945 */ /* 0x000fe80003800200 */
[----:B------:R-:W-:Y:S05]  /*57730*/  @!P0 BRA `(.L_x_3033) ;  /* 0x00000000000c8947 */ /* 0x000fea0003800000 */
[----:B01234-:R-:W2:Y:S02]  /*57740*/  LDL.U8 R44, [R1+0x19] ;  /* 0x00001900012c7983 */ /* 0x01fea40000100000 */
[----:B--2---:R-:W-:-:S05]  /*57750*/  LOP3.LUT R44, R44, 0x80, RZ, 0xfc, !PT ;  /* 0x000000802c2c7812 */ /* 0x004fca00078efcff */
[----:B------:R0:W-:Y:S02]  /*57760*/  STL.U8 [R1+0x19], R44 ;  /* 0x0000192c01007387 */ /* 0x0001e40000100000 */
.L_x_3033:
[----:B------:R-:W-:Y:S05]  /*57770*/  BSYNC.RECONVERGENT B0 ;  /* 0x0000000000007941 */ /* 0x000fea0003800200 */
.L_x_3032:
        /* <DEDUP_REMOVED lines=28> */
.L_x_3035:
[----:B------:R-:W-:Y:S05]  /*57940*/  BSYNC.RECONVERGENT B0 ;  /* 0x0000000000007941 */ /* 0x000fea0003800200 */
.L_x_3034:
        /* <DEDUP_REMOVED lines=8> */
.L_x_3037:
[----:B------:R-:W-:Y:S05]  /*579d0*/  BSYNC.RECONVERGENT B0 ;  /* 0x0000000000007941 */ /* 0x000fea0003800200 */
.L_x_3036:
        /* <DEDUP_REMOVED lines=8> */
.L_x_3039:
[----:B------:R-:W-:Y:S05]  /*57a60*/  BSYNC.RECONVERGENT B0 ;  /* 0x0000000000007941 */ /* 0x000fea0003800200 */
.L_x_3038:
        /* <DEDUP_REMOVED lines=8> */
.L_x_3041:
[----:B------:R-:W-:Y:S05]  /*57af0*/  BSYNC.RECONVERGENT B0 ;  /* 0x0000000000007941 */ /* 0x000fea0003800200 */
.L_x_3040:
[----:B------:R-:W-:Y:S01]  /*57b00*/  BSSY.RECONVERGENT B0, `(.L_x_3042) ;  /* 0x0000006000007945 */ /* 0x000fe20003800200 */
[----:B------:R-:W-:-:S03]  /*57b10*/  LOP3.LUT P6, RZ, R27, 0x80, RZ, 0xc0, !PT ;  /* 0x000000801bff7812 */ /* 0x000fc600078cc0ff */
[----:B------:R-:W-:Y:S10]  /*57b20*/  @!P2 BRA `(.L_x_3043) ;  /* 0x00000000000ca947 */ /* 0x000ff40003800000 */
[----:B0123--:R-:W2:Y:S02]  /*57b30*/  LDL.U8 R28, [R1+0x19] ;  /* 0x00001900011c7983 */ /* 0x00fea40000100000 */
[----:B--2---:R-:W-:-:S05]  /*57b40*/  LOP3.LUT R28, R28, 0x4, RZ, 0xfc, !PT ;  /* 0x000000041c1c7812 */ /* 0x004fca00078efcff */
[----:B------:R4:W-:Y:S02]  /*57b50*/  STL.U8 [R1+0x19], R28 ;  /* 0x0000191c01007387 */ /* 0x0009e40000100000 */
.L_x_3043:
[----:B------:R-:W-:Y:S05]  /*57b60*/  BSYNC.RECONVERGENT B0 ;  /* 0x0000000000007941 */ /* 0x000fea0003800200 */
.L_x_3042:
[----:B------:R-:W-:Y:S01]  /*57b70*/  BSSY.RECONVERGENT B0, `(.L_x_3044) ;  /* 0x0000006000007945 */ /* 0x000fe20003800200 */
[----:B------:R-:W-:-:S03]  /*57b80*/  LOP3.LUT P3, RZ, R27, 0x40, RZ, 0xc0, !PT ;  /* 0x000000401bff7812 */ /* 0x000fc6000786c0ff */
[----:B------:R-:W-:Y:S10]  /*57b90*/  @!P1 BRA `(.L_x_3045) ;  /* 0x00000000000c9947 */ /* 0x000ff40003800000 */
[----:B01234-:R-:W2:Y:S02]  /*57ba0*/  LDL.U8 R28, [R1+0x19] ;  /* 0x00001900011c7983 */ /* 0x01fea40000100000 */
[----:B--2---:R-:W-:-:S05]  /*57bb0*/  LOP3.LUT R28, R28, 0x2, RZ, 0xfc, !PT ;  /* 0x000000021c1c7812 */ /* 0x004fca00078efcff */
[----:B------:R0:W-:Y:S02]  /*57bc0*/  STL.U8 [R1+0x19], R28 ;  /* 0x0000191c01007387 */ /* 0x0001e40000100000 */
.L_x_3045:
[----:B------:R-:W-:Y:S05]  /*57bd0*/  BSYNC.RECONVERGENT B0 ;  /* 0x0000000000007941 */ /* 0x000fea0003800200 */
.L_x_3044:
[----:B------:R-:W-:Y:S01]  /*57be0*/  BSSY.RECONVERGENT B0, `(.L_x_3046) ;  /* 0x0000006000007945 */ /* 0x000fe20003800200 */
[----:B------:R-:W-:-:S03]  /*57bf0*/  LOP3.LUT P4, RZ, R27, 0x20, RZ, 0xc0, !PT ;  /* 0x000000201bff7812 */ /* 0x000fc6000788c0ff */
[----:B------:R-:W-:Y:S10]  /*57c00*/  @!P0 BRA `(.L_x_3047) ;  /* 0x00000000000c8947 */ /* 0x000ff40003800000 */
[----:B01234-:R-:W2:Y:S02]  /*57c10*/  LDL.U8 R28, [R1+0x19] ;  /* 0x00001900011c7983 */ /* 0x01fea40000100000 */
[----:B--2---:R-:W-:-:S05]  /*57c20*/  LOP3.LUT R28, R28, 0x1, RZ, 0xfc, !PT ;  /* 0x000000011c1c7812 */ /* 0x004fca00078efcff */
[----:B------:R0:W-:Y:S02]  /*57c30*/  STL.U8 [R1+0x19], R28 ;  /* 0x0000191c01007387 */ /* 0x0001e40000100000 */
.L_x_3047:
[----:B------:R-:W-:Y:S05]  /*57c40*/  BSYNC.RECONVERGENT B0 ;  /* 0x0000000000007941 */ /* 0x000fea0003800200 */
.L_x_3046:
[----:B------:R-:W-:Y:S01]  /*57c50*/  ISETP.NE.U32.AND P0, PT, R45, 0x1, PT ;  /* 0x000000012d00780c */ /* 0x000fe20003f05070 */
[----:B------:R-:W-:Y:S01]  /*57c60*/  BSSY.RECONVERGENT B0, `(.L_x_3048) ;  /* 0x0000006000007945 */ /* 0x000fe20003800200 */
[----:B------:R-:W-:-:S11]  /*57c70*/  LOP3.LUT P5, RZ, R27, 0x10, RZ, 0xc0, !PT ;  /* 0x000000101bff7812 */ /* 0x000fd600078ac0ff */
[----:B------:R-:W-:Y:S05]  /*57c80*/  @P0 BRA `(.L_x_3049) ;  /* 0x00000000000c0947 */ /* 0x000fea0003800000 */
[----:B01234-:R-:W2:Y:S02]  /*57c90*/  LDL.U8 R28, [R1+0x1a] ;  /* 0x00001a00011c7983 */ /* 0x01fea40000100000 */
[----:B--2---:R-:W-:-:S05]  /*57ca0*/  LOP3.LUT R28, R28, 0x80, RZ, 0xfc, !PT ;  /* 0x000000801c1c7812 */ /* 0x004fca00078efcff */
[----:B------:R0:W-:Y:S02]  /*57cb0*/  STL.U8 [R1+0x1a], R28 ;  /* 0x00001a1c01007387 */ /* 0x0001e40000100000 */
.L_x_3049:
[----:B------:R-:W-:Y:S05]  /*57cc0*/  BSYNC.RECONVERGENT B0 ;  /* 0x0000000000007941 */ /* 0x000fea0003800200 */
.L_x_3048:
[C---:B------:R-:W-:Y:S01]  /*57cd0*/  LOP3.LUT P0, RZ, R27.reuse, 0x400, RZ, 0xc0, !PT ;  /* 0x000004001bff7812 */ /* 0x040fe2000780c0ff */
[----:B------:R-:W-:Y:S01]  /*57ce0*/  BSSY.RECONVERGENT B0, `(.L_x_3050) ;  /* 0x0000006000007945 */ /* 0x000fe20003800200 */
[----:B------:R-:W-:-:S11]  /*57cf0*/  LOP3.LUT P2, RZ, R27, 0x8, RZ, 0xc0, !PT ;  /* 0x000000081bff7812 */ /* 0x000fd6000784c0ff */
[----:B------:R-:W-:Y:S05]  /*57d00*/  @!P0 BRA `(.L_x_3051) ;  /* 0x00000000000c8947 */ /* 0x000fea0003800000 */
[----:B01234-:R-:W2:Y:S02]  /*57d10*/  LDL.U8 R28, [R1+0x1a] ;  /* 0x00001a00011c7983 */ /* 0x01fea40000100000 */
[----:B--2---:R-:W-:-:S05]  /*57d20*/  LOP3.LUT R28, R28, 0x40, RZ, 0xfc, !PT ;  /* 0x000000401c1c7812 */ /* 0x004fca00078efcff */
[----:B------:R0:W-:Y:S02]  /*57d30*/  STL.U8 [R1+0x1a], R28 ;  /* 0x00001a1c01007387 */ /* 0x0001e40000100000 */
.L_x_3051:
[----:B------:R-:W-:Y:S05]  /*57d40*/  BSYNC.RECONVERGENT B0 ;  /* 0x0000000000007941 */ /* 0x000fea0003800200 */
.L_x_3050:
[C---:B------:R-:W-:Y:S01]  /*57d50*/  LOP3.LUT P0, RZ, R27.reuse, 0x200, RZ, 0xc0, !PT ;  /* 0x000002001bff7812 */ /* 0x040fe2000780c0ff */
[----:B------:R-:W-:Y:S01]  /*57d60*/  BSSY.RECONVERGENT B0, `(.L_x_3052) ;  /* 0x0000006000007945 */ /* 0x000fe20003800200 */
[----:B------:R-:W-:-:S11]  /*57d70*/  LOP3.LUT P1, RZ, R27, 0x4, RZ, 0xc0, !PT ;  /* 0x000000041bff7812 */ /* 0x000fd6000782c0ff */
[----:B------:R-:W-:Y:S05]  /*57d80*/  @!P0 BRA `(.L_x_3053) ;  /* 0x00000000000c8947 */ /* 0x000fea0003800000 */
[----:B01234-:R-:W2:Y:S02]  /*57d90*/  LDL.U8 R28, [R1+0x1a] ;  /* 0x00001a00011c7983 */ /* 0x01fea40000100000 */
[----:B--2---:R-:W-:-:S05]  /*57da0*/  LOP3.LUT R28, R28, 0x20, RZ, 0xfc, !PT ;  /* 0x000000201c1c7812 */ /* 0x004fca00078efcff */
[----:B------:R0:W-:Y:S02]  /*57db0*/  STL.U8 [R1+0x1a], R28 ;  /* 0x00001a1c01007387 */ /* 0x0001e40000100000 */
.L_x_3053:
[----:B------:R-:W-:Y:S05]  /*57dc0*/  BSYNC.RECONVERGENT B0 ;  /* 0x0000000000007941 */ /* 0x000fea0003800200 */
.L_x_3052:
        /* <DEDUP_REMOVED lines=12> */
.L_x_3055:
[----:B------:R-:W-:Y:S05]  /*57e90*/  BSYNC.RECONVERGENT B0 ;  /* 0x0000000000007941 */ /* 0x000fea0003800200 */
.L_x_3054:
[----:B------:R-:W-:Y:S01]  /*57ea0*/  BSSY.RECONVERGENT B0, `(.L_x_3056) ;  /* 0x0000006000007945 */ /* 0x000fe20003800200 */
[----:B------:R-:W-:-:S03]  /*57eb0*/  ISETP.NE.U32.AND P0, PT, R45, 0x1, PT ;  /* 0x000000012d00780c */ /* 0x000fc60003f05070 */
[----:B------:R-:W-:Y:S10]  /*57ec0*/  @!P6 BRA `(.L_x_3057) ;  /* 0x00000000000ce947 */ /* 0x000ff40003800000 */
[----:B0-----:R-:W2:Y:S02]  /*57ed0*/  LDL.U8 R28, [R1+0x1a] ;  /* 0x00001a00011c7983 */ /* 0x001ea40000100000 */
[----:B--2---:R-:W-:-:S05]  /*57ee0*/  LOP3.LUT R28, R28, 0x8, RZ, 0xfc, !PT ;  /* 0x000000081c1c7812 */ /* 0x004fca00078efcff */
[----:B------:R1:W-:Y:S02]  /*57ef0*/  STL.U8 [R1+0x1a], R28 ;  /* 0x00001a1c01007387 */ /* 0x0003e40000100000 */
.L_x_3057:
[----:B------:R-:W-:Y:S05]  /*57f00*/  BSYNC.RECONVERGENT B0 ;  /* 0x0000000000007941 */ /* 0x000fea0003800200 */
.L_x_3056:
        /* <DEDUP_REMOVED lines=8> */
.L_x_3059:
[----:B------:R-:W-:Y:S05]  /*57f90*/  BSYNC.RECONVERGENT B0 ;  /* 0x0000000000007941 */ /* 0x000fea0003800200 */
.L_x_3058:
        /* <DEDUP_REMOVED lines=8> */
.L_x_3061:
[----:B------:R-:W-:Y:S05]  /*58020*/  BSYNC.RECONVERGENT B0 ;  /* 0x0000000000007941 */ /* 0x000fea0003800200 */
.L_x_3060:
        /* <DEDUP_REMOVED lines=8> */
.L_x_3063:
[----:B------:R-:W-:Y:S05]  /*580b0*/  BSYNC.RECONVERGENT B0 ;  /* 0x0000000000007941 */ /* 0x000fea0003800200 */
.L_x_3062:
[----:B------:R-:W-:Y:S01]  /*580c0*/  BSSY.RECONVERGENT B0, `(.L_x_3064) ;  /* 0x0000006000007945 */ /* 0x000fe20003800200 */
[----:B------:R-:W-:-:S03]  /*580d0*/  LOP3.LUT P6, RZ, R26, 0x80, RZ, 0xc0, !PT ;  /* 0x000000801aff7812 */ /* 0x000fc600078cc0ff */
[----:B------:R-:W-:Y:S10]  /*580e0*/  @!P2 BRA `(.L_x_3065) ;  /* 0x00000000000ca947 */ /* 0x000ff40003800000 */
[----:B01234-:R-:W2:Y:S02]  /*580f0*/  LDL.U8 R28, [R1+0x1b] ;  /* 0x00001b00011c7983 */ /* 0x01fea40000100000 */
[----:B--2---:R-:W-:-:S05]  /*58100*/  LOP3.LUT R28, R28, 0x80, RZ, 0xfc, !PT ;  /* 0x000000801c1c7812 */ /* 0x004fca00078efcff */
[----:B------:R0:W-:Y:S02]  /*58110*/  STL.U8 [R1+0x1b], R28 ;  /* 0x00001b1c01007387 */ /* 0x0001e40000100000 */
.L_x_3065:
[----:B------:R-:W-:Y:S05]  /*58120*/  BSYNC.RECONVERGENT B0 ;  /* 0x0000000000007941 */ /* 0x000fea0003800200 */
.L_x_3064:
[----:B------:R-:W-:Y:S01]  /*58130*/  BSSY.RECONVERGENT B0, `(.L_x_3066) ;  /* 0x0000006000007945 */ /* 0x000fe20003800200 */
[----:B------:R-:W-:-:S03]  /*58140*/  LOP3.LUT P3, RZ, R26, 0x40, RZ, 0xc0, !PT ;  /* 0x000000401aff7812 */ /* 0x000fc6000786c0ff */
[----:B------:R-:W-:Y:S10]  /*58150*/  @!P1 BRA `(.L_x_3067) ;  /* 0x00000000000c9947 */ /* 0x000ff40003800000 */
[----:B01234-:R-:W2:Y:S02]  /*58160*/  LDL.U8 R28, [R1+0x1b] ;  /* 0x00001b00011c7983 */ /* 0x01fea40000100000 */
[----:B--2---:R-:W-:-:S05]  /*58170*/  LOP3.LUT R28, R28, 0x40, RZ, 0xfc, !PT ;  /* 0x000000401c1c7812 */ /* 0x004fca00078efcff */
[----:B------:R0:W-:Y:S02]  /*58180*/  STL.U8 [R1+0x1b], R28 ;  /* 0x00001b1c01007387 */ /* 0x0001e40000100000 */
.L_x_3067:
[----:B------:R-:W-:Y:S05]  /*58190*/  BSYNC.RECONVERGENT B0 ;  /* 0x0000000000007941 */ /* 0x000fea0003800200 */
.L_x_3066:
[----:B------:R-:W-:Y:S01]  /*581a0*/  LOP3.LUT P1, RZ, R42, 0x1, RZ, 0xc0, !PT ;  /* 0x000000012aff7812 */ /* 0x000fe2000782c0ff */
[----:B------:R-:W-:Y:S01]  /*581b0*/  BSSY.RECONVERGENT B0, `(.L_x_3068) ;  /* 0x0000006000007945 */ /* 0x000fe20003800200 */
[----:B------:R-:W-:-:S11]  /*581c0*/  LOP3.LUT P4, RZ, R26, 0x20, RZ, 0xc0, !PT ;  /* 0x000000201aff7812 */ /* 0x000fd6000788c0ff */
[----:B------:R-:W-:Y:S05]  /*581d0*/  @!P1 BRA `(.L_x_3069) ;  /* 0x00000000000c9947 */ /* 0x000fea0003800000 */
[----:B01234-:R-:W2:Y:S02]  /*581e0*/  LDL.U8 R28, [R1+0x1b] ;  /* 0x00001b00011c7983 */ /* 0x01fea40000100000 */
[----:B--2---:R-:W-:-:S05]  /*581f0*/  LOP3.LUT R28, R28, 0x20, RZ, 0xfc, !PT ;  /* 0x000000201c1c7812 */ /* 0x004fca00078efcff */
[----:B------:R0:W-:Y:S02]  /*58200*/  STL.U8 [R1+0x1b], R28 ;  /* 0x00001b1c01007387 */ /* 0x0001e40000100000 */
.L_x_3069:
[----:B------:R-:W-:Y:S05]  /*58210*/  BSYNC.RECONVERGENT B0 ;  /* 0x0000000000007941 */ /* 0x000fea0003800200 */
.L_x_3068:
[----:B------:R-:W-:Y:S01]  /*58220*/  BSSY.RECONVERGENT B0, `(.L_x_3070) ;  /* 0x0000006000007945 */ /* 0x000fe20003800200 */
[----:B------:R-:W-:-:S03]  /*58230*/  LOP3.LUT P5, RZ, R26, 0x10, RZ, 0xc0, !PT ;  /* 0x000000101aff7812 */ /* 0x000fc600078ac0ff */
[----:B------:R-:W-:Y:S10]  /*58240*/  @P0 BRA `(.L_x_3071) ;  /* 0x00000000000c0947 */ /* 0x000ff40003800000 */
[----:B01234-:R-:W2:Y:S02]  /*58250*/  LDL.U8 R28, [R1+0x1b] ;  /* 0x00001b00011c7983 */ /* 0x01fea40000100000 */
[----:B--2---:R-:W-:-:S05]  /*58260*/  LOP3.LUT R28, R28, 0x10, RZ, 0xfc, !PT ;  /* 0x000000101c1c7812 */ /* 0x004fca00078efcff */
[----:B------:R0:W-:Y:S02]  /*58270*/  STL.U8 [R1+0x1b], R28 ;  /* 0x00001b1c01007387 */ /* 0x0001e40000100000 */
.L_x_3071:
[----:B------:R-:W-:Y:S05]  /*58280*/  BSYNC.RECONVERGENT B0 ;  /* 0x0000000000007941 */ /* 0x000fea0003800200 */
.L_x_3070:
[C---:B------:R-:W-:Y:S01]  /*58290*/  LOP3.LUT P0, RZ, R26.reuse, 0x400, RZ, 0xc0, !PT ;  /* 0x000004001aff7812 */ /* 0x040fe2000780c0ff */
[----:B------:R-:W-:Y:S01]  /*582a0*/  BSSY.RECONVERGENT B0, `(.L_x_3072) ;  /* 0x0000006000007945 */ /* 0x000fe20003800200 */
[----:B------:R-:W-:-:S11]  /*582b0*/  LOP3.LUT P2, RZ, R26, 0x8, RZ, 0xc0, !PT ;  /* 0x000000081aff7812 */ /* 0x000fd6000784c0ff */
[----:B------:R-:W-:Y:S05]  /*582c0*/  @!P0 BRA `(.L_x_3073) ;  /* 0x00000000000c8947 */ /* 0x000fea0003800000 */
[----:B01234-:R-:W2:Y:S02]  /*582d0*/  LDL.U8 R28, [R1+0x1b] ;  /* 0x00001b00011c7983 */ /* 0x01fea40000100000 */
[----:B--2---:R-:W-:-:S05]  /*582e0*/  LOP3.LUT R28, R28, 0x8, RZ, 0xfc, !PT ;  /* 0x000000081c1c7812 */ /* 0x004fca00078efcff */
[----:B------:R0:W-:Y:S02]  /*582f0*/  STL.U8 [R1+0x1b], R28 ;  /* 0x00001b1c01007387 */ /* 0x0001e40000100000 */
.L_x_3073:
[----:B------:R-:W-:Y:S05]  /*58300*/  BSYNC.RECONVERGENT B0 ;  /* 0x0000000000007941 */ /* 0x000fea0003800200 */
.L_x_3072:
[C---:B------:R-:W-:Y:S01]  /*58310*/  LOP3.LUT P0, RZ, R26.reuse, 0x200, RZ, 0xc0, !PT ;  /* 0x000002001aff7812 */ /* 0x040fe2000780c0ff */
[----:B------:R-:W-:Y:S01]  /*58320*/  BSSY.RECONVERGENT B0, `(.L_x_3074) ;  /* 0x0000006000007945 */ /* 0x000fe20003800200 */
[----:B------:R-:W-:-:S11]  /*58330*/  LOP3.LUT P1, RZ, R26, 0x4, RZ, 0xc0, !PT ;  /* 0x000000041aff7812 */ /* 0x000fd6000782c0ff */
[----:B------:R-:W-:Y:S05]  /*58340*/  @!P0 BRA `(.L_x_3075) ;  /* 0x00000000000c8947 */ /* 0x000fea0003800000 */
[----:B01234-:R-:W2:Y:S02]  /*58350*/  LDL.U8 R28, [R1+0x1b] ;  /* 0x00001b00011c7983 */ /* 0x01fea40000100000 */
[----:B--2---:R-:W-:-:S05]  /*58360*/  LOP3.LUT R28, R28, 0x4, RZ, 0xfc, !PT ;  /* 0x000000041c1c7812 */ /* 0x004fca00078efcff */
[----:B------:R0:W-:Y:S02]  /*58370*/  STL.U8 [R1+0x1b], R28 ;  /* 0x00001b1c01007387 */ /* 0x0001e40000100000 */
.L_x_3075:
[----:B------:R-:W-:Y:S05]  /*58380*/  BSYNC.RECONVERGENT B0 ;  /* 0x0000000000007941 */ /* 0x000fea0003800200 */
.L_x_3074:
        /* <DEDUP_REMOVED lines=12> */
.L_x_3077:
[----:B------:R-:W-:Y:S05]  /*58450*/  BSYNC.RECONVERGENT B0 ;  /* 0x0000000000007941 */ /* 0x000fea0003800200 */
.L_x_3076:
[----:B------:R-:W-:Y:S01]  /*58460*/  BSSY.RECONVERGENT B0, `(.L_x_3078) ;  /* 0x0000006000007945 */ /* 0x000fe20003800200 */
[----:B------:R-:W-:-:S03]  /*58470*/  ISETP.NE.U32.AND P0, PT, R28, 0x1, PT ;  /* 0x000000011c00780c */ /* 0x000fc60003f05070 */
[----:B------:R-:W-:Y:S10]  /*58480*/  @!P6 BRA `(.L_x_3079) ;  /* 0x00000000000ce947 */ /* 0x000ff40003800000 */
[----:B0-----:R-:W2:Y:S02]  /*58490*/  LDL.U8 R26, [R1+0x1b] ;  /* 0x00001b00011a7983 */ /* 0x001ea40000100000 */
[----:B--2---:R-:W-:-:S05]  /*584a0*/  LOP3.LUT R26, R26, 0x1, RZ, 0xfc, !PT ;  /* 0x000000011a1a7812 */ /* 0x004fca00078efcff */
[----:B------:R1:W-:Y:S02]  /*584b0*/  STL.U8 [R1+0x1b], R26 ;  /* 0x00001b1a01007387 */ /* 0x0003e40000100000 */
.L_x_3079:
[----:B------:R-:W-:Y:S05]  /*584c0*/  BSYNC.RECONVERGENT B0 ;  /* 0x0000000000007941 */ /* 0x000fea0003800200 */
.L_x_3078:
        /* <DEDUP_REMOVED lines=8> */
.L_x_3081:
[----:B------:R-:W-:Y:S05]  /*58550*/  BSYNC.RECONVERGENT B0 ;  /* 0x0000000000007941 */ /* 0x000fea0003800200 */
.L_x_3080:
        /* <DEDUP_REMOVED lines=8> */
.L_x_3083:
[----:B------:R-:W-:Y:S05]  /*585e0*/  BSYNC.RECONVERGENT B0 ;  /* 0x0000000000007941 */ /* 0x000fea0003800200 */
.L_x_3082:
        /* <DEDUP_REMOVED lines=8> */
.L_x_3085:
[----:B------:R-:W-:Y:S05]  /*58670*/  BSYNC.RECONVERGENT B0 ;  /* 0x0000000000007941 */ /* 0x000fea0003800200 */
.L_x_3084:
[----:B------:R-:W-:Y:S01]  /*58680*/  BSSY.RECONVERGENT B0, `(.L_x_3086) ;  /* 0x0000006000007945 */ /* 0x000fe20003800200 */
[----:B------:R-:W-:-:S03]  /*58690*/  LOP3.LUT P6, RZ, R24, 0x80, RZ, 0xc0, !PT ;  /* 0x0000008018ff7812 */ /* 0x000fc600078cc0ff */
[----:B------:R-:W-:Y:S10]  /*586a0*/  @!P2 BRA `(.L_x_3087) ;  /* 0x00000000000ca947 */ /* 0x000ff40003800000 */
[----:B01234-:R-:W2:Y:S02]  /*586b0*/  LDL.U8 R26, [R1+0x1c] ;  /* 0x00001c00011a7983 */ /* 0x01fea40000100000 */
[----:B--2---:R-:W-:-:S05]  /*586c0*/  LOP3.LUT R26, R26, 0x10, RZ, 0xfc, !PT ;  /* 0x000000101a1a7812 */ /* 0x004fca00078efcff */
[----:B------:R0:W-:Y:S02]  /*586d0*/  STL.U8 [R1+0x1c], R26 ;  /* 0x00001c1a01007387 */ /* 0x0001e40000100000 */
.L_x_3087:
[----:B------:R-:W-:Y:S05]  /*586e0*/  BSYNC.RECONVERGENT B0 ;  /* 0x0000000000007941 */ /* 0x000fea0003800200 */
.L_x_3086:
[----:B------:R-:W-:Y:S01]  /*586f0*/  BSSY.RECONVERGENT B0, `(.L_x_3088) ;  /* 0x0000006000007945 */ /* 0x000fe20003800200 */
[----:B------:R-:W-:-:S03]  /*58700*/  LOP3.LUT P3, RZ, R24, 0x40, RZ, 0xc0, !PT ;  /* 0x0000004018ff7812 */ /* 0x000fc6000786c0ff */
[----:B------:R-:W-:Y:S10]  /*58710*/  @!P1 BRA `(.L_x_3089) ;  /* 0x00000000000c9947 */ /* 0x000ff40003800000 */
[----:B01234-:R-:W2:Y:S02]  /*58720*/  LDL.U8 R26, [R1+0x1c] ;  /* 0x00001c00011a7983 */ /* 0x01fea40000100000 */
[----:B--2---:R-:W-:-:S05]  /*58730*/  LOP3.LUT R26, R26, 0x8, RZ, 0xfc, !PT ;  /* 0x000000081a1a7812 */ /* 0x004fca00078efcff */
[----:B------:R0:W-:Y:S02]  /*58740*/  STL.U8 [R1+0x1c], R26 ;  /* 0x00001c1a01007387 */ /* 0x0001e40000100000 */
.L_x_3089:
[----:B------:R-:W-:Y:S05]  /*58750*/  BSYNC.RECONVERGENT B0 ;  /* 0x0000000000007941 */ /* 0x000fea0003800200 */
.L_x_3088:
[----:B------:R-:W-:Y:S01]  /*58760*/  LOP3.LUT P1, RZ, R42, 0x1, RZ, 0xc0, !PT ;  /* 0x000000012aff7812 */ /* 0x000fe2000782c0ff */
[----:B------:R-:W-:Y:S01]  /*58770*/  BSSY.RECONVERGENT B0, `(.L_x_3090) ;  /* 0x0000006000007945 */ /* 0x000fe20003800200 */
[----:B------:R-:W-:-:S11]  /*58780*/  LOP3.LUT P4, RZ, R24, 0x20, RZ, 0xc0, !PT ;  /* 0x0000002018ff7812 */ /* 0x000fd6000788c0ff */
[----:B------:R-:W-:Y:S05]  /*58790*/  @!P1 BRA `(.L_x_3091) ;  /* 0x00000000000c9947 */ /* 0x000fea0003800000 */
[----:B01234-:R-:W2:Y:S02]  /*587a0*/  LDL.U8 R26, [R1+0x1c] ;  /* 0x00001c00011a7983 */ /* 0x01fea40000100000 */
[----:B--2---:R-:W-:-:S05]  /*587b0*/  LOP3.LUT R26, R26, 0x4, RZ, 0xfc, !PT ;  /* 0x000000041a1a7812 */ /* 0x004fca00078efcff */
[----:B------:R0:W-:Y:S02]  /*587c0*/  STL.U8 [R1+0x1c], R26 ;  /* 0x00001c1a01007387 */ /* 0x0001e40000100000 */
.L_x_3091:
[----:B------:R-:W-:Y:S05]  /*587d0*/  BSYNC.RECONVERGENT B0 ;  /* 0x0000000000007941 */ /* 0x000fea0003800200 */
.L_x_3090:
[----:B------:R-:W-:Y:S01]  /*587e0*/  BSSY.RECONVERGENT B0, `(.L_x_3092) ;  /* 0x0000006000007945 */ /* 0x000fe20003800200 */
[----:B------:R-:W-:-:S03]  /*587f0*/  LOP3.LUT P5, RZ, R24, 0x10, RZ, 0xc0, !PT ;  /* 0x0000001018ff7812 */ /* 0x000fc600078ac0ff */
[----:B------:R-:W-:Y:S10]  /*58800*/  @P0 BRA `(.L_x_3093) ;  /* 0x00000000000c0947 */ /* 0x000ff40003800000 */
[----:B01234-:R-:W2:Y:S02]  /*58810*/  LDL.U8 R26, [R1+0x1c] ;  /* 0x00001c00011a7983 */ /* 0x01fea40000100000 */
[----:B--2---:R-:W-:-:S05]  /*58820*/  LOP3.LUT R26, R26, 0x2, RZ, 0xfc, !PT ;  /* 0x000000021a1a7812 */ /* 0x004fca00078efcff */
[----:B------:R0:W-:Y:S02]  /*58830*/  STL.U8 [R1+0x1c], R26 ;  /* 0x00001c1a01007387 */ /* 0x0001e40000100000 */
.L_x_3093:
[----:B------:R-:W-:Y:S05]  /*58840*/  BSYNC.RECONVERGENT B0 ;  /* 0x0000000000007941 */ /* 0x000fea0003800200 */
.L_x_3092:
[C---:B------:R-:W-:Y:S01]  /*58850*/  LOP3.LUT P0, RZ, R24.reuse, 0x400, RZ, 0xc0, !PT ;  /* 0x0000040018ff7812 */ /* 0x040fe2000780c0ff */
[----:B------:R-:W-:Y:S01]  /*58860*/  BSSY.RECONVERGENT B0, `(.L_x_3094) ;  /* 0x0000006000007945 */ /* 0x000fe20003800200 */
[----:B------:R-:W-:-:S11]  /*58870*/  LOP3.LUT P1, RZ, R24, 0x8, RZ, 0xc0, !PT ;  /* 0x0000000818ff7812 */ /* 0x000fd6000782c0ff */
[----:B------:R-:W-:Y:S05]  /*58880*/  @!P0 BRA `(.L_x_3095) ;  /* 0x00000000000c8947 */ /* 0x000fea0003800000 */
[----:B01234-:R-:W2:Y:S02]  /*58890*/  LDL.U8 R26, [R1+0x1c] ;  /* 0x00001c00011a7983 */ /* 0x01fea40000100000 */
[----:B--2---:R-:W-:-:S05]  /*588a0*/  LOP3.LUT R26, R26, 0x1, RZ, 0xfc, !PT ;  /* 0x000000011a1a7812 */ /* 0x004fca00078efcff */
[----:B------:R0:W-:Y:S02]  /*588b0*/  STL.U8 [R1+0x1c], R26 ;  /* 0x00001c1a01007387 */ /* 0x0001e40000100000 */
.L_x_3095:
[----:B------:R-:W-:Y:S05]  /*588c0*/  BSYNC.RECONVERGENT B0 ;  /* 0x0000000000007941 */ /* 0x000fea0003800200 */
.L_x_3094:
[C---:B------:R-:W-:Y:S01]  /*588d0*/  LOP3.LUT P2, RZ, R24.reuse, 0x200, RZ, 0xc0, !PT ;  /* 0x0000020018ff7812 */ /* 0x040fe2000784c0ff */
[----:B------:R-:W-:Y:S01]  /*588e0*/  BSSY.RECONVERGENT B0, `(.L_x_3096) ;  /* 0x0000006000007945 */ /* 0x000fe20003800200 */
[----:B------:R-:W-:-:S11]  /*588f0*/  LOP3.LUT P0, RZ, R24, 0x4, RZ, 0xc0, !PT ;  /* 0x0000000418ff7812 */ /* 0x000fd6000780c0ff */
[----:B------:R-:W-:Y:S05]  /*58900*/  @!P2 BRA `(.L_x_3097) ;  /* 0x00000000000ca947 */ /* 0x000fea0003800000 */
[----:B01234-:R-:W2:Y:S02]  /*58910*/  LDL.U8 R26, [R1+0x1d] ;  /* 0x00001d00011a7983 */ /* 0x01fea40000100000 */
[----:B--2---:R-:W-:-:S05]  /*58920*/  LOP3.LUT R26, R26, 0x80, RZ, 0xfc, !PT ;  /* 0x000000801a1a7812 */ /* 0x004fca00078efcff */
[----:B------:R0:W-:Y:S02]  /*58930*/  STL.U8 [R1+0x1d], R26 ;  /* 0x00001d1a01007387 */ /* 0x0001e40000100000 */
.L_x_3097:
[----:B------:R-:W-:Y:S05]  /*58940*/  BSYNC.RECONVERGENT B0 ;  /* 0x0000000000007941 */ /* 0x000fea0003800200 */
.L_x_3096:
        /* <DEDUP_REMOVED lines=12> */
.L_x_3099:
[----:B------:R-:W-:Y:S05]  /*58a10*/  BSYNC.RECONVERGENT B0 ;  /* 0x0000000000007941 */ /* 0x000fea0003800200 */
.L_x_3098:
[----:B------:R-:W-:Y:S01]  /*58a20*/  BSSY.RECONVERGENT B0, `(.L_x_3100) ;  /* 0x0000007000007945 */ /* 0x000fe20003800200 */
[----:B------:R-:W-:Y:S02]  /*58a30*/  LOP3.LUT R26, R25, 0x1, RZ, 0xc0, !PT ;  /* 0x00000001191a7812 */ /* 0x000fe400078ec0ff */
[----:B------:R-:W-:Y:S01]  /*58a40*/  ISETP.NE.U32.AND P2, PT, R27, 0x1, PT ;  /* 0x000000011b00780c */ /* 0x000fe20003f45070 */
[----:B------:R-:W-:-:S12]  /*58a50*/  @!P6 BRA `(.L_x_3101) ;  /* 0x00000000000ce947 */ /* 0x000fd80003800000 */
[----:B0-----:R-:W2:Y:S02]  /*58a60*/  LDL.U8 R24, [R1+0x1d] ;  /* 0x00001d0001187983 */ /* 0x001ea40000100000 */
[----:B--2---:R-:W-:-:S05]  /*58a70*/  LOP3.LUT R24, R24, 0x20, RZ, 0xfc, !PT ;  /* 0x0000002018187812 */ /* 0x004fca00078efcff */
[----:B------:R1:W-:Y:S02]  /*58a80*/  STL.U8 [R1+0x1d], R24 ;  /* 0x00001d1801007387 */ /* 0x0003e40000100000 */
.L_x_3101:
[----:B------:R-:W-:Y:S05]  /*58a90*/  BSYNC.RECONVERGENT B0 ;  /* 0x0000000000007941 */ /* 0x000fea0003800200 */
.L_x_3100:
        /* <DEDUP_REMOVED lines=8> */
.L_x_3103:
[----:B------:R-:W-:Y:S05]  /*58b20*/  BSYNC.RECONVERGENT B0 ;  /* 0x0000000000007941 */ /* 0x000fea0003800200 */
.L_x_3102:
        /* <DEDUP_REMOVED lines=8> */
.L_x_3105:
[----:B------:R-:W-:Y:S05]  /*58bb0*/  BSYNC.RECONVERGENT B0 ;  /* 0x0000000000007941 */ /* 0x000fea0003800200 */
.L_x_3104:
        /* <DEDUP_REMOVED lines=8> */
.L_x_3107:
[----:B------:R-:W-:Y:S05]  /*58c40*/  BSYNC.RECONVERGENT B0 ;  /* 0x0000000000007941 */ /* 0x000fea0003800200 */
.L_x_3106:
[----:B------:R-:W-:Y:S01]  /*58c50*/  BSSY.RECONVERGENT B0, `(.L_x_3108) ;  /* 0x0000006000007945 */ /* 0x000fe20003800200 */
[----:B------:R-:W-:-:S03]  /*58c60*/  LOP3.LUT P6, RZ, R25, 0x80, RZ, 0xc0, !PT ;  /* 0x0000008019ff7812 */ /* 0x000fc600078cc0ff */
[----:B------:R-:W-:Y:S10]  /*58c70*/  @!P1 BRA `(.L_x_3109) ;  /* 0x00000000000c9947 */ /* 0x000ff40003800000 */
[----:B01234-:R-:W2:Y:S02]  /*58c80*/  LDL.U8 R24, [R1+0x1d] ;  /* 0x00001d0001187983 */ /* 0x01fea40000100000 */
[----:B--2---:R-:W-:-:S05]  /*58c90*/  LOP3.LUT R24, R24, 0x2, RZ, 0xfc, !PT ;  /* 0x0000000218187812 */ /* 0x004fca00078efcff */
[----:B------:R0:W-:Y:S02]  /*58ca0*/  STL.U8 [R1+0x1d], R24 ;  /* 0x00001d1801007387 */ /* 0x0001e40000100000 */
.L_x_3109:
[----:B------:R-:W-:Y:S05]  /*58cb0*/  BSYNC.RECONVERGENT B0 ;  /* 0x0000000000007941 */ /* 0x000fea0003800200 */
.L_x_3108:
        /* <DEDUP_REMOVED lines=8> */
.L_x_3111:
[----:B------:R-:W-:Y:S05]  /*58d40*/  BSYNC.RECONVERGENT B0 ;  /* 0x0000000000007941 */ /* 0x000fea0003800200 */
.L_x_3110:
[----:B------:R-:W-:Y:S01]  /*58d50*/  LOP3.LUT P1, RZ, R42, 0x2, RZ, 0xc0, !PT ;  /* 0x000000022aff7812 */ /* 0x000fe2000782c0ff */
[----:B------:R-:W-:Y:S01]  /*58d60*/  BSSY.RECONVERGENT B0, `(.L_x_3112) ;  /* 0x0000006000007945 */ /* 0x000fe20003800200 */
[----:B------:R-:W-:-:S11]  /*58d70*/  LOP3.LUT P0, RZ, R25, 0x20, RZ, 0xc0, !PT ;  /* 0x0000002019ff7812 */ /* 0x000fd6000780c0ff */
[----:B------:R-:W-:Y:S05]  /*58d80*/  @!P1 BRA `(.L_x_3113) ;  /* 0x00000000000c9947 */ /* 0x000fea0003800000 */
[----:B01234-:R-:W2:Y:S02]  /*58d90*/  LDL.U8 R24, [R1+0x1e] ;  /* 0x00001e0001187983 */ /* 0x01fea40000100000 */
[----:B--2---:R-:W-:-:S05]  /*58da0*/  LOP3.LUT R24, R24, 0x80, RZ, 0xfc, !PT ;  /* 0x0000008018187812 */ /* 0x004fca00078efcff */
[----:B------:R0:W-:Y:S02]  /*58db0*/  STL.U8 [R1+0x1e], R24 ;  /* 0x00001e1801007387 */ /* 0x0001e40000100000 */
.L_x_3113:
[----:B------:R-:W-:Y:S05]  /*58dc0*/  BSYNC.RECONVERGENT B0 ;  /* 0x0000000000007941 */ /* 0x000fea0003800200 */
.L_x_3112:
[----:B------:R-:W-:Y:S01]  /*58dd0*/  BSSY.RECONVERGENT B0, `(.L_x_3114) ;  /* 0x0000006000007945 */ /* 0x000fe20003800200 */
[----:B------:R-:W-:-:S03]  /*58de0*/  LOP3.LUT P1, RZ, R25, 0x10, RZ, 0xc0, !PT ;  /* 0x0000001019ff7812 */ /* 0x000fc6000782c0ff */
[----:B------:R-:W-:Y:S10]  /*58df0*/  @P2 BRA `(.L_x_3115) ;  /* 0x00000000000c2947 */ /* 0x000ff40003800000 */
[----:B01234-:R-:W2:Y:S02]  /*58e00*/  LDL.U8 R24, [R1+0x1e] ;  /* 0x00001e0001187983 */ /* 0x01fea40000100000 */
[----:B--2---:R-:W-:-:S05]  /*58e10*/  LOP3.LUT R24, R24, 0x40, RZ, 0xfc, !PT ;  /* 0x0000004018187812 */ /* 0x004fca00078efcff */
[----:B------:R0:W-:Y:S02]  /*58e20*/  STL.U8 [R1+0x1e], R24 ;  /* 0x00001e1801007387 */ /* 0x0001e40000100000 */
.L_x_3115:
[----:B------:R-:W-:Y:S05]  /*58e30*/  BSYNC.RECONVERGENT B0 ;  /* 0x0000000000007941 */ /* 0x000fea0003800200 */
.L_x_3114:
[C---:B------:R-:W-:Y:S01]  /*58e40*/  LOP3.LUT P3, RZ, R25.reuse, 0x400, RZ, 0xc0, !PT ;  /* 0x0000040019ff7812 */ /* 0x040fe2000786c0ff */
[----:B------:R-:W-:Y:S01]  /*58e50*/  BSSY.RECONVERGENT B0, `(.L_x_3116) ;  /* 0x0000006000007945 */ /* 0x000fe20003800200 */
[----:B------:R-:W-:-:S11]  /*58e60*/  LOP3.LUT P2, RZ, R25, 0x8, RZ, 0xc0, !PT ;  /* 0x0000000819ff7812 */ /* 0x000fd6000784c0ff */
[----:B------:R-:W-:Y:S05]  /*58e70*/  @!P3 BRA `(.L_x_3117) ;  /* 0x00000000000cb947 */ /* 0x000fea0003800000 */
[----:B01234-:R-:W2:Y:S02]  /*58e80*/  LDL.U8 R24, [R1+0x1e] ;  /* 0x00001e0001187983 */ /* 0x01fea40000100000 */
[----:B--2---:R-:W-:-:S05]  /*58e90*/  LOP3.LUT R24, R24, 0x20, RZ, 0xfc, !PT ;  /* 0x0000002018187812 */ /* 0x004fca00078efcff */
[----:B------:R0:W-:Y:S02]  /*58ea0*/  STL.U8 [R1+0x1e], R24 ;  /* 0x00001e1801007387 */ /* 0x0001e40000100000 */
.L_x_3117:
[----:B------:R-:W-:Y:S05]  /*58eb0*/  BSYNC.RECONVERGENT B0 ;  /* 0x0000000000007941 */ /* 0x000fea0003800200 */
.L_x_3116:
[C---:B------:R-:W-:Y:S01]  /*58ec0*/  LOP3.LUT P4, RZ, R25.reuse, 0x200, RZ, 0xc0, !PT ;  /* 0x0000020019ff7812 */ /* 0x040fe2000788c0ff */
[----:B------:R-:W-:Y:S01]  /*58ed0*/  BSSY.RECONVERGENT B0, `(.L_x_3118) ;  /* 0x0000006000007945 */ /* 0x000fe20003800200 */
[----:B------:R-:W-:-:S11]  /*58ee0*/  LOP3.LUT P3, RZ, R25, 0x4, RZ, 0xc0, !PT ;  /* 0x0000000419ff7812 */ /* 0x000fd6000786c0ff */
[----:B------:R-:W-:Y:S05]  /*58ef0*/  @!P4 BRA `(.L_x_3119) ;  /* 0x00000000000cc947 */ /* 0x000fea0003800000 */
[----:B01234-:R-:W2:Y:S02]  /*58f00*/  LDL.U8 R24, [R1+0x1e] ;  /* 0x00001e0001187983 */ /* 0x01fea40000100000 */
[----:B--2---:R-:W-:-:S05]  /*58f10*/  LOP3.LUT R24, R24, 0x10, RZ, 0xfc, !PT ;  /* 0x0000001018187812 */ /* 0x004fca00078efcff */
[----:B------:R0:W-:Y:S02]  /*58f20*/  STL.U8 [R1+0x1e], R24 ;  /* 0x00001e1801007387 */ /* 0x0001e40000100000 */
.L_x_3119:
[----:B------:R-:W-:Y:S05]  /*58f30*/  BSYNC.RECONVERGENT B0 ;  /* 0x0000000000007941 */ /* 0x000fea0003800200 */
.L_x_3118:
[C---:B------:R-:W-:Y:S01]  /*58f40*/  LOP3.LUT P5, RZ, R25.reuse, 0x100, RZ, 0xc0, !PT ;  /* 0x0000010019ff7812 */ /* 0x040fe200078ac0ff */
[----:B------:R-:W-:Y:S01]  /*58f50*/  BSSY.RECONVERGENT B0, `(.L_x_3120) ;  /* 0x0000006000007945 */ /* 0x000fe20003800200 */
[----:B------:R-:W-:-:S11]  /*58f60*/  LOP3.LUT P4, RZ, R25, 0x2, RZ, 0xc0, !PT ;  /* 0x0000000219ff7812 */ /* 0x000fd6000788c0ff */
[----:B------:R-:W-:Y:S05]  /*58f70*/  @!P5 BRA `(.L_x_3121) ;  /* 0x00000000000cd947 */ /* 0x000fea0003800000 */
[----:B01234-:R-:W2:Y:S02]  /*58f80*/  LDL.U8 R24, [R1+0x1e] ;  /* 0x00001e0001187983 */ /* 0x01fea40000100000 */
[----:B--2---:R-:W-:-:S05]  /*58f90*/  LOP3.LUT R24, R24, 0x8, RZ, 0xfc, !PT ;  /* 0x0000000818187812 */ /* 0x004fca00078efcff */
[----:B------:R0:W-:Y:S02]  /*58fa0*/  STL.U8 [R1+0x1e], R24 ;  /* 0x00001e1801007387 */ /* 0x0001e40000100000 */
.L_x_3121:
[----:B------:R-:W-:Y:S05]  /*58fb0*/  BSYNC.RECONVERGENT B0 ;  /* 0x0000000000007941 */ /* 0x000fea0003800200 */
.L_x_3120:
[----:B------:R-:W-:Y:S01]  /*58fc0*/  BSSY.RECONVERGENT B0, `(.L_x_3122) ;  /* 0x0000006000007945 */ /* 0x000fe20003800200 */
[----:B------:R-:W-:-:S03]  /*58fd0*/  ISETP.NE.U32.AND P5, PT, R26, 0x1, PT ;  /* 0x000000011a00780c */ /* 0x000fc60003fa5070 */
[----:B------:R-:W-:Y:S10]  /*58fe0*/  @!P6 BRA `(.L_x_3123) ;  /* 0x00000000000ce947 */ /* 0x000ff40003800000 */
[----:B01234-:R-:W2:Y:S02]  /*58ff0*/  LDL.U8 R24, [R1+0x1e] ;  /* 0x00001e0001187983 */ /* 0x01fea40000100000 */
[----:B--2---:R-:W-:-:S05]  /*59000*/  LOP3.LUT R24, R24, 0x4, RZ, 0xfc, !PT ;  /* 0x0000000418187812 */ /* 0x004fca00078efcff */
[----:B------:R0:W-:Y:S02]  /*59010*/  STL.U8 [R1+0x1e], R24 ;  /* 0x00001e1801007387 */ /* 0x0001e40000100000 */
.L_x_3123:
[----:B------:R-:W-:Y:S05]  /*59020*/  BSYNC.RECONVERGENT B0 ;  /* 0x0000000000007941 */ /* 0x000fea0003800200 */
.L_x_3122:
        /* <DEDUP_REMOVED lines=11> */
.L_x_3125:
[----:B------:R-:W-:Y:S05]  /*590e0*/  BSYNC.RECONVERGENT B0 ;  /* 0x0000000000007941 */ /* 0x000fea0003800200 */
.L_x_3124:
[----:B------:R-:W-:Y:S01]  /*590f0*/  BSSY.RECONVERGENT B0, `(.L_x_3126) ;  /* 0x0000006000007945 */ /* 0x000fe20003800200 */
[----:B------:R-:W-:-:S03]  /*59100*/  LOP3.LUT P6, RZ, R46, 0x200, RZ, 0xc0, !PT ;  /* 0x000002002eff7812 */ /* 0x000fc600078cc0ff */
[----:B------:R-:W-:Y:S10]  /*59110*/  @!P0 BRA `(.L_x_3127) ;  /* 0x00000000000c8947 */ /* 0x000ff40003800000 */
[----:B0-----:R-:W2:Y:S02]  /*59120*/  LDL.U8 R24, [R1+0x1e] ;  /* 0x00001e0001187983 */ /* 0x001ea40000100000 */
[----:B--2---:R-:W-:-:S05]  /*59130*/  LOP3.LUT R24, R24, 0x1, RZ, 0xfc, !PT ;  /* 0x0000000118187812 */ /* 0x004fca00078efcff */
[----:B------:R1:W-:Y:S02]  /*59140*/  STL.U8 [R1+0x1e], R24 ;  /* 0x00001e1801007387 */ /* 0x0003e40000100000 */
.L_x_3127:
[----:B------:R-:W-:Y:S05]  /*59150*/  BSYNC.RECONVERGENT B0 ;  /* 0x0000000000007941 */ /* 0x000fea0003800200 */
.L_x_3126:
        /* <DEDUP_REMOVED lines=8> */
.L_x_3129:
[----:B------:R-:W-:Y:S05]  /*591e0*/  BSYNC.RECONVERGENT B0 ;  /* 0x0000000000007941 */ /* 0x000fea0003800200 */
.L_x_3128:
        /* <DEDUP_REMOVED lines=8> */
.L_x_3131:
[----:B------:R-:W-:Y:S05]  /*59270*/  BSYNC.RECONVERGENT B0 ;  /* 0x0000000000007941 */ /* 0x000fea0003800200 */
.L_x_3130:
[----:B------:R-:W-:Y:S01]  /*59280*/  BSSY.RECONVERGENT B0, `(.L_x_3132) ;  /* 0x0000006000007945 */ /* 0x000fe20003800200 */
[----:B------:R-:W-:-:S03]  /*59290*/  LOP3.LUT P0, RZ, R46, 0x40, RZ, 0xc0, !PT ;  /* 0x000000402eff7812 */ /* 0x000fc6000780c0ff */
[----:B------:R-:W-:Y:S10]  /*592a0*/  @!P3 BRA `(.L_x_3133) ;  /* 0x00000000000cb947 */ /* 0x000ff40003800000 */
[----:B0123--:R-:W2:Y:S02]  /*592b0*/  LDL.U8 R24, [R1+0x1f] ;  /* 0x00001f0001187983 */ /* 0x00fea40000100000 */
[----:B--2---:R-:W-:-:S05]  /*592c0*/  LOP3.LUT R24, R24, 0x20, RZ, 0xfc, !PT ;  /* 0x0000002018187812 */ /* 0x004fca00078efcff */
[----:B------:R4:W-:Y:S02]  /*592d0*/  STL.U8 [R1+0x1f], R24 ;  /* 0x00001f1801007387 */ /* 0x0009e40000100000 */
.L_x_3133:
[----:B------:R-:W-:Y:S05]  /*592e0*/  BSYNC.RECONVERGENT B0 ;  /* 0x0000000000007941 */ /* 0x000fea0003800200 */
.L_x_3132:
[----:B------:R-:W-:Y:S01]  /*592f0*/  BSSY.RECONVERGENT B0, `(.L_x_3134) ;  /* 0x0000006000007945 */ /* 0x000fe20003800200 */
[----:B------:R-:W-:-:S03]  /*59300*/  LOP3.LUT P1, RZ, R46, 0x20, RZ, 0xc0, !PT ;  /* 0x000000202eff7812 */ /* 0x000fc6000782c0ff */
[----:B------:R-:W-:Y:S10]  /*59310*/  @!P4 BRA `(.L_x_3135) ;  /* 0x00000000000cc947 */ /* 0x000ff40003800000 */
[----:B01234-:R-:W2:Y:S02]  /*59320*/  LDL.U8 R24, [R1+0x1f] ;  /* 0x00001f0001187983 */ /* 0x01fea40000100000 */
[----:B--2---:R-:W-:-:S05]  /*59330*/  LOP3.LUT R24, R24, 0x10, RZ, 0xfc, !PT ;  /* 0x0000001018187812 */ /* 0x004fca00078efcff */
[----:B------:R0:W-:Y:S02]  /*59340*/  STL.U8 [R1+0x1f], R24 ;  /* 0x00001f1801007387 */ /* 0x0001e40000100000 */
.L_x_3135:
[----:B------:R-:W-:Y:S05]  /*59350*/  BSYNC.RECONVERGENT B0 ;  /* 0x0000000000007941 */ /* 0x000fea0003800200 */
.L_x_3134:
[----:B------:R-:W-:Y:S01]  /*59360*/  BSSY.RECONVERGENT B0, `(.L_x_3136) ;  /* 0x0000006000007945 */ /* 0x000fe20003800200 */
[----:B------:R-:W-:-:S03]  /*59370*/  LOP3.LUT P2, RZ, R46, 0x10, RZ, 0xc0, !PT ;  /* 0x000000102eff7812 */ /* 0x000fc6000784c0ff */
[----:B------:R-:W-:Y:S10]  /*59380*/  @P5 BRA `(.L_x_3137) ;  /* 0x00000000000c5947 */ /* 0x000ff40003800000 */
[----:B01234-:R-:W2:Y:S02]  /*59390*/  LDL.U8 R24, [R1+0x1f] ;  /* 0x00001f0001187983 */ /* 0x01fea40000100000 */
[----:B--2---:R-:W-:-:S05]  /*593a0*/  LOP3.LUT R24, R24, 0x8, RZ, 0xfc, !PT ;  /* 0x0000000818187812 */ /* 0x004fca00078efcff */
[----:B------:R0:W-:Y:S02]  /*593b0*/  STL.U8 [R1+0x1f], R24 ;  /* 0x00001f1801007387 */ /* 0x0001e40000100000 */
.L_x_3137:
[----:B------:R-:W-:Y:S05]  /*593c0*/  BSYNC.RECONVERGENT B0 ;  /* 0x0000000000007941 */ /* 0x000fea0003800200 */
.L_x_3136:
[C---:B------:R-:W-:Y:S01]  /*593d0*/  LOP3.LUT P4, RZ, R46.reuse, 0x400, RZ, 0xc0, !PT ;  /* 0x000004002eff7812 */ /* 0x040fe2000788c0ff */
[----:B------:R-:W-:Y:S01]  /*593e0*/  BSSY.RECONVERGENT B0, `(.L_x_3138) ;  /* 0x0000006000007945 */ /* 0x000fe20003800200 */
[----:B------:R-:W-:-:S11]  /*593f0*/  LOP3.LUT P3, RZ, R46, 0x8, RZ, 0xc0, !PT ;  /* 0x000000082eff7812 */ /* 0x000fd6000786c0ff */
[----:B------:R-:W-:Y:S05]  /*59400*/  @!P4 BRA `(.L_x_3139) ;  /* 0x00000000000cc947 */ /* 0x000fea0003800000 */
[----:B01234-:R-:W2:Y:S02]  /*59410*/  LDL.U8 R24, [R1+0x1f] ;  /* 0x00001f0001187983 */ /* 0x01fea40000100000 */
[----:B--2---:R-:W-:-:S05]  /*59420*/  LOP3.LUT R24, R24, 0x4, RZ, 0xfc, !PT ;  /* 0x0000000418187812 */ /* 0x004fca00078efcff */
[----:B------:R0:W-:Y:S02]  /*59430*/  STL.U8 [R1+0x1f], R24 ;  /* 0x00001f1801007387 */ /* 0x0001e40000100000 */
.L_x_3139:
[----:B------:R-:W-:Y:S05]  /*59440*/  BSYNC.RECONVERGENT B0 ;  /* 0x0000000000007941 */ /* 0x000fea0003800200 */
.L_x_3138:
[----:B------:R-:W-:Y:S01]  /*59450*/  BSSY.RECONVERGENT B0, `(.L_x_3140) ;  /* 0x0000006000007945 */ /* 0x000fe20003800200 */
[----:B------:R-:W-:-:S03]  /*59460*/  LOP3.LUT P4, RZ, R46, 0x4, RZ, 0xc0, !PT ;  /* 0x000000042eff7812 */ /* 0x000fc6000788c0ff */
[----:B------:R-:W-:Y:S10]  /*59470*/  @!P6 BRA `(.L_x_3141) ;  /* 0x00000000000ce947 */ /* 0x000ff40003800000 */
[----:B01234-:R-:W2:Y:S02]  /*59480*/  LDL.U8 R24, [R1+0x1f] ;  /* 0x00001f0001187983 */ /* 0x01fea40000100000 */
[----:B--2---:R-:W-:-:S05]  /*59490*/  LOP3.LUT R24, R24, 0x2, RZ, 0xfc, !PT ;  /* 0x0000000218187812 */ /* 0x004fca00078efcff */
[----:B------:R0:W-:Y:S02]  /*594a0*/  STL.U8 [R1+0x1f], R24 ;  /* 0x00001f1801007387 */ /* 0x0001e40000100000 */
.L_x_3141:
[----:B------:R-:W-:Y:S05]  /*594b0*/  BSYNC.RECONVERGENT B0 ;  /* 0x0000000000007941 */ /* 0x000fea0003800200 */
.L_x_3140:
[C---:B------:R-:W-:Y:S01]  /*594c0*/  LOP3.LUT P6, RZ, R46.reuse, 0x100, RZ, 0xc0, !PT ;  /* 0x000001002eff7812 */ /* 0x040fe200078cc0ff */
[----:B------:R-:W-:Y:S01]  /*594d0*/  BSSY.RECONVERGENT B0, `(.L_x_3142) ;  /* 0x0000006000007945 */ /* 0x000fe20003800200 */
[----:B------:R-:W-:-:S11]  /*594e0*/  LOP3.LUT P5, RZ, R46, 0x2, RZ, 0xc0, !PT ;  /* 0x000000022eff7812 */ /* 0x000fd600078ac0ff */
[----:B------:R-:W-:Y:S05]  /*594f0*/  @!P6 BRA `(.L_x_3143) ;  /* 0x00000000000ce947 */ /* 0x000fea0003800000 */
[----:B01234-:R-:W2:Y:S02]  /*59500*/  LDL.U8 R24, [R1+0x1f] ;  /* 0x00001f0001187983 */ /* 0x01fea40000100000 */
[----:B--2---:R-:W-:-:S05]  /*59510*/  LOP3.LUT R24, R24, 0x1, RZ, 0xfc, !PT ;  /* 0x0000000118187812 */ /* 0x004fca00078efcff */
[----:B------:R0:W-:Y:S02]  /*59520*/  STL.U8 [R1+0x1f], R24 ;  /* 0x00001f1801007387 */ /* 0x0001e40000100000 */
.L_x_3143:
[----:B------:R-:W-:Y:S05]  /*59530*/  BSYNC.RECONVERGENT B0 ;  /* 0x0000000000007941 */ /* 0x000fea0003800200 */
.L_x_3142:
[----:B------:R-:W-:Y:S01]  /*59540*/  LOP3.LUT P6, RZ, R46, 0x80, RZ, 0xc0, !PT ;  /* 0x000000802eff7812 */ /* 0x000fe200078cc0ff */
[----:B------:R-:W-:-:S12]  /*59550*/  BSSY.RECONVERGENT B0, `(.L_x_3144) ;  /* 0x0000005000007945 */ /* 0x000fd80003800200 */
[----:B------:R-:W-:Y:S05]  /*59560*/  @!P6 BRA `(.L_x_3145) ;  /* 0x00000000000ce947 */ /* 0x000fea0003800000 */
[----:B01234-:R-:W2:Y:S02]  /*59570*/  LDL.U8 R24, [R1+0x20] ;  /* 0x0000200001187983 */ /* 0x01fea40000100000 */
[----:B--2---:R-:W-:-:S05]  /*59580*/  LOP3.LUT R24, R24, 0x80, RZ, 0xfc, !PT ;  /* 0x0000008018187812 */ /* 0x004fca00078efcff */
[----:B------:R0:W-:Y:S02]  /*59590*/  STL.U8 [R1+0x20], R24 ;  /* 0x0000201801007387 */ /* 0x0001e40000100000 */
.L_x_3145:
[----:B------:R-:W-:Y:S05]  /*595a0*/  BSYNC.RECONVERGENT B0 ;  /* 0x0000000000007941 */ /* 0x000fea0003800200 */
.L_x_3144:
[----:B------:R-:W-:Y:S04]  /*595b0*/  BSSY.RECONVERGENT B0, `(.L_x_3146) ;  /* 0x0000005000007945 */ /* 0x000fe80003800200 */
[----:B------:R-:W-:Y:S05]  /*595c0*/  @!P0 BRA `(.L_x_3147) ;  /* 0x00000000000c8947 */ /* 0x000fea0003800000 */
[----:B01234-:R-:W2:Y:S02]  /*595d0*/  LDL.U8 R24, [R1+0x20] ;  /* 0x0000200001187983 */ /* 0x01fea40000100000 */
[----:B--2---:R-:W-:-:S05]  /*595e0*/  LOP3.LUT R24, R24, 0x40, RZ, 0xfc, !PT ;  /* 0x0000004018187812 */ /* 0x004fca00078efcff */
[----:B------:R0:W-:Y:S02]  /*595f0*/  STL.U8 [R1+0x20], R24 ;  /* 0x0000201801007387 */ /* 0x0001e40000100000 */
.L_x_3147:
[----:B------:R-:W-:Y:S05]  /*59600*/  BSYNC.RECONVERGENT B0 ;  /* 0x0000000000007941 */ /* 0x000fea0003800200 */
.L_x_3146:
[----:B------:R-:W-:Y:S04]  /*59610*/  BSSY.RECONVERGENT B0, `(.L_x_3148) ;  /* 0x0000005000007945 */ /* 0x000fe80003800200 */
[----:B------:R-:W-:Y:S05]  /*59620*/  @!P1 BRA `(.L_x_3149) ;  /* 0x00000000000c9947 */ /* 0x000fea0003800000 */
[----:B01234-:R-:W2:Y:S02]  /*59630*/  LDL.U8 R24, [R1+0x20] ;  /* 0x0000200001187983 */ /* 0x01fea40000100000 */
[----:B--2---:R-:W-:-:S05]  /*59640*/  LOP3.LUT R24, R24, 0x20, RZ, 0xfc, !PT ;  /* 0x0000002018187812 */ /* 0x004fca00078efcff */
[----:B------:R0:W-:Y:S02]  /*59650*/  STL.U8 [R1+0x20], R24 ;  /* 0x0000201801007387 */ /* 0x0001e40000100000 */
.L_x_3149:
[----:B------:R-:W-:Y:S05]  /*59660*/  BSYNC.RECONVERGENT B0 ;  /* 0x0000000000007941 */ /* 0x000fea0003800200 */
.L_x_3148:
[----:B------:R-:W-:Y:S04]  /*59670*/  BSSY.RECONVERGENT B0, `(.L_x_3150) ;  /* 0x0000005000007945 */ /* 0x000fe80003800200 */
[----:B------:R-:W-:Y:S05]  /*59680*/  @!P2 BRA `(.L_x_3151) ;  /* 0x00000000000ca947 */ /* 0x000fea0003800000 */
[----:B01234-:R-:W2:Y:S02]  /*59690*/  LDL.U8 R24, [R1+0x20] ;  /* 0x0000200001187983 */ /* 0x01fea40000100000 */
[----:B--2---:R-:W-:-:S05]  /*596a0*/  LOP3.LUT R24, R24, 0x10, RZ, 0xfc, !PT ;  /* 0x0000001018187812 */ /* 0x004fca00078efcff */
[----:B------:R0:W-:Y:S02]  /*596b0*/  STL.U8 [R1+0x20], R24 ;  /* 0x0000201801007387 */ /* 0x0001e40000100000 */
.L_x_3151:
[----:B------:R-:W-:Y:S05]  /*596c0*/  BSYNC.RECONVERGENT B0 ;  /* 0x0000000000007941 */ /* 0x000fea0003800200 */
.L_x_3150:
[----:B------:R-:W-:Y:S04]  /*596d0*/  BSSY.RECONVERGENT B0, `(.L_x_3152) ;  /* 0x0000005000007945 */ /* 0x000fe80003800200 */
[----:B------:R-:W-:Y:S05]  /*596e0*/  @!P3 BRA `(.L_x_3153) ;  /* 0x00000000000cb947 */ /* 0x000fea0003800000 */
[----:B01234-:R-:W2:Y:S02]  /*596f0*/  LDL.U8 R24, [R1+0x20] ;  /* 0x0000200001187983 */ /* 0x01fea40000100000 */
[----:B--2---:R-:W-:-:S05]  /*59700*/  LOP3.LUT R24, R24, 0x8, RZ, 0xfc, !PT ;  /* 0x0000000818187812 */ /* 0x004fca00078efcff */
[----:B------:R0:W-:Y:S02]  /*59710*/  STL.U8 [R1+0x20], R24 ;  /* 0x0000201801007387 */ /* 0x0001e40000100000 */
.L_x_3153:
[----:B------:R-:W-:Y:S05]  /*59720*/  BSYNC.RECONVERGENT B0 ;  /* 0x0000000000007941 */ /* 0x000fea0003800200 */
.L_x_3152:
[----:B------:R-:W-:Y:S04]  /*59730*/  BSSY.RECONVERGENT B0, `(.L_x_3154) ;  /* 0x0000005000007945 */ /* 0x000fe80003800200 */
[----:B------:R-:W-:Y:S05]  /*59740*/  @!P4 BRA `(.L_x_3155) ;  /* 0x00000000000cc947 */ /* 0x000fea0003800000 */
[----:B01234-:R-:W2:Y:S02]  /*59750*/  LDL.U8 R24, [R1+0x20] ;  /* 0x0000200001187983 */ /* 0x01fea40000100000 */
[----:B--2---:R-:W-:-:S05]  /*59760*/  LOP3.LUT R24, R24, 0x4, RZ, 0xfc, !PT ;  /* 0x0000000418187812 */ /* 0x004fca00078efcff */
[----:B------:R0:W-:Y:S02]  /*59770*/  STL.U8 [R1+0x20], R24 ;  /* 0x0000201801007387 */ /* 0x0001e40000100000 */
.L_x_3155:
[----:B------:R-:W-:Y:S05]  /*59780*/  BSYNC.RECONVERGENT B0 ;  /* 0x0000000000007941 */ /* 0x000fea0003800200 */
.L_x_3154:
[----:B------:R-:W-:Y:S04]  /*59790*/  BSSY.RECONVERGENT B0, `(.L_x_3156) ;  /* 0x0000005000007945 */ /* 0x000fe80003800200 */
[----:B------:R-:W-:Y:S05]  /*597a0*/  @!P5 BRA `(.L_x_3157) ;  /* 0x00000000000cd947 */ /* 0x000fea0003800000 */
[----:B01234-:R-:W2:Y:S02]  /*597b0*/  LDL.U8 R24, [R1+0x20] ;  /* 0x0000200001187983 */ /* 0x01fea40000100000 */
[----:B--2---:R-:W-:-:S05]  /*597c0*/  LOP3.LUT R24, R24, 0x2, RZ, 0xfc, !PT ;  /* 0x0000000218187812 */ /* 0x004fca00078efcff */
[----:B------:R0:W-:Y:S02]  /*597d0*/  STL.U8 [R1+0x20], R24 ;  /* 0x0000201801007387 */ /* 0x0001e40000100000 */
.L_x_3157:
[----:B------:R-:W-:Y:S05]  /*597e0*/  BSYNC.RECONVERGENT B0 ;  /* 0x0000000000007941 */ /* 0x000fea0003800200 */
.L_x_3156:
        /* <DEDUP_REMOVED lines=1444> */
.L_x_3159:
[----:B------:R-:W-:Y:S05]  /*5f230*/  BSYNC.RECONVERGENT B0 ;  /* 0x0000000000007941 */ /* 0x000fea0003800200 */
.L_x_3158:
[----:B------:R-:W-:Y:S01]  /*5f240*/  LOP3.LUT P6, RZ, R48, 0x200, RZ, 0xc0, !PT ;  /* 0x0000020030ff7812 */ /* 0x000fe200078cc0ff */
[----:B------:R-:W-:-:S12]  /*5f250*/  BSSY.RECONVERGENT B0, `(.L_x_3160) ;  /* 0x0000005000007945 */ /* 0x000fd80003800200 */
[----:B------:R-:W-:Y:S05]  /*5f260*/  @!P6 BRA `(.L_x_3161) ;  /* 0x00000000000ce947 */ /* 0x000fea0003800000 */
[----:B0-----:R-:W2:Y:S02]  /*5f270*/  LDL.U8 R24, [R1] ;  /* 0x0000000001187983 */ /* 0x001ea40000100000 */
[----:B--2---:R-:W-:-:S05]  /*5f280*/  LOP3.LUT R24, R24, 0x40, RZ, 0xfc, !PT ;  /* 0x0000004018187812 */ /* 0x004fca00078efcff */
[----:B------:R1:W-:Y:S02]  /*5f290*/  STL.U8 [R1], R24 ;  /* 0x0000001801007387 */ /* 0x0003e40000100000 */
.L_x_3161:
[----:B------:R-:W-:Y:S05]  /*5f2a0*/  BSYNC.RECONVERGENT B0 ;  /* 0x0000000000007941 */ /* 0x000fea0003800200 */
.L_x_3160:
[----:B------:R-:W-:Y:S04]  /*5f2b0*/  BSSY.RECONVERGENT B0, `(.L_x_3162) ;  /* 0x0000005000007945 */ /* 0x000fe80003800200 */
[----:B------:R-:W-:Y:S05]  /*5f2c0*/  @!P0 BRA `(.L_x_3163) ;  /* 0x00000000000c8947 */ /* 0x000fea0003800000 */
[----:B01----:R-:W2:Y:S02]  /*5f2d0*/  LDL.U8 R24, [R1] ;  /* 0x0000000001187983 */ /* 0x003ea40000100000 */
[----:B--2---:R-:W-:-:S05]  /*5f2e0*/  LOP3.LUT R24, R24, 0x20, RZ, 0xfc, !PT ;  /* 0x0000002018187812 */ /* 0x004fca00078efcff */
[----:B------:R2:W-:Y:S02]  /*5f2f0*/  STL.U8 [R1], R24 ;  /* 0x0000001801007387 */ /* 0x0005e40000100000 */
.L_x_3163:
[----:B------:R-:W-:Y:S05]  /*5f300*/  BSYNC.RECONVERGENT B0 ;  /* 0x0000000000007941 */ /* 0x000fea0003800200 */
.L_x_3162:
[----:B------:R-:W-:Y:S04]  /*5f310*/  BSSY.RECONVERGENT B0, `(.L_x_3164) ;  /* 0x0000005000007945 */ /* 0x000fe80003800200 */
[----:B------:R-:W-:Y:S05]  /*5f320*/  @!P1 BRA `(.L_x_3165) ;  /* 0x00000000000c9947 */ /* 0x000fea0003800000 */
[----:B012---:R-:W2:Y:S02]  /*5f330*/  LDL.U8 R24, [R1] ;  /* 0x0000000001187983 */ /* 0x007ea40000100000 */
[----:B--2---:R-:W-:-:S05]  /*5f340*/  LOP3.LUT R24, R24, 0x10, RZ, 0xfc, !PT ;  /* 0x0000001018187812 */ /* 0x004fca00078efcff */
[----:B------:R3:W-:Y:S02]  /*5f350*/  STL.U8 [R1], R24 ;  /* 0x0000001801007387 */ /* 0x0007e40000100000 */
.L_x_3165:
[----:B------:R-:W-:Y:S05]  /*5f360*/  BSYNC.RECONVERGENT B0 ;  /* 0x0000000000007941 */ /* 0x000fea0003800200 */
.L_x_3164:
[----:B------:R-:W-:Y:S04]  /*5f370*/  BSSY.RECONVERGENT B0, `(.L_x_3166) ;  /* 0x0000005000007945 */ /* 0x000fe80003800200 */
[----:B------:R-:W-:Y:S05]  /*5f380*/  @!P2 BRA `(.L_x_3167) ;  /* 0x00000000000ca947 */ /* 0x000fea0003800000 */
[----:B0123--:R-:W2:Y:S02]  /*5f390*/  LDL.U8 R24, [R1] ;  /* 0x0000000001187983 */ /* 0x00fea40000100000 */
[----:B--2---:R-:W-:-:S05]  /*5f3a0*/  LOP3.LUT R24, R24, 0x8, RZ, 0xfc, !PT ;  /* 0x0000000818187812 */ /* 0x004fca00078efcff */
[----:B------:R4:W-:Y:S02]  /*5f3b0*/  STL.U8 [R1], R24 ;  /* 0x0000001801007387 */ /* 0x0009e40000100000 */
.L_x_3167:
[----:B------:R-:W-:Y:S05]  /*5f3c0*/  BSYNC.RECONVERGENT B0 ;  /* 0x0000000000007941 */ /* 0x000fea0003800200 */
.L_x_3166:
[----:B------:R-:W-:Y:S04]  /*5f3d0*/  BSSY.RECONVERGENT B0, `(.L_x_3168) ;  /* 0x0000005000007945 */ /* 0x000fe80003800200 */
[----:B------:R-:W-:Y:S05]  /*5f3e0*/  @!P3 BRA `(.L_x_3169) ;  /* 0x00000000000cb947 */ /* 0x000fea0003800000 */
[----:B01234-:R-:W2:Y:S02]  /*5f3f0*/  LDL.U8 R24, [R1] ;  /* 0x0000000001187983 */ /* 0x01fea40000100000 */
[----:B--2---:R-:W-:-:S05]  /*5f400*/  LOP3.LUT R24, R24, 0x4, RZ, 0xfc, !PT ;  /* 0x0000000418187812 */ /* 0x004fca00078efcff */
[----:B------:R0:W-:Y:S02]  /*5f410*/  STL.U8 [R1], R24 ;  /* 0x0000001801007387 */ /* 0x0001e40000100000 */
.L_x_3169:
[----:B------:R-:W-:Y:S05]  /*5f420*/  BSYNC.RECONVERGENT B0 ;  /* 0x0000000000007941 */ /* 0x000fea0003800200 */
.L_x_3168:
[----:B------:R-:W-:Y:S04]  /*5f430*/  BSSY.RECONVERGENT B0, `(.L_x_3170) ;  /* 0x0000005000007945 */ /* 0x000fe80003800200 */
[----:B------:R-:W-:Y:S05]  /*5f440*/  @!P4 BRA `(.L_x_3171) ;  /* 0x00000000000cc947 */ /* 0x000fea0003800000 */
[----:B01234-:R-:W2:Y:S02]  /*5f450*/  LDL.U8 R24, [R1] ;  /* 0x0000000001187983 */ /* 0x01fea40000100000 */
[----:B--2---:R-:W-:-:S05]  /*5f460*/  LOP3.LUT R24, R24, 0x2, RZ, 0xfc, !PT ;  /* 0x0000000218187812 */ /* 0x004fca00078efcff */
[----:B------:R0:W-:Y:S02]  /*5f470*/  STL.U8 [R1], R24 ;  /* 0x0000001801007387 */ /* 0x0001e40000100000 */
.L_x_3171:
[----:B------:R-:W-:Y:S05]  /*5f480*/  BSYNC.RECONVERGENT B0 ;  /* 0x0000000000007941 */ /* 0x000fea0003800200 */
.L_x_3170:
[----:B------:R-:W-:Y:S04]  /*5f490*/  BSSY.RECONVERGENT B0, `(.L_x_3172) ;  /* 0x0000005000007945 */ /* 0x000fe80003800200 */
[----:B------:R-:W-:Y:S05]  /*5f4a0*/  @!P5 BRA `(.L_x_3173) ;  /* 0x00000000000cd947 */ /* 0x000fea0003800000 */
[----:B01234-:R-:W2:Y:S02]  /*5f4b0*/  LDL.U8 R24, [R1] ;  /* 0x0000000001187983 */ /* 0x01fea40000100000 */
[----:B--2---:R-:W-:-:S05]  /*5f4c0*/  LOP3.LUT R24, R24, 0x1, RZ, 0xfc, !PT ;  /* 0x0000000118187812 */ /* 0x004fca00078efcff */
[----:B------:R0:W-:Y:S02]  /*5f4d0*/  STL.U8 [R1], R24 ;  /* 0x0000001801007387 */ /* 0x0001e40000100000 */
.L_x_3173:
[----:B------:R-:W-:Y:S05]  /*5f4e0*/  BSYNC.RECONVERGENT B0 ;  /* 0x0000000000007941 */ /* 0x000fea0003800200 */
.L_x_3172:
        /* <DEDUP_REMOVED lines=23> */
.L_x_3175:
[----:B------:R-:W-:Y:S05]  /*5f660*/  BSYNC.RECONVERGENT B0 ;  /* 0x0000000000007941 */ /* 0x000fea0003800200 */
.L_x_3174:
[----:B------:R-:W-:Y:S01]  /*5f670*/  BSSY.RECONVERGENT B0, `(.L_x_3176) ;  /* 0x0000006000007945 */ /* 0x000fe20003800200 */
[----:B------:R-:W-:-:S03]  /*5f680*/  LOP3.LUT P4, RZ, R21, 0x20, RZ, 0xc0, !PT ;  /* 0x0000002015ff7812 */ /* 0x000fc6000788c0ff */
[----:B------:R-:W-:Y:S10]  /*5f690*/  @!P5 BRA `(.L_x_3177) ;  /* 0x00000000000cd947 */ /* 0x000ff40003800000 */
[----:B-1----:R-:W2:Y:S02]  /*5f6a0*/  LDL.U8 R48, [R1+0x1] ;  /* 0x0000010001307983 */ /* 0x002ea40000100000 */
[----:B--2---:R-:W-:-:S05]  /*5f6b0*/  LOP3.LUT R48, R48, 0x40, RZ, 0xfc, !PT ;  /* 0x0000004030307812 */ /* 0x004fca00078efcff */
[----:B------:R2:W-:Y:S02]  /*5f6c0*/  STL.U8 [R1+0x1], R48 ;  /* 0x0000013001007387 */ /* 0x0005e40000100000 */
.L_x_3177:
[----:B------:R-:W-:Y:S05]  /*5f6d0*/  BSYNC.RECONVERGENT B0 ;  /* 0x0000000000007941 */ /* 0x000fea0003800200 */
.L_x_3176:
[----:B------:R-:W-:Y:S01]  /*5f6e0*/  BSSY.RECONVERGENT B0, `(.L_x_3178) ;  /* 0x0000006000007945 */ /* 0x000fe20003800200 */
[----:B------:R-:W-:-:S03]  /*5f6f0*/  LOP3.LUT P5, RZ, R21, 0x10, RZ, 0xc0, !PT ;  /* 0x0000001015ff7812 */ /* 0x000fc600078ac0ff */
[----:B------:R-:W-:Y:S10]  /*5f700*/  @P1 BRA `(.L_x_3179) ;  /* 0x00000000000c1947 */ /* 0x000ff40003800000 */
[----:B-12---:R-:W2:Y:S02]  /*5f710*/  LDL.U8 R48, [R1+0x1] ;  /* 0x0000010001307983 */ /* 0x006ea40000100000 */
[----:B--2---:R-:W-:-:S05]  /*5f720*/  LOP3.LUT R48, R48, 0x20, RZ, 0xfc, !PT ;  /* 0x0000002030307812 */ /* 0x004fca00078efcff */
[----:B------:R3:W-:Y:S02]  /*5f730*/  STL.U8 [R1+0x1], R48 ;  /* 0x0000013001007387 */ /* 0x0007e40000100000 */
.L_x_3179:
[----:B------:R-:W-:Y:S05]  /*5f740*/  BSYNC.RECONVERGENT B0 ;  /* 0x0000000000007941 */ /* 0x000fea0003800200 */
.L_x_3178:
[----:B------:R-:W-:Y:S01]  /*5f750*/  BSSY.RECONVERGENT B0, `(.L_x_3180) ;  /* 0x0000006000007945 */ /* 0x000fe20003800200 */
[----:B------:R-:W-:-:S03]  /*5f760*/  LOP3.LUT P1, RZ, R21, 0x8, RZ, 0xc0, !PT ;  /* 0x0000000815ff7812 */ /* 0x000fc6000782c0ff */
[----:B------:R-:W-:Y:S10]  /*5f770*/  @!P0 BRA `(.L_x_3181) ;  /* 0x00000000000c8947 */ /* 0x000ff40003800000 */
[----:B-123--:R-:W2:Y:S02]  /*5f780*/  LDL.U8 R48, [R1+0x1] ;  /* 0x0000010001307983 */ /* 0x00eea40000100000 */
[----:B--2---:R-:W-:-:S05]  /*5f790*/  LOP3.LUT R48, R48, 0x10, RZ, 0xfc, !PT ;  /* 0x0000001030307812 */ /* 0x004fca00078efcff */
[----:B------:R4:W-:Y:S02]  /*5f7a0*/  STL.U8 [R1+0x1], R48 ;  /* 0x0000013001007387 */ /* 0x0009e40000100000 */
.L_x_3181:
[----:B------:R-:W-:Y:S05]  /*5f7b0*/  BSYNC.RECONVERGENT B0 ;  /* 0x0000000000007941 */ /* 0x000fea0003800200 */
.L_x_3180:
[----:B------:R-:W-:Y:S01]  /*5f7c0*/  BSSY.RECONVERGENT B0, `(.L_x_3182) ;  /* 0x0000006000007945 */ /* 0x000fe20003800200 */
[----:B------:R-:W-:-:S03]  /*5f7d0*/  LOP3.LUT P0, RZ, R21, 0x4, RZ, 0xc0, !PT ;  /* 0x0000000415ff7812 */ /* 0x000fc6000780c0ff */
[----:B------:R-:W-:Y:S10]  /*5f7e0*/  @!P2 BRA `(.L_x_3183) ;  /* 0x00000000000ca947 */ /* 0x000ff40003800000 */
[----:B-1234-:R-:W2:Y:S02]  /*5f7f0*/  LDL.U8 R48, [R1+0x1] ;  /* 0x0000010001307983 */ /* 0x01eea40000100000 */
[----:B--2---:R-:W-:-:S05]  /*5f800*/  LOP3.LUT R48, R48, 0x8, RZ, 0xfc, !PT ;  /* 0x0000000830307812 */ /* 0x004fca00078efcff */
[----:B------:R1:W-:Y:S02]  /*5f810*/  STL.U8 [R1+0x1], R48 ;  /* 0x0000013001007387 */ /* 0x0003e40000100000 */
.L_x_3183:
[----:B------:R-:W-:Y:S05]  /*5f820*/  BSYNC.RECONVERGENT B0 ;  /* 0x0000000000007941 */ /* 0x000fea0003800200 */
.L_x_3182:
        /* <DEDUP_REMOVED lines=12> */
.L_x_3185:
[----:B------:R-:W-:Y:S05]  /*5f8f0*/  BSYNC.RECONVERGENT B0 ;  /* 0x0000000000007941 */ /* 0x000fea0003800200 */
.L_x_3184:
[----:B------:R-:W-:Y:S01]  /*5f900*/  BSSY.RECONVERGENT B0, `(.L_x_3186) ;  /* 0x0000006000007945 */ /* 0x000fe20003800200 */
[----:B------:R-:W-:-:S03]  /*5f910*/  ISETP.NE.U32.AND P2, PT, R51, 0x1, PT ;  /* 0x000000013300780c */ /* 0x000fc60003f45070 */
[----:B------:R-:W-:Y:S10]  /*5f920*/  @!P6 BRA `(.L_x_3187) ;  /* 0x00000000000ce947 */ /* 0x000ff40003800000 */
[----:B-1----:R-:W2:Y:S02]  /*5f930*/  LDL.U8 R48, [R1+0x1] ;  /* 0x0000010001307983 */ /* 0x002ea40000100000 */
[----:B--2---:R-:W-:-:S05]  /*5f940*/  LOP3.LUT R48, R48, 0x2, RZ, 0xfc, !PT ;  /* 0x0000000230307812 */ /* 0x004fca00078efcff */
[----:B------:R2:W-:Y:S02]  /*5f950*/  STL.U8 [R1+0x1], R48 ;  /* 0x0000013001007387 */ /* 0x0005e40000100000 */
.L_x_3187:
[----:B------:R-:W-:Y:S05]  /*5f960*/  BSYNC.RECONVERGENT B0 ;  /* 0x0000000000007941 */ /* 0x000fea0003800200 */
.L_x_3186:
        /* <DEDUP_REMOVED lines=8> */
.L_x_3189:
[----:B------:R-:W-:Y:S05]  /*5f9f0*/  BSYNC.RECONVERGENT B0 ;  /* 0x0000000000007941 */ /* 0x000fea0003800200 */
.L_x_3188:
        /* <DEDUP_REMOVED lines=8> */
.L_x_3191:
[----:B------:R-:W-:Y:S05]  /*5fa80*/  BSYNC.RECONVERGENT B0 ;  /* 0x0000000000007941 */ /* 0x000fea0003800200 */
.L_x_3190:
        /* <DEDUP_REMOVED lines=8> */
.L_x_3193:
[----:B------:R-:W-:Y:S05]  /*5fb10*/  BSYNC.RECONVERGENT B0 ;  /* 0x0000000000007941 */ /* 0x000fea0003800200 */
.L_x_3192:
[----:B------:R-:W-:Y:S01]  /*5fb20*/  BSSY.RECONVERGENT B0, `(.L_x_3194) ;  /* 0x0000006000007945 */ /* 0x000fe20003800200 */
[----:B------:R-:W-:-:S03]  /*5fb30*/  LOP3.LUT P6, RZ, R22, 0x80, RZ, 0xc0, !PT ;  /* 0x0000008016ff7812 */ /* 0x000fc600078cc0ff */
[----:B------:R-:W-:Y:S10]  /*5fb40*/  @!P1 BRA `(.L_x_3195) ;  /* 0x00000000000c9947 */ /* 0x000ff40003800000 */
[----:B-1234-:R-:W2:Y:S02]  /*5fb50*/  LDL.U8 R48, [R1+0x2] ;  /* 0x0000020001307983 */ /* 0x01eea40000100000 */
[----:B--2---:R-:W-:-:S05]  /*5fb60*/  LOP3.LUT R48, R48, 0x20, RZ, 0xfc, !PT ;  /* 0x0000002030307812 */ /* 0x004fca00078efcff */
[----:B------:R1:W-:Y:S02]  /*5fb70*/  STL.U8 [R1+0x2], R48 ;  /* 0x0000023001007387 */ /* 0x0003e40000100000 */
.L_x_3195:
[----:B------:R-:W-:Y:S05]  /*5fb80*/  BSYNC.RECONVERGENT B0 ;  /* 0x0000000000007941 */ /* 0x000fea0003800200 */
.L_x_3194:
        /* <DEDUP_REMOVED lines=8> */
.L_x_3197:
[----:B------:R-:W-:Y:S05]  /*5fc10*/  BSYNC.RECONVERGENT B0 ;  /* 0x0000000000007941 */ /* 0x000fea0003800200 */
.L_x_3196:
[----:B------:R-:W-:Y:S01]  /*5fc20*/  LOP3.LUT P1, RZ, R42, 0x2, RZ, 0xc0, !PT ;  /* 0x000000022aff7812 */ /* 0x000fe2000782c0ff */
[----:B------:R-:W-:Y:S01]  /*5fc30*/  BSSY.RECONVERGENT B0, `(.L_x_3198) ;  /* 0x0000006000007945 */ /* 0x000fe20003800200 */
[----:B------:R-:W-:-:S11]  /*5fc40*/  LOP3.LUT P0, RZ, R22, 0x20, RZ, 0xc0, !PT ;  /* 0x0000002016ff7812 */ /* 0x000fd6000780c0ff */
[----:B------:R-:W-:Y:S05]  /*5fc50*/  @!P1 BRA `(.L_x_3199) ;  /* 0x00000000000c9947 */ /* 0x000fea0003800000 */
[----:B-1234-:R-:W2:Y:S02]  /*5fc60*/  LDL.U8 R48, [R1+0x2] ;  /* 0x0000020001307983 */ /* 0x01eea40000100000 */
[----:B--2---:R-:W-:-:S05]  /*5fc70*/  LOP3.LUT R48, R48, 0x8, RZ, 0xfc, !PT ;  /* 0x0000000830307812 */ /* 0x004fca00078efcff */
[----:B------:R1:W-:Y:S02]  /*5fc80*/  STL.U8 [R1+0x2], R48 ;  /* 0x0000023001007387 */ /* 0x0003e40000100000 */
.L_x_3199:
[----:B------:R-:W-:Y:S05]  /*5fc90*/  BSYNC.RECONVERGENT B0 ;  /* 0x0000000000007941 */ /* 0x000fea0003800200 */
.L_x_3198:
[----:B------:R-:W-:Y:S01]  /*5fca0*/  BSSY.RECONVERGENT B0, `(.L_x_3200) ;  /* 0x0000006000007945 */ /* 0x000fe20003800200 */
[----:B------:R-:W-:-:S03]  /*5fcb0*/  LOP3.LUT P1, RZ, R22, 0x10, RZ, 0xc0, !PT ;  /* 0x0000001016ff7812 */ /* 0x000fc6000782c0ff */
[----:B------:R-:W-:Y:S10]  /*5fcc0*/  @P2 BRA `(.L_x_3201) ;  /* 0x00000000000c2947 */ /* 0x000ff40003800000 */
[----:B-1234-:R-:W2:Y:S02]  /*5fcd0*/  LDL.U8 R48, [R1+0x2] ;  /* 0x0000020001307983 */ /* 0x01eea40000100000 */
[----:B--2---:R-:W-:-:S05]  /*5fce0*/  LOP3.LUT R48, R48, 0x4, RZ, 0xfc, !PT ;  /* 0x0000000430307812 */ /* 0x004fca00078efcff */
[----:B------:R1:W-:Y:S02]  /*5fcf0*/  STL.U8 [R1+0x2], R48 ;  /* 0x0000023001007387 */ /* 0x0003e40000100000 */
.L_x_3201:
[----:B------:R-:W-:Y:S05]  /*5fd00*/  BSYNC.RECONVERGENT B0 ;  /* 0x0000000000007941 */ /* 0x000fea0003800200 */
.L_x_3200:
[C---:B------:R-:W-:Y:S01]  /*5fd10*/  LOP3.LUT P3, RZ, R22.reuse, 0x400, RZ, 0xc0, !PT ;  /* 0x0000040016ff7812 */ /* 0x040fe2000786c0ff */
[----:B------:R-:W-:Y:S01]  /*5fd20*/  BSSY.RECONVERGENT B0, `(.L_x_3202) ;  /* 0x0000006000007945 */ /* 0x000fe20003800200 */
[----:B------:R-:W-:-:S11]  /*5fd30*/  LOP3.LUT P2, RZ, R22, 0x8, RZ, 0xc0, !PT ;  /* 0x0000000816ff7812 */ /* 0x000fd6000784c0ff */
[----:B------:R-:W-:Y:S05]  /*5fd40*/  @!P3 BRA `(.L_x_3203) ;  /* 0x00000000000cb947 */ /* 0x000fea0003800000 */
[----:B-1234-:R-:W2:Y:S02]  /*5fd50*/  LDL.U8 R48, [R1+0x2] ;  /* 0x0000020001307983 */ /* 0x01eea40000100000 */
[----:B--2---:R-:W-:-:S05]  /*5fd60*/  LOP3.LUT R48, R48, 0x2, RZ, 0xfc, !PT ;  /* 0x0000000230307812 */ /* 0x004fca00078efcff */
[----:B------:R1:W-:Y:S02]  /*5fd70*/  STL.U8 [R1+0x2], R48 ;  /* 0x0000023001007387 */ /* 0x0003e40000100000 */
.L_x_3203:
[----:B------:R-:W-:Y:S05]  /*5fd80*/  BSYNC.RECONVERGENT B0 ;  /* 0x0000000000007941 */ /* 0x000fea0003800200 */
.L_x_3202:
[C---:B------:R-:W-:Y:S01]  /*5fd90*/  LOP3.LUT P4, RZ, R22.reuse, 0x200, RZ, 0xc0, !PT ;  /* 0x0000020016ff7812 */ /* 0x040fe2000788c0ff */
[----:B------:R-:W-:Y:S01]  /*5fda0*/  BSSY.RECONVERGENT B0, `(.L_x_3204) ;  /* 0x0000006000007945 */ /* 0x000fe20003800200 */
[----:B------:R-:W-:-:S11]  /*5fdb0*/  LOP3.LUT P3, RZ, R22, 0x4, RZ, 0xc0, !PT ;  /* 0x0000000416ff7812 */ /* 0x000fd6000786c0ff */
[----:B------:R-:W-:Y:S05]  /*5fdc0*/  @!P4 BRA `(.L_x_3205) ;  /* 0x00000000000cc947 */ /* 0x000fea0003800000 */
[----:B-1234-:R-:W2:Y:S02]  /*5fdd0*/  LDL.U8 R48, [R1+0x2] ;  /* 0x0000020001307983 */ /* 0x01eea40000100000 */
[----:B--2---:R-:W-:-:S05]  /*5fde0*/  LOP3.LUT R48, R48, 0x1, RZ, 0xfc, !PT ;  /* 0x0000000130307812 */ /* 0x004fca00078efcff */
[----:B------:R1:W-:Y:S02]  /*5fdf0*/  STL.U8 [R1+0x2], R48 ;  /* 0x0000023001007387 */ /* 0x0003e40000100000 */
.L_x_3205:
[----:B------:R-:W-:Y:S05]  /*5fe00*/  BSYNC.RECONVERGENT B0 ;  /* 0x0000000000007941 */ /* 0x000fea0003800200 */
.L_x_3204:
        /* <DEDUP_REMOVED lines=8> */
.L_x_3207:
[----:B------:R-:W-:Y:S05]  /*5fe90*/  BSYNC.RECONVERGENT B0 ;  /* 0x0000000000007941 */ /* 0x000fea0003800200 */
.L_x_3206:
[----:B------:R-:W-:Y:S01]  /*5fea0*/  BSSY.RECONVERGENT B0, `(.L_x_3208) ;  /* 0x0000006000007945 */ /* 0x000fe20003800200 */
[----:B------:R-:W-:-:S03]  /*5feb0*/  ISETP.NE.U32.AND P5, PT, R21, 0x1, PT ;  /* 0x000000011500780c */ /* 0x000fc60003fa5070 */
[----:B------:R-:W-:Y:S10]  /*5fec0*/  @!P6 BRA `(.L_x_3209) ;  /* 0x00000000000ce947 */ /* 0x000ff40003800000 */
[----:B0-----:R-:W5:Y:S02]  /*5fed0*/  LDL.U8 R22, [R1+0x3] ;  /* 0x0000030001167983 */ /* 0x001f640000100000 */
[----:B-----5:R-:W-:-:S05]  /*5fee0*/  LOP3.LUT R22, R22, 0x40, RZ, 0xfc, !PT ;  /* 0x0000004016167812 */ /* 0x020fca00078efcff */
[----:B------:R0:W-:Y:S02]  /*5fef0*/  STL.U8 [R1+0x3], R22 ;  /* 0x0000031601007387 */ /* 0x0001e40000100000 */
.L_x_3209:
[----:B------:R-:W-:Y:S05]  /*5ff00*/  BSYNC.RECONVERGENT B0 ;  /* 0x0000000000007941 */ /* 0x000fea0003800200 */
.L_x_3208:
        /* <DEDUP_REMOVED lines=11> */
.L_x_3211:
[----:B------:R-:W-:Y:S05]  /*5ffc0*/  BSYNC.RECONVERGENT B0 ;  /* 0x0000000000007941 */ /* 0x000fea0003800200 */
.L_x_3210:
[----:B------:R-:W-:Y:S01]  /*5ffd0*/  BSSY.RECONVERGENT B0, `(.L_x_3212) ;  /* 0x0000006000007945 */ /* 0x000fe20003800200 */
[----:B------:R-:W-:-:S03]  /*5ffe0*/  LOP3.LUT P6, RZ, R19, 0x200, RZ, 0xc0, !PT ;  /* 0x0000020013ff7812 */ /* 0x000fc600078cc0ff */
[----:B------:R-:W-:Y:S10]  /*5fff0*/  @!P0 BRA `(.L_x_3213) ;  /* 0x00000000000c8947 */ /* 0x000ff40003800000 */
[----:B0-----:R-:W5:Y:S02]  /*60000*/  LDL.U8 R22, [R1+0x3] ;  /* 0x0000030001167983 */ /* 0x001f640000100000 */
[----:B-----5:R-:W-:-:S05]  /*60010*/  LOP3.LUT R22, R22, 0x10, RZ, 0xfc, !PT ;  /* 0x0000001016167812 */ /* 0x020fca00078efcff */
[----:B------:R0:W-:Y:S02]  /*60020*/  STL.U8 [R1+0x3], R22 ;  /* 0x0000031601007387 */ /* 0x0001e40000100000 */
.L_x_3213:
[----:B------:R-:W-:Y:S05]  /*60030*/  BSYNC.RECONVERGENT B0 ;  /* 0x0000000000007941 */ /* 0x000fea0003800200 */
.L_x_3212:
[----:B------:R-:W-:Y:S01]  /*60040*/  BSSY.RECONVERGENT B0, `(.L_x_3214) ;  /* 0x0000006000007945 */ /* 0x000fe20003800200 */
[----:B------:R-:W-:-:S03]  /*60050*/  LOP3.LUT P0, RZ, R19, 0x100, RZ, 0xc0, !PT ;  /* 0x0000010013ff7812 */ /* 0x000fc6000780c0ff */
[----:B------:R-:W-:Y:S10]  /*60060*/  @!P1 BRA `(.L_x_3215) ;  /* 0x00000000000c9947 */ /* 0x000ff40003800000 */
[----:B0-----:R-:W5:Y:S02]  /*60070*/  LDL.U8 R22, [R1+0x3] ;  /* 0x0000030001167983 */ /* 0x001f640000100000 */
[----:B-----5:R-:W-:-:S05]  /*60080*/  LOP3.LUT R22, R22, 0x8, RZ, 0xfc, !PT ;  /* 0x0000000816167812 */ /* 0x020fca00078efcff */
[----:B------:R0:W-:Y:S02]  /*60090*/  STL.U8 [R1+0x3], R22 ;  /* 0x0000031601007387 */ /* 0x0001e40000100000 */
.L_x_3215:
[----:B------:R-:W-:Y:S05]  /*600a0*/  BSYNC.RECONVERGENT B0 ;  /* 0x0000000000007941 */ /* 0x000fea0003800200 */
.L_x_3214:
[----:B------:R-:W-:Y:S04]  /*600b0*/  BSSY.RECONVERGENT B0, `(.L_x_3216) ;  /* 0x0000005000007945 */ /* 0x000fe80003800200 */
[----:B------:R-:W-:Y:S05]  /*600c0*/  @!P2 BRA `(.L_x_3217) ;  /* 0x00000000000ca947 */ /* 0x000fea0003800000 */
[----:B0-----:R-:W5:Y:S02]  /*600d0*/  LDL.U8 R22, [R1+0x3] ;  /* 0x0000030001167983 */ /* 0x001f640000100000 */
[----:B-----5:R-:W-:-:S05]  /*600e0*/  LOP3.LUT R22, R22, 0x4, RZ, 0xfc, !PT ;  /* 0x0000000416167812 */ /* 0x020fca00078efcff */
[----:B------:R0:W-:Y:S02]  /*600f0*/  STL.U8 [R1+0x3], R22 ;  /* 0x0000031601007387 */ /* 0x0001e40000100000 */
.L_x_3217:
[----:B------:R-:W-:Y:S05]  /*60100*/  BSYNC.RECONVERGENT B0 ;  /* 0x0000000000007941 */ /* 0x000fea0003800200 */
.L_x_3216:
[----:B------:R-:W-:Y:S04]  /*60110*/  BSSY.RECONVERGENT B0, `(.L_x_3218) ;  /* 0x0000005000007945 */ /* 0x000fe80003800200 */
[----:B------:R-:W-:Y:S05]  /*60120*/  @!P3 BRA `(.L_x_3219) ;  /* 0x00000000000cb947 */ /* 0x000fea0003800000 */
[----:B0-----:R-:W5:Y:S02]  /*60130*/  LDL.U8 R22, [R1+0x3] ;  /* 0x0000030001167983 */ /* 0x001f640000100000 */
[----:B-----5:R-:W-:-:S05]  /*60140*/  LOP3.LUT R22, R22, 0x2, RZ, 0xfc, !PT ;  /* 0x0000000216167812 */ /* 0x020fca00078efcff */
[----:B------:R0:W-:Y:S02]  /*60150*/  STL.U8 [R1+0x3], R22 ;  /* 0x0000031601007387 */ /* 0x0001e40000100000 */
.L_x_3219:
[----:B------:R-:W-:Y:S05]  /*60160*/  BSYNC.RECONVERGENT B0 ;  /* 0x0000000000007941 */ /* 0x000fea0003800200 */
.L_x_3218:
[----:B------:R-:W-:Y:S04]  /*60170*/  BSSY.RECONVERGENT B0, `(.L_x_3220) ;  /* 0x0000005000007945 */ /* 0x000fe80003800200 */
[----:B------:R-:W-:Y:S05]  /*60180*/  @!P4 BRA `(.L_x_3221) ;  /* 0x00000000000cc947 */ /* 0x000fea0003800000 */
[----:B0-----:R-:W5:Y:S02]  /*60190*/  LDL.U8 R22, [R1+0x3] ;  /* 0x0000030001167983 */ /* 0x001f640000100000 */
[----:B-----5:R-:W-:-:S05]  /*601a0*/  LOP3.LUT R22, R22, 0x1, RZ, 0xfc, !PT ;  /* 0x0000000116167812 */ /* 0x020fca00078efcff */
[----:B------:R0:W-:Y:S02]  /*601b0*/  STL.U8 [R1+0x3], R22 ;  /* 0x0000031601007387 */ /* 0x0001e40000100000 */
.L_x_3221:
[----:B------:R-:W-:Y:S05]  /*601c0*/  BSYNC.RECONVERGENT B0 ;  /* 0x0000000000007941 */ /* 0x000fea0003800200 */
.L_x_3220:
[----:B------:R-:W-:Y:S04]  /*601d0*/  BSSY.RECONVERGENT B0, `(.L_x_3222) ;  /* 0x0000005000007945 */ /* 0x000fe80003800200 */
[----:B------:R-:W-:Y:S05]  /*601e0*/  @P5 BRA `(.L_x_3223) ;  /* 0x00000000000c5947 */ /* 0x000fea0003800000 */
[----:B0-----:R-:W5:Y:S02]  /*601f0*/  LDL.U8 R22, [R1+0x4] ;  /* 0x0000040001167983 */ /* 0x001f640000100000 */
[----:B-----5:R-:W-:-:S05]  /*60200*/  LOP3.LUT R22, R22, 0x80, RZ, 0xfc, !PT ;  /* 0x0000008016167812 */ /* 0x020fca00078efcff */
[----:B------:R0:W-:Y:S02]  /*60210*/  STL.U8 [R1+0x4], R22 ;  /* 0x0000041601007387 */ /* 0x0001e40000100000 */
.L_x_3223:
[----:B------:R-:W-:Y:S05]  /*60220*/  BSYNC.RECONVERGENT B0 ;  /* 0x0000000000007941 */ /* 0x000fea0003800200 */
.L_x_3222:
[----:B------:R-:W-:Y:S01]  /*60230*/  LOP3.LUT P1, RZ, R19, 0x400, RZ, 0xc0, !PT ;  /* 0x0000040013ff7812 */ /* 0x000fe2000782c0ff */
[----:B------:R-:W-:-:S12]  /*60240*/  BSSY.RECONVERGENT B0, `(.L_x_3224) ;  /* 0x0000005000007945 */ /* 0x000fd80003800200 */
[----:B------:R-:W-:Y:S05]  /*60250*/  @!P1 BRA `(.L_x_3225) ;  /* 0x00000000000c9947 */ /* 0x000fea0003800000 */
[----:B0-----:R-:W5:Y:S02]  /*60260*/  LDL.U8 R22, [R1+0x4] ;  /* 0x0000040001167983 */ /* 0x001f640000100000 */
[----:B-----5:R-:W-:-:S05]  /*60270*/  LOP3.LUT R22, R22, 0x40, RZ, 0xfc, !PT ;  /* 0x0000004016167812 */ /* 0x020fca00078efcff */
[----:B------:R0:W-:Y:S02]  /*60280*/  STL.U8 [R1+0x4], R22 ;  /* 0x0000041601007387 */ /* 0x0001e40000100000 */
.L_x_3225:
[----:B------:R-:W-:Y:S05]  /*60290*/  BSYNC.RECONVERGENT B0 ;  /* 0x0000000000007941 */ /* 0x000fea0003800200 */
.L_x_3224:
[----:B------:R-:W-:Y:S04]  /*602a0*/  BSSY.RECONVERGENT B0, `(.L_x_3226) ;  /* 0x0000005000007945 */ /* 0x000fe80003800200 */
[----:B------:R-:W-:Y:S05]  /*602b0*/  @!P6 BRA `(.L_x_3227) ;  /* 0x00000000000ce947 */ /* 0x000fea0003800000 */
[----:B0-----:R-:W5:Y:S02]  /*602c0*/  LDL.U8 R22, [R1+0x4] ;  /* 0x0000040001167983 */ /* 0x001f640000100000 */
[----:B-----5:R-:W-:-:S05]  /*602d0*/  LOP3.LUT R22, R22, 0x20, RZ, 0xfc, !PT ;  /* 0x0000002016167812 */ /* 0x020fca00078efcff */
[----:B------:R0:W-:Y:S02]  /*602e0*/  STL.U8 [R1+0x4], R22 ;  /* 0x0000041601007387 */ /* 0x0001e40000100000 */
.L_x_3227:
[----:B------:R-:W-:Y:S05]  /*602f0*/  BSYNC.RECONVERGENT B0 ;  /* 0x0000000000007941 */ /* 0x000fea0003800200 */
.L_x_3226:
[----:B------:R-:W-:Y:S04]  /*60300*/  BSSY.RECONVERGENT B0, `(.L_x_3228) ;  /* 0x0000005000007945 */ /* 0x000fe80003800200 */
[----:B------:R-:W-:Y:S05]  /*60310*/  @!P0 BRA `(.L_x_3229) ;  /* 0x00000000000c8947 */ /* 0x000fea0003800000 */
[----:B0-----:R-:W5:Y:S02]  /*60320*/  LDL.U8 R22, [R1+0x4] ;  /* 0x0000040001167983 */ /* 0x001f640000100000 */
[----:B-----5:R-:W-:-:S05]  /*60330*/  LOP3.LUT R22, R22, 0x10, RZ, 0xfc, !PT ;  /* 0x0000001016167812 */ /* 0x020fca00078efcff */
[----:B------:R0:W-:Y:S02]  /*60340*/  STL.U8 [R1+0x4], R22 ;  /* 0x0000041601007387 */ /* 0x0001e40000100000 */
.L_x_3229:
[----:B------:R-:W-:Y:S05]  /*60350*/  BSYNC.RECONVERGENT B0 ;  /* 0x0000000000007941 */ /* 0x000fea0003800200 */
.L_x_3228:
        /* <DEDUP_REMOVED lines=25> */
.L_x_3231:
[----:B------:R-:W-:Y:S05]  /*604f0*/  BSYNC.RECONVERGENT B0 ;  /* 0x0000000000007941 */ /* 0x000fea0003800200 */
.L_x_3230:
        /* <DEDUP_REMOVED lines=8> */
.L_x_3233:
[----:B------:R-:W-:Y:S05]  /*60580*/  BSYNC.RECONVERGENT B0 ;  /* 0x0000000000007941 */ /* 0x000fea0003800200 */
.L_x_3232:
        /* <DEDUP_REMOVED lines=8> */
.L_x_3235:
[----:B------:R-:W-:Y:S05]  /*60610*/  BSYNC.RECONVERGENT B0 ;  /* 0x0000000000007941 */ /* 0x000fea0003800200 */
.L_x_3234:
        /* <DEDUP_REMOVED lines=8> */
.L_x_3237:
[----:B------:R-:W-:Y:S05]  /*606a0*/  BSYNC.RECONVERGENT B0 ;  /* 0x0000000000007941 */ /* 0x000fea0003800200 */
.L_x_3236:
[----:B------:R-:W-:Y:S01]  /*606b0*/  BSSY.RECONVERGENT B0, `(.L_x_3238) ;  /* 0x0000006000007945 */ /* 0x000fe20003800200 */
[----:B------:R-:W-:-:S03]  /*606c0*/  LOP3.LUT P6, RZ, R20, 0x80, RZ, 0xc0, !PT ;  /* 0x0000008014ff7812 */ /* 0x000fc600078cc0ff */
[----:B------:R-:W-:Y:S10]  /*606d0*/  @!P2 BRA `(.L_x_3239) ;  /* 0x00000000000ca947 */ /* 0x000ff40003800000 */
[----:B0123--:R-:W2:Y:S02]  /*606e0*/  LDL.U8 R52, [R1+0x5] ;  /* 0x0000050001347983 */ /* 0x00fea40000100000 */
[----:B--2---:R-:W-:-:S05]  /*606f0*/  LOP3.LUT R52, R52, 0x80, RZ, 0xfc, !PT ;  /* 0x0000008034347812 */ /* 0x004fca00078efcff */
[----:B------:R4:W-:Y:S02]  /*60700*/  STL.U8 [R1+0x5], R52 ;  /* 0x0000053401007387 */ /* 0x0009e40000100000 */
.L_x_3239:
[----:B------:R-:W-:Y:S05]  /*60710*/  BSYNC.RECONVERGENT B0 ;  /* 0x0000000000007941 */ /* 0x000fea0003800200 */
.L_x_3238:
[----:B------:R-:W-:Y:S01]  /*60720*/  BSSY.RECONVERGENT B0, `(.L_x_3240) ;  /* 0x0000006000007945 */ /* 0x000fe20003800200 */
[----:B------:R-:W-:-:S03]  /*60730*/  LOP3.LUT P3, RZ, R20, 0x40, RZ, 0xc0, !PT ;  /* 0x0000004014ff7812 */ /* 0x000fc6000786c0ff */
[----:B------:R-:W-:Y:S10]  /*60740*/  @!P1 BRA `(.L_x_3241) ;  /* 0x00000000000c9947 */ /* 0x000ff40003800000 */
[----:B01234-:R-:W2:Y:S02]  /*60750*/  LDL.U8 R52, [R1+0x5] ;  /* 0x0000050001347983 */ /* 0x01fea40000100000 */
[----:B--2---:R-:W-:-:S05]  /*60760*/  LOP3.LUT R52, R52, 0x40, RZ, 0xfc, !PT ;  /* 0x0000004034347812 */ /* 0x004fca00078efcff */
[----:B------:R0:W-:Y:S02]  /*60770*/  STL.U8 [R1+0x5], R52 ;  /* 0x0000053401007387 */ /* 0x0001e40000100000 */
.L_x_3241:
[----:B------:R-:W-:Y:S05]  /*60780*/  BSYNC.RECONVERGENT B0 ;  /* 0x0000000000007941 */ /* 0x000fea0003800200 */
.L_x_3240:
[----:B------:R-:W-:Y:S01]  /*60790*/  BSSY.RECONVERGENT B0, `(.L_x_3242) ;  /* 0x0000006000007945 */ /* 0x000fe20003800200 */
[----:B------:R-:W-:-:S03]  /*607a0*/  LOP3.LUT P4, RZ, R20, 0x20, RZ, 0xc0, !PT ;  /* 0x0000002014ff7812 */ /* 0x000fc6000788c0ff */
[----:B------:R-:W-:Y:S10]  /*607b0*/  @!P0 BRA `(.L_x_3243) ;  /* 0x00000000000c8947 */ /* 0x000ff40003800000 */
[----:B01234-:R-:W2:Y:S02]  /*607c0*/  LDL.U8 R52, [R1+0x5] ;  /* 0x0000050001347983 */ /* 0x01fea40000100000 */
[----:B--2---:R-:W-:-:S05]  /*607d0*/  LOP3.LUT R52, R52, 0x20, RZ, 0xfc, !PT ;  /* 0x0000002034347812 */ /* 0x004fca00078efcff */
[----:B------:R0:W-:Y:S02]  /*607e0*/  STL.U8 [R1+0x5], R52 ;  /* 0x0000053401007387 */ /* 0x0001e40000100000 */
.L_x_3243:
[----:B------:R-:W-:Y:S05]  /*607f0*/  BSYNC.RECONVERGENT B0 ;  /* 0x0000000000007941 */ /* 0x000fea0003800200 */
.L_x_3242:
[----:B------:R-:W-:Y:S01]  /*60800*/  ISETP.NE.U32.AND P0, PT, R51, 0x1, PT ;  /* 0x000000013300780c */ /* 0x000fe20003f05070 */
[----:B------:R-:W-:Y:S01]  /*60810*/  BSSY.RECONVERGENT B0, `(.L_x_3244) ;  /* 0x0000006000007945 */ /* 0x000fe20003800200 */
[----:B------:R-:W-:-:S11]  /*60820*/  LOP3.LUT P5, RZ, R20, 0x10, RZ, 0xc0, !PT ;  /* 0x0000001014ff7812 */ /* 0x000fd600078ac0ff */
[----:B------:R-:W-:Y:S05]  /*60830*/  @P0 BRA `(.L_x_3245) ;  /* 0x00000000000c0947 */ /* 0x000fea0003800000 */
[----:B01234-:R-:W2:Y:S02]  /*60840*/  LDL.U8 R52, [R1+0x5] ;  /* 0x0000050001347983 */ /* 0x01fea40000100000 */
[----:B--2---:R-:W-:-:S05]  /*60850*/  LOP3.LUT R52, R52, 0x10, RZ, 0xfc, !PT ;  /* 0x0000001034347812 */ /* 0x004fca00078efcff */
[----:B------:R0:W-:Y:S02]  /*60860*/  STL.U8 [R1+0x5], R52 ;  /* 0x0000053401007387 */ /* 0x0001e40000100000 */
.L_x_3245:
[----:B------:R-:W-:Y:S05]  /*60870*/  BSYNC.RECONVERGENT B0 ;  /* 0x0000000000007941 */ /* 0x000fea0003800200 */
.L_x_3244:
[C---:B------:R-:W-:Y:S01]  /*60880*/  LOP3.LUT P0, RZ, R20.reuse, 0x400, RZ, 0xc0, !PT ;  /* 0x0000040014ff7812 */ /* 0x040fe2000780c0ff */
[----:B------:R-:W-:Y:S01]  /*60890*/  BSSY.RECONVERGENT B0, `(.L_x_3246) ;  /* 0x0000006000007945 */ /* 0x000fe20003800200 */
[----:B------:R-:W-:-:S11]  /*608a0*/  LOP3.LUT P1, RZ, R20, 0x8, RZ, 0xc0, !PT ;  /* 0x0000000814ff7812 */ /* 0x000fd6000782c0ff */
[----:B------:R-:W-:Y:S05]  /*608b0*/  @!P0 BRA `(.L_x_3247) ;  /* 0x00000000000c8947 */ /* 0x000fea0003800000 */
[----:B01234-:R-:W2:Y:S02]  /*608c0*/  LDL.U8 R52, [R1+0x5] ;  /* 0x0000050001347983 */ /* 0x01fea40000100000 */
[----:B--2---:R-:W-:-:S05]  /*608d0*/  LOP3.LUT R52, R52, 0x8, RZ, 0xfc, !PT ;  /* 0x0000000834347812 */ /* 0x004fca00078efcff */
[----:B------:R0:W-:Y:S02]  /*608e0*/  STL.U8 [R1+0x5], R52 ;  /* 0x0000053401007387 */ /* 0x0001e40000100000 */
.L_x_3247:
[----:B------:R-:W-:Y:S05]  /*608f0*/  BSYNC.RECONVERGENT B0 ;  /* 0x0000000000007941 */ /* 0x000fea0003800200 */
.L_x_3246:
[C---:B------:R-:W-:Y:S01]  /*60900*/  LOP3.LUT P2, RZ, R20.reuse, 0x200, RZ, 0xc0, !PT ;  /* 0x0000020014ff7812 */ /* 0x040fe2000784c0ff */
[----:B------:R-:W-:Y:S01]  /*60910*/  BSSY.RECONVERGENT B0, `(.L_x_3248) ;  /* 0x0000006000007945 */ /* 0x000fe20003800200 */
[----:B------:R-:W-:-:S11]  /*60920*/  LOP3.LUT P0, RZ, R20, 0x4, RZ, 0xc0, !PT ;  /* 0x0000000414ff7812 */ /* 0x000fd6000780c0ff */
[----:B------:R-:W-:Y:S05]  /*60930*/  @!P2 BRA `(.L_x_3249) ;  /* 0x00000000000ca947 */ /* 0x000fea0003800000 */
[----:B01234-:R-:W2:Y:S02]  /*60940*/  LDL.U8 R52, [R1+0x5] ;  /* 0x0000050001347983 */ /* 0x01fea40000100000 */
[----:B--2---:R-:W-:-:S05]  /*60950*/  LOP3.LUT R52, R52, 0x4, RZ, 0xfc, !PT ;  /* 0x0000000434347812 */ /* 0x004fca00078efcff */
[----:B------:R0:W-:Y:S02]  /*60960*/  STL.U8 [R1+0x5], R52 ;  /* 0x0000053401007387 */ /* 0x0001e40000100000 */
.L_x_3249:
[----:B------:R-:W-:Y:S05]  /*60970*/  BSYNC.RECONVERGENT B0 ;  /* 0x0000000000007941 */ /* 0x000fea0003800200 */
.L_x_3248:
        /* <DEDUP_REMOVED lines=12> */
.L_x_3251:
[----:B------:R-:W-:Y:S05]  /*60a40*/  BSYNC.RECONVERGENT B0 ;  /* 0x0000000000007941 */ /* 0x000fea0003800200 */
.L_x_3250:
[----:B------:R-:W-:Y:S01]  /*60a50*/  BSSY.RECONVERGENT B0, `(.L_x_3252) ;  /* 0x0000006000007945 */ /* 0x000fe20003800200 */
[----:B------:R-:W-:-:S03]  /*60a60*/  ISETP.NE.U32.AND P2, PT, R51, 0x1, PT ;  /* 0x000000013300780c */ /* 0x000fc60003f45070 */
[----:B------:R-:W-:Y:S10]  /*60a70*/  @!P6 BRA `(.L_x_3253) ;  /* 0x00000000000ce947 */ /* 0x000ff40003800000 */
[----:B--2---:R-:W2:Y:S02]  /*60a80*/  LDL.U8 R20, [R1+0x5] ;  /* 0x0000050001147983 */ /* 0x004ea40000100000 */
[----:B--2---:R-:W-:-:S05]  /*60a90*/  LOP3.LUT R20, R20, 0x1, RZ, 0xfc, !PT ;  /* 0x0000000114147812 */ /* 0x004fca00078efcff */
[----:B------:R2:W-:Y:S02]  /*60aa0*/  STL.U8 [R1+0x5], R20 ;  /* 0x0000051401007387 */ /* 0x0005e40000100000 */
.L_x_3253:
[----:B------:R-:W-:Y:S05]  /*60ab0*/  BSYNC.RECONVERGENT B0 ;  /* 0x0000000000007941 */ /* 0x000fea0003800200 */
.L_x_3252:
        /* <DEDUP_REMOVED lines=8> */
.L_x_3255:
[----:B------:R-:W-:Y:S05]  /*60b40*/  BSYNC.RECONVERGENT B0 ;  /* 0x0000000000007941 */ /* 0x000fea0003800200 */
.L_x_3254:
        /* <DEDUP_REMOVED lines=8> */
.L_x_3257:
[----:B------:R-:W-:Y:S05]  /*60bd0*/  BSYNC.RECONVERGENT B0 ;  /* 0x0000000000007941 */ /* 0x000fea0003800200 */
.L_x_3256:
        /* <DEDUP_REMOVED lines=8> */
.L_x_3259:
[----:B------:R-:W-:Y:S05]  /*60c60*/  BSYNC.RECONVERGENT B0 ;  /* 0x0000000000007941 */ /* 0x000fea0003800200 */
.L_x_3258:
[----:B------:R-:W-:Y:S01]  /*60c70*/  BSSY.RECONVERGENT B0, `(.L_x_3260) ;  /* 0x0000006000007945 */ /* 0x000fe20003800200 */
[----:B------:R-:W-:-:S03]  /*60c80*/  LOP3.LUT P6, RZ, R49, 0x80, RZ, 0xc0, !PT ;  /* 0x0000008031ff7812 */ /* 0x000fc600078cc0ff */
[----:B------:R-:W-:Y:S10]  /*60c90*/  @!P1 BRA `(.L_x_3261) ;  /* 0x00000000000c9947 */ /* 0x000ff40003800000 */
[----:B--2---:R-:W2:Y:S02]  /*60ca0*/  LDL.U8 R20, [R1+0x6] ;  /* 0x0000060001147983 */ /* 0x004ea40000100000 */
[----:B--2---:R-:W-:-:S05]  /*60cb0*/  LOP3.LUT R20, R20, 0x10, RZ, 0xfc, !PT ;  /* 0x0000001014147812 */ /* 0x004fca00078efcff */
[----:B------:R2:W-:Y:S02]  /*60cc0*/  STL.U8 [R1+0x6], R20 ;  /* 0x0000061401007387 */ /* 0x0005e40000100000 */
.L_x_3261:
[----:B------:R-:W-:Y:S05]  /*60cd0*/  BSYNC.RECONVERGENT B0 ;  /* 0x0000000000007941 */ /* 0x000fea0003800200 */
.L_x_3260:
        /* <DEDUP_REMOVED lines=8> */
.L_x_3263:
[----:B------:R-:W-:Y:S05]  /*60d60*/  BSYNC.RECONVERGENT B0 ;  /* 0x0000000000007941 */ /* 0x000fea0003800200 */
.L_x_3262:
[----:B------:R-:W-:Y:S01]  /*60d70*/  LOP3.LUT P1, RZ, R42, 0x2, RZ, 0xc0, !PT ;  /* 0x000000022aff7812 */ /* 0x000fe2000782c0ff */
[----:B------:R-:W-:Y:S01]  /*60d80*/  BSSY.RECONVERGENT B0, `(.L_x_3264) ;  /* 0x0000006000007945 */ /* 0x000fe20003800200 */
[----:B------:R-:W-:-:S11]  /*60d90*/  LOP3.LUT P0, RZ, R49, 0x20, RZ, 0xc0, !PT ;  /* 0x0000002031ff7812 */ /* 0x000fd6000780c0ff */
[----:B------:R-:W-:Y:S05]  /*60da0*/  @!P1 BRA `(.L_x_3265) ;  /* 0x00000000000c9947 */ /* 0x000fea0003800000 */
[----:B--2---:R-:W2:Y:S02]  /*60db0*/  LDL.U8 R20, [R1+0x6] ;  /* 0x0000060001147983 */ /* 0x004ea40000100000 */
[----:B--2---:R-:W-:-:S05]  /*60dc0*/  LOP3.LUT R20, R20, 0x4, RZ, 0xfc, !PT ;  /* 0x0000000414147812 */ /* 0x004fca00078efcff */
[----:B------:R2:W-:Y:S02]  /*60dd0*/  STL.U8 [R1+0x6], R20 ;  /* 0x0000061401007387 */ /* 0x0005e40000100000 */
.L_x_3265:
[----:B------:R-:W-:Y:S05]  /*60de0*/  BSYNC.RECONVERGENT B0 ;  /* 0x0000000000007941 */ /* 0x000fea0003800200 */
.L_x_3264:
[----:B------:R-:W-:Y:S01]  /*60df0*/  BSSY.RECONVERGENT B0, `(.L_x_3266) ;  /* 0x0000006000007945 */ /* 0x000fe20003800200 */
[----:B------:R-:W-:-:S03]  /*60e00*/  LOP3.LUT P1, RZ, R49, 0x10, RZ, 0xc0, !PT ;  /* 0x0000001031ff7812 */ /* 0x000fc6000782c0ff */
[----:B------:R-:W-:Y:S10]  /*60e10*/  @P2 BRA `(.L_x_3267) ;  /* 0x00000000000c2947 */ /* 0x000ff40003800000 */
[----:B--2---:R-:W2:Y:S02]  /*60e20*/  LDL.U8 R20, [R1+0x6] ;  /* 0x0000060001147983 */ /* 0x004ea40000100000 */
[----:B--2---:R-:W-:-:S05]  /*60e30*/  LOP3.LUT R20, R20, 0x2, RZ, 0xfc, !PT ;  /* 0x0000000214147812 */ /* 0x004fca00078efcff */
[----:B------:R2:W-:Y:S02]  /*60e40*/  STL.U8 [R1+0x6], R20 ;  /* 0x0000061401007387 */ /* 0x0005e40000100000 */
.L_x_3267:
[----:B------:R-:W-:Y:S05]  /*60e50*/  BSYNC.RECONVERGENT B0 ;  /* 0x0000000000007941 */ /* 0x000fea0003800200 */
.L_x_3266:
[C---:B------:R-:W-:Y:S01]  /*60e60*/  LOP3.LUT P3, RZ, R49.reuse, 0x400, RZ, 0xc0, !PT ;  /* 0x0000040031ff7812 */ /* 0x040fe2000786c0ff */
[----:B------:R-:W-:Y:S01]  /*60e70*/  BSSY.RECONVERGENT B0, `(.L_x_3268) ;  /* 0x0000006000007945 */ /* 0x000fe20003800200 */
[----:B------:R-:W-:-:S11]  /*60e80*/  LOP3.LUT P2, RZ, R49, 0x8, RZ, 0xc0, !PT ;  /* 0x0000000831ff7812 */ /* 0x000fd6000784c0ff */
[----:B------:R-:W-:Y:S05]  /*60e90*/  @!P3 BRA `(.L_x_3269) ;  /* 0x00000000000cb947 */ /* 0x000fea0003800000 */
[----:B--2---:R-:W2:Y:S02]  /*60ea0*/  LDL.U8 R20, [R1+0x6] ;  /* 0x0000060001147983 */ /* 0x004ea40000100000 */
[----:B--2---:R-:W-:-:S05]  /*60eb0*/  LOP3.LUT R20, R20, 0x1, RZ, 0xfc, !PT ;  /* 0x0000000114147812 */ /* 0x004fca00078efcff */
[----:B------:R2:W-:Y:S02]  /*60ec0*/  STL.U8 [R1+0x6], R20 ;  /* 0x0000061401007387 */ /* 0x0005e40000100000 */
.L_x_3269:
[----:B------:R-:W-:Y:S05]  /*60ed0*/  BSYNC.RECONVERGENT B0 ;  /* 0x0000000000007941 */ /* 0x000fea0003800200 */
.L_x_3268:
[C---:B------:R-:W-:Y:S01]  /*60ee0*/  LOP3.LUT P4, RZ, R49.reuse, 0x200, RZ, 0xc0, !PT ;  /* 0x0000020031ff7812 */ /* 0x040fe2000788c0ff */
[----:B------:R-:W-:Y:S01]  /*60ef0*/  BSSY.RECONVERGENT B0, `(.L_x_3270) ;  /* 0x0000006000007945 */ /* 0x000fe20003800200 */
[----:B------:R-:W-:-:S11]  /*60f00*/  LOP3.LUT P3, RZ, R49, 0x4, RZ, 0xc0, !PT ;  /* 0x0000000431ff7812 */ /* 0x000fd6000786c0ff */
[----:B------:R-:W-:Y:S05]  /*60f10*/  @!P4 BRA `(.L_x_3271) ;  /* 0x00000000000cc947 */ /* 0x000fea0003800000 */
[----:B--2---:R-:W2:Y:S02]  /*60f20*/  LDL.U8 R20, [R1+0x7] ;  /* 0x0000070001147983 */ /* 0x004ea40000100000 */
[----:B--2---:R-:W-:-:S05]  /*60f30*/  LOP3.LUT R20, R20, 0x80, RZ, 0xfc, !PT ;  /* 0x0000008014147812 */ /* 0x004fca00078efcff */
[----:B------:R2:W-:Y:S02]  /*60f40*/  STL.U8 [R1+0x7], R20 ;  /* 0x0000071401007387 */ /* 0x0005e40000100000 */
.L_x_3271:
[----:B------:R-:W-:Y:S05]  /*60f50*/  BSYNC.RECONVERGENT B0 ;  /* 0x0000000000007941 */ /* 0x000fea0003800200 */
.L_x_3270:
        /* <DEDUP_REMOVED lines=8> */
.L_x_3273:
[----:B------:R-:W-:Y:S05]  /*60fe0*/  BSYNC.RECONVERGENT B0 ;  /* 0x0000000000007941 */ /* 0x000fea0003800200 */
.L_x_3272:
[----:B------:R-:W-:Y:S01]  /*60ff0*/  BSSY.RECONVERGENT B0, `(.L_x_3274) ;  /* 0x0000006000007945 */ /* 0x000fe20003800200 */
[----:B------:R-:W-:-:S03]  /*61000*/  ISETP.NE.U32.AND P5, PT, R19, 0x1, PT ;  /* 0x000000011300780c */ /* 0x000fc60003fa5070 */
[----:B------:R-:W-:Y:S10]  /*61010*/  @!P6 BRA `(.L_x_3275) ;  /* 0x00000000000ce947 */ /* 0x000ff40003800000 */
[----:B--2---:R-:W2:Y:S02]  /*61020*/  LDL.U8 R20, [R1+0x7] ;  /* 0x0000070001147983 */ /* 0x004ea40000100000 */
[----:B--2---:R-:W-:-:S05]  /*61030*/  LOP3.LUT R20, R20, 0x20, RZ, 0xfc, !PT ;  /* 0x0000002014147812 */ /* 0x004fca00078efcff */
[----:B------:R2:W-:Y:S02]  /*61040*/  STL.U8 [R1+0x7], R20 ;  /* 0x0000071401007387 */ /* 0x0005e40000100000 */
.L_x_3275:
[----:B------:R-:W-:Y:S05]  /*61050*/  BSYNC.RECONVERGENT B0 ;  /* 0x0000000000007941 */ /* 0x000fea0003800200 */
.L_x_3274:
        /* <DEDUP_REMOVED lines=11> */
.L_x_3277:
[----:B------:R-:W-:Y:S05]  /*61110*/  BSYNC.RECONVERGENT B0 ;  /* 0x0000000000007941 */ /* 0x000fea0003800200 */
.L_x_3276:
[----:B------:R-:W-:Y:S01]  /*61120*/  BSSY.RECONVERGENT B0, `(.L_x_3278) ;  /* 0x0000006000007945 */ /* 0x000fe20003800200 */
[----:B------:R-:W-:-:S03]  /*61130*/  LOP3.LUT P6, RZ, R7, 0x200, RZ, 0xc0, !PT ;  /* 0x0000020007ff7812 */ /* 0x000fc600078cc0ff */
[----:B------:R-:W-:Y:S10]  /*61140*/  @!P0 BRA `(.L_x_3279) ;  /* 0x00000000000c8947 */ /* 0x000ff40003800000 */
[----:B--2---:R-:W2:Y:S02]  /*61150*/  LDL.U8 R20, [R1+0x7] ;  /* 0x0000070001147983 */ /* 0x004ea40000100000 */
[----:B--2---:R-:W-:-:S05]  /*61160*/  LOP3.LUT R20, R20, 0x8, RZ, 0xfc, !PT ;  /* 0x0000000814147812 */ /* 0x004fca00078efcff */
[----:B------:R2:W-:Y:S02]  /*61170*/  STL.U8 [R1+0x7], R20 ;  /* 0x0000071401007387 */ /* 0x0005e40000100000 */
.L_x_3279:
[----:B------:R-:W-:Y:S05]  /*61180*/  BSYNC.RECONVERGENT B0 ;  /* 0x0000000000007941 */ /* 0x000fea0003800200 */
.L_x_3278:
[----:B------:R-:W-:Y:S01]  /*61190*/  BSSY.RECONVERGENT B0, `(.L_x_3280) ;  /* 0x0000006000007945 */ /* 0x000fe20003800200 */
[----:B------:R-:W-:-:S03]  /*611a0*/  LOP3.LUT P0, RZ, R7, 0x100, RZ, 0xc0, !PT ;  /* 0x0000010007ff7812 */ /* 0x000fc6000780c0ff */
[----:B------:R-:W-:Y:S10]  /*611b0*/  @!P1 BRA `(.L_x_3281) ;  /* 0x00000000000c9947 */ /* 0x000ff40003800000 */
[----:B--2---:R-:W2:Y:S02]  /*611c0*/  LDL.U8 R20, [R1+0x7] ;  /* 0x0000070001147983 */ /* 0x004ea40000100000 */
[----:B--2---:R-:W-:-:S05]  /*611d0*/  LOP3.LUT R20, R20, 0x4, RZ, 0xfc, !PT ;  /* 0x0000000414147812 */ /* 0x004fca00078efcff */
[----:B------:R2:W-:Y:S02]  /*611e0*/  STL.U8 [R1+0x7], R20 ;  /* 0x0000071401007387 */ /* 0x0005e40000100000 */
.L_x_3281:
[----:B------:R-:W-:Y:S05]  /*611f0*/  BSYNC.RECONVERGENT B0 ;  /* 0x0000000000007941 */ /* 0x000fea0003800200 */
.L_x_3280:
[----:B------:R-:W-:Y:S04]  /*61200*/  BSSY.RECONVERGENT B0, `(.L_x_3282) ;  /* 0x0000005000007945 */ /* 0x000fe80003800200 */
[----:B------:R-:W-:Y:S05]  /*61210*/  @!P2 BRA `(.L_x_3283) ;  /* 0x00000000000ca947 */ /* 0x000fea0003800000 */
[----:B--2---:R-:W2:Y:S02]  /*61220*/  LDL.U8 R20, [R1+0x7] ;  /* 0x0000070001147983 */ /* 0x004ea40000100000 */
[----:B--2---:R-:W-:-:S05]  /*61230*/  LOP3.LUT R20, R20, 0x2, RZ, 0xfc, !PT ;  /* 0x0000000214147812 */ /* 0x004fca00078efcff */
[----:B------:R2:W-:Y:S02]  /*61240*/  STL.U8 [R1+0x7], R20 ;  /* 0x0000071401007387 */ /* 0x0005e40000100000 */
.L_x_3283:
[----:B------:R-:W-:Y:S05]  /*61250*/  BSYNC.RECONVERGENT B0 ;  /* 0x0000000000007941 */ /* 0x000fea0003800200 */
.L_x_3282:
[----:B------:R-:W-:Y:S04]  /*61260*/  BSSY.RECONVERGENT B0, `(.L_x_3284) ;  /* 0x0000005000007945 */ /* 0x000fe80003800200 */
[----:B------:R-:W-:Y:S05]  /*61270*/  @!P3 BRA `(.L_x_3285) ;  /* 0x00000000000cb947 */ /* 0x000fea0003800000 */
[----:B--2---:R-:W2:Y:S02]  /*61280*/  LDL.U8 R20, [R1+0x7] ;  /* 0x0000070001147983 */ /* 0x004ea40000100000 */
[----:B--2---:R-:W-:-:S05]  /*61290*/  LOP3.LUT R20, R20, 0x1, RZ, 0xfc, !PT ;  /* 0x0000000114147812 */ /* 0x004fca00078efcff */
[----:B------:R2:W-:Y:S02]  /*612a0*/  STL.U8 [R1+0x7], R20 ;  /* 0x0000071401007387 */ /* 0x0005e40000100000 */
.L_x_3285:
[----:B------:R-:W-:Y:S05]  /*612b0*/  BSYNC.RECONVERGENT B0 ;  /* 0x0000000000007941 */ /* 0x000fea0003800200 */
.L_x_3284:
[----:B------:R-:W-:Y:S04]  /*612c0*/  BSSY.RECONVERGENT B0, `(.L_x_3286) ;  /* 0x0000005000007945 */ /* 0x000fe80003800200 */
[----:B------:R-:W-:Y:S05]  /*612d0*/  @!P4 BRA `(.L_x_3287) ;  /* 0x00000000000cc947 */ /* 0x000fea0003800000 */
[----:B--2---:R-:W2:Y:S02]  /*612e0*/  LDL.U8 R20, [R1+0x8] ;  /* 0x0000080001147983 */ /* 0x004ea40000100000 */
[----:B--2---:R-:W-:-:S05]  /*612f0*/  LOP3.LUT R20, R20, 0x80, RZ, 0xfc, !PT ;  /* 0x0000008014147812 */ /* 0x004fca00078efcff */
[----:B------:R2:W-:Y:S02]  /*61300*/  STL.U8 [R1+0x8], R20 ;  /* 0x0000081401007387 */ /* 0x0005e40000100000 */
.L_x_3287:
[----:B------:R-:W-:Y:S05]  /*61310*/  BSYNC.RECONVERGENT B0 ;  /* 0x0000000000007941 */ /* 0x000fea0003800200 */
.L_x_3286:
[----:B------:R-:W-:Y:S04]  /*61320*/  BSSY.RECONVERGENT B0, `(.L_x_3288) ;  /* 0x0000005000007945 */ /* 0x000fe80003800200 */
[----:B------:R-:W-:Y:S05]  /*61330*/  @P5 BRA `(.L_x_3289) ;  /* 0x00000000000c5947 */ /* 0x000fea0003800000 */
[----:B--2---:R-:W2:Y:S02]  /*61340*/  LDL.U8 R20, [R1+0x8] ;  /* 0x0000080001147983 */ /* 0x004ea40000100000 */
[----:B--2---:R-:W-:-:S05]  /*61350*/  LOP3.LUT R20, R20, 0x40, RZ, 0xfc, !PT ;  /* 0x0000004014147812 */ /* 0x004fca00078efcff */
[----:B------:R2:W-:Y:S02]  /*61360*/  STL.U8 [R1+0x8], R20 ;  /* 0x0000081401007387 */ /* 0x0005e40000100000 */
.L_x_3289:
[----:B------:R-:W-:Y:S05]  /*61370*/  BSYNC.RECONVERGENT B0 ;  /* 0x0000000000007941 */ /* 0x000fea0003800200 */
.L_x_3288:
[----:B------:R-:W-:Y:S01]  /*61380*/  LOP3.LUT P1, RZ, R7, 0x400, RZ, 0xc0, !PT ;  /* 0x0000040007ff7812 */ /* 0x000fe2000782c0ff */
[----:B------:R-:W-:-:S12]  /*61390*/  BSSY.RECONVERGENT B0, `(.L_x_3290) ;  /* 0x0000005000007945 */ /* 0x000fd80003800200 */
[----:B------:R-:W-:Y:S05]  /*613a0*/  @!P1 BRA `(.L_x_3291) ;  /* 0x00000000000c9947 */ /* 0x000fea0003800000 */
[----:B--2---:R-:W2:Y:S02]  /*613b0*/  LDL.U8 R20, [R1+0x8] ;  /* 0x0000080001147983 */ /* 0x004ea40000100000 */
[----:B--2---:R-:W-:-:S05]  /*613c0*/  LOP3.LUT R20, R20, 0x20, RZ, 0xfc, !PT ;  /* 0x0000002014147812 */ /* 0x004fca00078efcff */
[----:B------:R2:W-:Y:S02]  /*613d0*/  STL.U8 [R1+0x8], R20 ;  /* 0x0000081401007387 */ /* 0x0005e40000100000 */
.L_x_3291:
[----:B------:R-:W-:Y:S05]  /*613e0*/  BSYNC.RECONVERGENT B0 ;  /* 0x0000000000007941 */ /* 0x000fea0003800200 */
.L_x_3290:
[----:B------:R-:W-:Y:S04]  /*613f0*/  BSSY.RECONVERGENT B0, `(.L_x_3292) ;  /* 0x0000005000007945 */ /* 0x000fe80003800200 */
[----:B------:R-:W-:Y:S05]  /*61400*/  @!P6 BRA `(.L_x_3293) ;  /* 0x00000000000ce947 */ /* 0x000fea0003800000 */
[----:B--2---:R-:W2:Y:S02]  /*61410*/  LDL.U8 R20, [R1+0x8] ;  /* 0x0000080001147983 */ /* 0x004ea40000100000 */
[----:B--2---:R-:W-:-:S05]  /*61420*/  LOP3.LUT R20, R20, 0x10, RZ, 0xfc, !PT ;  /* 0x0000001014147812 */ /* 0x004fca00078efcff */
[----:B------:R2:W-:Y:S02]  /*61430*/  STL.U8 [R1+0x8], R20 ;  /* 0x0000081401007387 */ /* 0x0005e40000100000 */
.L_x_3293:
[----:B------:R-:W-:Y:S05]  /*61440*/  BSYNC.RECONVERGENT B0 ;  /* 0x0000000000007941 */ /* 0x000fea0003800200 */
.L_x_3292:
[----:B------:R-:W-:Y:S04]  /*61450*/  BSSY.RECONVERGENT B0, `(.L_x_3294) ;  /* 0x0000005000007945 */ /* 0x000fe80003800200 */
[----:B------:R-:W-:Y:S05]  /*61460*/  @!P0 BRA `(.L_x_3295) ;  /* 0x00000000000c8947 */ /* 0x000fea0003800000 */
[----:B--2---:R-:W2:Y:S02]  /*61470*/  LDL.U8 R20, [R1+0x8] ;  /* 0x0000080001147983 */ /* 0x004ea40000100000 */
[----:B--2---:R-:W-:-:S05]  /*61480*/  LOP3.LUT R20, R20, 0x8, RZ, 0xfc, !PT ;  /* 0x0000000814147812 */ /* 0x004fca00078efcff */
[----:B------:R2:W-:Y:S02]  /*61490*/  STL.U8 [R1+0x8], R20 ;  /* 0x0000081401007387 */ /* 0x0005e40000100000 */
.L_x_3295:
[----:B------:R-:W-:Y:S05]  /*614a0*/  BSYNC.RECONVERGENT B0 ;  /* 0x0000000000007941 */ /* 0x000fea0003800200 */
.L_x_3294:
        /* <DEDUP_REMOVED lines=25> */
.L_x_3297:
[----:B------:R-:W-:Y:S05]  /*61640*/  BSYNC.RECONVERGENT B0 ;  /* 0x0000000000007941 */ /* 0x000fea0003800200 */
.L_x_3296:
        /* <DEDUP_REMOVED lines=8> */
.L_x_3299:
[----:B------:R-:W-:Y:S05]  /*616d0*/  BSYNC.RECONVERGENT B0 ;  /* 0x0000000000007941 */ /* 0x000fea0003800200 */
.L_x_3298:
        /* <DEDUP_REMOVED lines=8> */
.L_x_3301:
[----:B------:R-:W-:Y:S05]  /*61760*/  BSYNC.RECONVERGENT B0 ;  /* 0x0000000000007941 */ /* 0x000fea0003800200 */
.L_x_3300:
        /* <DEDUP_REMOVED lines=8> */
.L_x_3303:
[----:B------:R-:W-:Y:S05]  /*617f0*/  BSYNC.RECONVERGENT B0 ;  /* 0x0000000000007941 */ /* 0x000fea0003800200 */
.L_x_3302:
[----:B------:R-:W-:Y:S01]  /*61800*/  BSSY.RECONVERGENT B0, `(.L_x_3304) ;  /* 0x0000006000007945 */ /* 0x000fe20003800200 */
[----:B------:R-:W-:-:S03]  /*61810*/  LOP3.LUT P6, RZ, R18, 0x80, RZ, 0xc0, !PT ;  /* 0x0000008012ff7812 */ /* 0x000fc600078cc0ff */
[----:B------:R-:W-:Y:S10]  /*61820*/  @!P2 BRA `(.L_x_3305) ;  /* 0x00000000000ca947 */ /* 0x000ff40003800000 */
[----:B0123--:R-:W2:Y:S02]  /*61830*/  LDL.U8 R52, [R1+0x9] ;  /* 0x0000090001347983 */ /* 0x00fea40000100000 */
[----:B--2---:R-:W-:-:S05]  /*61840*/  LOP3.LUT R52, R52, 0x40, RZ, 0xfc, !PT ;  /* 0x0000004034347812 */ /* 0x004fca00078efcff */
[----:B------:R4:W-:Y:S02]  /*61850*/  STL.U8 [R1+0x9], R52 ;  /* 0x0000093401007387 */ /* 0x0009e40000100000 */
.L_x_3305:
[----:B------:R-:W-:Y:S05]  /*61860*/  BSYNC.RECONVERGENT B0 ;  /* 0x0000000000007941 */ /* 0x000fea0003800200 */
.L_x_3304:
[----:B------:R-:W-:Y:S01]  /*61870*/  BSSY.RECONVERGENT B0, `(.L_x_3306) ;  /* 0x0000006000007945 */ /* 0x000fe20003800200 */
[----:B------:R-:W-:-:S03]  /*61880*/  LOP3.LUT P3, RZ, R18, 0x40, RZ, 0xc0, !PT ;  /* 0x0000004012ff7812 */ /* 0x000fc6000786c0ff */
[----:B------:R-:W-:Y:S10]  /*61890*/  @!P1 BRA `(.L_x_3307) ;  /* 0x00000000000c9947 */ /* 0x000ff40003800000 */
[----:B01234-:R-:W2:Y:S02]  /*618a0*/  LDL.U8 R52, [R1+0x9] ;  /* 0x0000090001347983 */ /* 0x01fea40000100000 */
[----:B--2---:R-:W-:-:S05]  /*618b0*/  LOP3.LUT R52, R52, 0x20, RZ, 0xfc, !PT ;  /* 0x0000002034347812 */ /* 0x004fca00078efcff */
[----:B------:R0:W-:Y:S02]  /*618c0*/  STL.U8 [R1+0x9], R52 ;  /* 0x0000093401007387 */ /* 0x0001e40000100000 */
.L_x_3307:
[----:B------:R-:W-:Y:S05]  /*618d0*/  BSYNC.RECONVERGENT B0 ;  /* 0x0000000000007941 */ /* 0x000fea0003800200 */
.L_x_3306:
[----:B------:R-:W-:Y:S01]  /*618e0*/  BSSY.RECONVERGENT B0, `(.L_x_3308) ;  /* 0x0000006000007945 */ /* 0x000fe20003800200 */
[----:B------:R-:W-:-:S03]  /*618f0*/  LOP3.LUT P4, RZ, R18, 0x20, RZ, 0xc0, !PT ;  /* 0x0000002012ff7812 */ /* 0x000fc6000788c0ff */
[----:B------:R-:W-:Y:S10]  /*61900*/  @!P0 BRA `(.L_x_3309) ;  /* 0x00000000000c8947 */ /* 0x000ff40003800000 */
[----:B01234-:R-:W2:Y:S02]  /*61910*/  LDL.U8 R52, [R1+0x9] ;  /* 0x0000090001347983 */ /* 0x01fea40000100000 */
[----:B--2---:R-:W-:-:S05]  /*61920*/  LOP3.LUT R52, R52, 0x10, RZ, 0xfc, !PT ;  /* 0x0000001034347812 */ /* 0x004fca00078efcff */
[----:B------:R0:W-:Y:S02]  /*61930*/  STL.U8 [R1+0x9], R52 ;  /* 0x0000093401007387 */ /* 0x0001e40000100000 */
.L_x_3309:
[----:B------:R-:W-:Y:S05]  /*61940*/  BSYNC.RECONVERGENT B0 ;  /* 0x0000000000007941 */ /* 0x000fea0003800200 */
.L_x_3308:
[----:B------:R-:W-:Y:S01]  /*61950*/  ISETP.NE.U32.AND P0, PT, R51, 0x1, PT ;  /* 0x000000013300780c */ /* 0x000fe20003f05070 */
[----:B------:R-:W-:Y:S01]  /*61960*/  BSSY.RECONVERGENT B0, `(.L_x_3310) ;  /* 0x0000006000007945 */ /* 0x000fe20003800200 */
[----:B------:R-:W-:-:S11]  /*61970*/  LOP3.LUT P5, RZ, R18, 0x10, RZ, 0xc0, !PT ;  /* 0x0000001012ff7812 */ /* 0x000fd600078ac0ff */
[----:B------:R-:W-:Y:S05]  /*61980*/  @P0 BRA `(.L_x_3311) ;  /* 0x00000000000c0947 */ /* 0x000fea0003800000 */
[----:B01234-:R-:W2:Y:S02]  /*61990*/  LDL.U8 R52, [R1+0x9] ;  /* 0x0000090001347983 */ /* 0x01fea40000100000 */
[----:B--2---:R-:W-:-:S05]  /*619a0*/  LOP3.LUT R52, R52, 0x8, RZ, 0xfc, !PT ;  /* 0x0000000834347812 */ /* 0x004fca00078efcff */
[----:B------:R0:W-:Y:S02]  /*619b0*/  STL.U8 [R1+0x9], R52 ;  /* 0x0000093401007387 */ /* 0x0001e40000100000 */
.L_x_3311:
[----:B------:R-:W-:Y:S05]  /*619c0*/  BSYNC.RECONVERGENT B0 ;  /* 0x0000000000007941 */ /* 0x000fea0003800200 */
.L_x_3310:
[C---:B------:R-:W-:Y:S01]  /*619d0*/  LOP3.LUT P0, RZ, R18.reuse, 0x400, RZ, 0xc0, !PT ;  /* 0x0000040012ff7812 */ /* 0x040fe2000780c0ff */
[----:B------:R-:W-:Y:S01]  /*619e0*/  BSSY.RECONVERGENT B0, `(.L_x_3312) ;  /* 0x0000006000007945 */ /* 0x000fe20003800200 */
[----:B------:R-:W-:-:S11]  /*619f0*/  LOP3.LUT P1, RZ, R18, 0x8, RZ, 0xc0, !PT ;  /* 0x0000000812ff7812 */ /* 0x000fd6000782c0ff */
[----:B------:R-:W-:Y:S05]  /*61a00*/  @!P0 BRA `(.L_x_3313) ;  /* 0x00000000000c8947 */ /* 0x000fea0003800000 */
[----:B01234-:R-:W2:Y:S02]  /*61a10*/  LDL.U8 R52, [R1+0x9] ;  /* 0x0000090001347983 */ /* 0x01fea40000100000 */
[----:B--2---:R-:W-:-:S05]  /*61a20*/  LOP3.LUT R52, R52, 0x4, RZ, 0xfc, !PT ;  /* 0x0000000434347812 */ /* 0x004fca00078efcff */
[----:B------:R0:W-:Y:S02]  /*61a30*/  STL.U8 [R1+0x9], R52 ;  /* 0x0000093401007387 */ /* 0x0001e40000100000 */
.L_x_3313:
[----:B------:R-:W-:Y:S05]  /*61a40*/  BSYNC.RECONVERGENT B0 ;  /* 0x0000000000007941 */ /* 0x000fea0003800200 */
.L_x_3312:
[C---:B------:R-:W-:Y:S01]  /*61a50*/  LOP3.LUT P2, RZ, R18.reuse, 0x200, RZ, 0xc0, !PT ;  /* 0x0000020012ff7812 */ /* 0x040fe2000784c0ff */
[----:B------:R-:W-:Y:S01]  /*61a60*/  BSSY.RECONVERGENT B0, `(.L_x_3314) ;  /* 0x0000006000007945 */ /* 0x000fe20003800200 */
[----:B------:R-:W-:-:S11]  /*61a70*/  LOP3.LUT P0, RZ, R18, 0x4, RZ, 0xc0, !PT ;  /* 0x0000000412ff7812 */ /* 0x000fd6000780c0ff */
[----:B------:R-:W-:Y:S05]  /*61a80*/  @!P2 BRA `(.L_x_3315) ;  /* 0x00000000000ca947 */ /* 0x000fea0003800000 */
[----:B01234-:R-:W2:Y:S02]  /*61a90*/  LDL.U8 R52, [R1+0x9] ;  /* 0x0000090001347983 */ /* 0x01fea40000100000 */
[----:B--2---:R-:W-:-:S05]  /*61aa0*/  LOP3.LUT R52, R52, 0x2, RZ, 0xfc, !PT ;  /* 0x0000000234347812 */ /* 0x004fca00078efcff */
[----:B------:R0:W-:Y:S02]  /*61ab0*/  STL.U8 [R1+0x9], R52 ;  /* 0x0000093401007387 */ /* 0x0001e40000100000 */
.L_x_3315:
[----:B------:R-:W-:Y:S05]  /*61ac0*/  BSYNC.RECONVERGENT B0 ;  /* 0x0000000000007941 */ /* 0x000fea0003800200 */
.L_x_3314:
        /* <DEDUP_REMOVED lines=12> */
.L_x_3317:
[----:B------:R-:W-:Y:S05]  /*61b90*/  BSYNC.RECONVERGENT B0 ;  /* 0x0000000000007941 */ /* 0x000fea0003800200 */
.L_x_3316:
[----:B------:R-:W-:Y:S01]  /*61ba0*/  BSSY.RECONVERGENT B0, `(.L_x_3318) ;  /* 0x0000006000007945 */ /* 0x000fe20003800200 */
[----:B------:R-:W-:-:S03]  /*61bb0*/  ISETP.NE.U32.AND P2, PT, R51, 0x1, PT ;  /* 0x000000013300780c */ /* 0x000fc60003f45070 */
[----:B------:R-:W-:Y:S10]  /*61bc0*/  @!P6 BRA `(.L_x_3319) ;  /* 0x00000000000ce947 */ /* 0x000ff40003800000 */
[----:B--2---:R-:W2:Y:S02]  /*61bd0*/  LDL.U8 R18, [R1+0xa] ;  /* 0x00000a0001127983 */ /* 0x004ea40000100000 */
[----:B--2---:R-:W-:-:S05]  /*61be0*/  LOP3.LUT R18, R18, 0x80, RZ, 0xfc, !PT ;  /* 0x0000008012127812 */ /* 0x004fca00078efcff */
[----:B------:R2:W-:Y:S02]  /*61bf0*/  STL.U8 [R1+0xa], R18 ;  /* 0x00000a1201007387 */ /* 0x0005e40000100000 */
.L_x_3319:
[----:B------:R-:W-:Y:S05]  /*61c00*/  BSYNC.RECONVERGENT B0 ;  /* 0x0000000000007941 */ /* 0x000fea0003800200 */
.L_x_3318:
        /* <DEDUP_REMOVED lines=8> */
.L_x_3321:
[----:B------:R-:W-:Y:S05]  /*61c90*/  BSYNC.RECONVERGENT B0 ;  /* 0x0000000000007941 */ /* 0x000fea0003800200 */
.L_x_3320:
        /* <DEDUP_REMOVED lines=8> */
.L_x_3323:
[----:B------:R-:W-:Y:S05]  /*61d20*/  BSYNC.RECONVERGENT B0 ;  /* 0x0000000000007941 */ /* 0x000fea0003800200 */
.L_x_3322:
        /* <DEDUP_REMOVED lines=8> */
.L_x_3325:
[----:B------:R-:W-:Y:S05]  /*61db0*/  BSYNC.RECONVERGENT B0 ;  /* 0x0000000000007941 */ /* 0x000fea0003800200 */
.L_x_3324:
[----:B------:R-:W-:Y:S01]  /*61dc0*/  BSSY.RECONVERGENT B0, `(.L_x_3326) ;  /* 0x0000006000007945 */ /* 0x000fe20003800200 */
[----:B------:R-:W-:-:S03]  /*61dd0*/  LOP3.LUT P6, RZ, R47, 0x80, RZ, 0xc0, !PT ;  /* 0x000000802fff7812 */ /* 0x000fc600078cc0ff */
[----:B------:R-:W-:Y:S10]  /*61de0*/  @!P1 BRA `(.L_x_3327) ;  /* 0x00000000000c9947 */ /* 0x000ff40003800000 */
[----:B--2---:R-:W2:Y:S02]  /*61df0*/  LDL.U8 R18, [R1+0xa] ;  /* 0x00000a0001127983 */ /* 0x004ea40000100000 */
[----:B--2---:R-:W-:-:S05]  /*61e00*/  LOP3.LUT R18, R18, 0x8, RZ, 0xfc, !PT ;  /* 0x0000000812127812 */ /* 0x004fca00078efcff */
[----:B------:R2:W-:Y:S02]  /*61e10*/  STL.U8 [R1+0xa], R18 ;  /* 0x00000a1201007387 */ /* 0x0005e40000100000 */
.L_x_3327:
[----:B------:R-:W-:Y:S05]  /*61e20*/  BSYNC.RECONVERGENT B0 ;  /* 0x0000000000007941 */ /* 0x000fea0003800200 */
.L_x_3326:
        /* <DEDUP_REMOVED lines=8> */
.L_x_3329:
[----:B------:R-:W-:Y:S05]  /*61eb0*/  BSYNC.RECONVERGENT B0 ;  /* 0x0000000000007941 */ /* 0x000fea0003800200 */
.L_x_3328:
[----:B------:R-:W-:Y:S01]  /*61ec0*/  LOP3.LUT P1, RZ, R42, 0x2, RZ, 0xc0, !PT ;  /* 0x000000022aff7812 */ /* 0x000fe2000782c0ff */
[----:B------:R-:W-:Y:S01]  /*61ed0*/  BSSY.RECONVERGENT B0, `(.L_x_3330) ;  /* 0x0000006000007945 */ /* 0x000fe20003800200 */
[----:B------:R-:W-:-:S11]  /*61ee0*/  LOP3.LUT P0, RZ, R47, 0x20, RZ, 0xc0, !PT ;  /* 0x000000202fff7812 */ /* 0x000fd6000780c0ff */
[----:B------:R-:W-:Y:S05]  /*61ef0*/  @!P1 BRA `(.L_x_3331) ;  /* 0x00000000000c9947 */ /* 0x000fea0003800000 */
[----:B--2---:R-:W2:Y:S02]  /*61f00*/  LDL.U8 R18, [R1+0xa] ;  /* 0x00000a0001127983 */ /* 0x004ea40000100000 */
[----:B--2---:R-:W-:-:S05]  /*61f10*/  LOP3.LUT R18, R18, 0x2, RZ, 0xfc, !PT ;  /* 0x0000000212127812 */ /* 0x004fca00078efcff */
[----:B------:R2:W-:Y:S02]  /*61f20*/  STL.U8 [R1+0xa], R18 ;  /* 0x00000a1201007387 */ /* 0x0005e40000100000 */
.L_x_3331:
[----:B------:R-:W-:Y:S05]  /*61f30*/  BSYNC.RECONVERGENT B0 ;  /* 0x0000000000007941 */ /* 0x000fea0003800200 */
.L_x_3330:
[----:B------:R-:W-:Y:S01]  /*61f40*/  BSSY.RECONVERGENT B0, `(.L_x_3332) ;  /* 0x0000006000007945 */ /* 0x000fe20003800200 */
[----:B------:R-:W-:-:S03]  /*61f50*/  LOP3.LUT P1, RZ, R47, 0x10, RZ, 0xc0, !PT ;  /* 0x000000102fff7812 */ /* 0x000fc6000782c0ff */
[----:B------:R-:W-:Y:S10]  /*61f60*/  @P2 BRA `(.L_x_3333) ;  /* 0x00000000000c2947 */ /* 0x000ff40003800000 */
[----:B--2---:R-:W2:Y:S02]  /*61f70*/  LDL.U8 R18, [R1+0xa] ;  /* 0x00000a0001127983 */ /* 0x004ea40000100000 */
[----:B--2---:R-:W-:-:S05]  /*61f80*/  LOP3.LUT R18, R18, 0x1, RZ, 0xfc, !PT ;  /* 0x0000000112127812 */ /* 0x004fca00078efcff */
[----:B------:R2:W-:Y:S02]  /*61f90*/  STL.U8 [R1+0xa], R18 ;  /* 0x00000a1201007387 */ /* 0x0005e40000100000 */
.L_x_3333:
[----:B------:R-:W-:Y:S05]  /*61fa0*/  BSYNC.RECONVERGENT B0 ;  /* 0x0000000000007941 */ /* 0x000fea0003800200 */
.L_x_3332:
[C---:B------:R-:W-:Y:S01]  /*61fb0*/  LOP3.LUT P3, RZ, R47.reuse, 0x400, RZ, 0xc0, !PT ;  /* 0x000004002fff7812 */ /* 0x040fe2000786c0ff */
[----:B------:R-:W-:Y:S01]  /*61fc0*/  BSSY.RECONVERGENT B0, `(.L_x_3334) ;  /* 0x0000006000007945 */ /* 0x000fe20003800200 */
[----:B------:R-:W-:-:S11]  /*61fd0*/  LOP3.LUT P2, RZ, R47, 0x8, RZ, 0xc0, !PT ;  /* 0x000000082fff7812 */ /* 0x000fd6000784c0ff */
[----:B------:R-:W-:Y:S05]  /*61fe0*/  @!P3 BRA `(.L_x_3335) ;  /* 0x00000000000cb947 */ /* 0x000fea0003800000 */
[----:B--2---:R-:W2:Y:S02]  /*61ff0*/  LDL.U8 R18, [R1+0xb] ;  /* 0x00000b0001127983 */ /* 0x004ea40000100000 */
[----:B--2---:R-:W-:-:S05]  /*62000*/  LOP3.LUT R18, R18, 0x80, RZ, 0xfc, !PT ;  /* 0x0000008012127812 */ /* 0x004fca00078efcff */
[----:B------:R2:W-:Y:S02]  /*62010*/  STL.U8 [R1+0xb], R18 ;  /* 0x00000b1201007387 */ /* 0x0005e40000100000 */
.L_x_3335:
[----:B------:R-:W-:Y:S05]  /*62020*/  BSYNC.RECONVERGENT B0 ;  /* 0x0000000000007941 */ /* 0x000fea0003800200 */
.L_x_3334:
[C---:B------:R-:W-:Y:S01]  /*62030*/  LOP3.LUT P4, RZ, R47.reuse, 0x200, RZ, 0xc0, !PT ;  /* 0x000002002fff7812 */ /* 0x040fe2000788c0ff */
[----:B------:R-:W-:Y:S01]  /*62040*/  BSSY.RECONVERGENT B0, `(.L_x_3336) ;  /* 0x0000006000007945 */ /* 0x000fe20003800200 */
[----:B------:R-:W-:-:S11]  /*62050*/  LOP3.LUT P3, RZ, R47, 0x4, RZ, 0xc0, !PT ;  /* 0x000000042fff7812 */ /* 0x000fd6000786c0ff */
[----:B------:R-:W-:Y:S05]  /*62060*/  @!P4 BRA `(.L_x_3337) ;  /* 0x00000000000cc947 */ /* 0x000fea0003800000 */
[----:B--2---:R-:W2:Y:S02]  /*62070*/  LDL.U8 R18, [R1+0xb] ;  /* 0x00000b0001127983 */ /* 0x004ea40000100000 */
[----:B--2---:R-:W-:-:S05]  /*62080*/  LOP3.LUT R18, R18, 0x40, RZ, 0xfc, !PT ;  /* 0x0000004012127812 */ /* 0x004fca00078efcff */
[----:B------:R2:W-:Y:S02]  /*62090*/  STL.U8 [R1+0xb], R18 ;  /* 0x00000b1201007387 */ /* 0x0005e40000100000 */
.L_x_3337:
[----:B------:R-:W-:Y:S05]  /*620a0*/  BSYNC.RECONVERGENT B0 ;  /* 0x0000000000007941 */ /* 0x000fea0003800200 */
.L_x_3336:
        /* <DEDUP_REMOVED lines=8> */
.L_x_3339:
[----:B------:R-:W-:Y:S05]  /*62130*/  BSYNC.RECONVERGENT B0 ;  /* 0x0000000000007941 */ /* 0x000fea0003800200 */
.L_x_3338:
[----:B------:R-:W-:Y:S01]  /*62140*/  BSSY.RECONVERGENT B0, `(.L_x_3340) ;  /* 0x0000006000007945 */ /* 0x000fe20003800200 */
[----:B------:R-:W-:-:S03]  /*62150*/  ISETP.NE.U32.AND P5, PT, R7, 0x1, PT ;  /* 0x000000010700780c */ /* 0x000fc60003fa5070 */
[----:B------:R-:W-:Y:S10]  /*62160*/  @!P6 BRA `(.L_x_3341) ;  /* 0x00000000000ce947 */ /* 0x000ff40003800000 */
[----:B--2---:R-:W2:Y:S02]  /*62170*/  LDL.U8 R18, [R1+0xb] ;  /* 0x00000b0001127983 */ /* 0x004ea40000100000 */
[----:B--2---:R-:W-:-:S05]  /*62180*/  LOP3.LUT R18, R18, 0x10, RZ, 0xfc, !PT ;  /* 0x0000001012127812 */ /* 0x004fca00078efcff */
[----:B------:R2:W-:Y:S02]  /*62190*/  STL.U8 [R1+0xb], R18 ;  /* 0x00000b1201007387 */ /* 0x0005e40000100000 */
.L_x_3341:
[----:B------:R-:W-:Y:S05]  /*621a0*/  BSYNC.RECONVERGENT B0 ;  /* 0x0000000000007941 */ /* 0x000fea0003800200 */
.L_x_3340:
        /* <DEDUP_REMOVED lines=11> */
.L_x_3343:
[----:B------:R-:W-:Y:S05]  /*62260*/  BSYNC.RECONVERGENT B0 ;  /* 0x0000000000007941 */ /* 0x000fea0003800200 */
.L_x_3342:
[----:B------:R-:W-:Y:S01]  /*62270*/  BSSY.RECONVERGENT B0, `(.L_x_3344) ;  /* 0x0000006000007945 */ /* 0x000fe20003800200 */
[----:B------:R-:W-:-:S03]  /*62280*/  LOP3.LUT P6, RZ, R5, 0x200, RZ, 0xc0, !PT ;  /* 0x0000020005ff7812 */ /* 0x000fc600078cc0ff */
[----:B------:R-:W-:Y:S10]  /*62290*/  @!P0 BRA `(.L_x_3345) ;  /* 0x00000000000c8947 */ /* 0x000ff40003800000 */
[----:B--2---:R-:W2:Y:S02]  /*622a0*/  LDL.U8 R18, [R1+0xb] ;  /* 0x00000b0001127983 */ /* 0x004ea40000100000 */
[----:B--2---:R-:W-:-:S05]  /*622b0*/  LOP3.LUT R18, R18, 0x4, RZ, 0xfc, !PT ;  /* 0x0000000412127812 */ /* 0x004fca00078efcff */
[----:B------:R2:W-:Y:S02]  /*622c0*/  STL.U8 [R1+0xb], R18 ;  /* 0x00000b1201007387 */ /* 0x0005e40000100000 */
.L_x_3345:
[----:B------:R-:W-:Y:S05]  /*622d0*/  BSYNC.RECONVERGENT B0 ;  /* 0x0000000000007941 */ /* 0x000fea0003800200 */
.L_x_3344:
[----:B------:R-:W-:Y:S01]  /*622e0*/  BSSY.RECONVERGENT B0, `(.L_x_3346) ;  /* 0x0000006000007945 */ /* 0x000fe20003800200 */
[----:B------:R-:W-:-:S03]  /*622f0*/  LOP3.LUT P0, RZ, R5, 0x100, RZ, 0xc0, !PT ;  /* 0x0000010005ff7812 */ /* 0x000fc6000780c0ff */
[----:B------:R-:W-:Y:S10]  /*62300*/  @!P1 BRA `(.L_x_3347) ;  /* 0x00000000000c9947 */ /* 0x000ff40003800000 */
[----:B--2---:R-:W2:Y:S02]  /*62310*/  LDL.U8 R18, [R1+0xb] ;  /* 0x00000b0001127983 */ /* 0x004ea40000100000 */
[----:B--2---:R-:W-:-:S05]  /*62320*/  LOP3.LUT R18, R18, 0x2, RZ, 0xfc, !PT ;  /* 0x0000000212127812 */ /* 0x004fca00078efcff */
[----:B------:R2:W-:Y:S02]  /*62330*/  STL.U8 [R1+0xb], R18 ;  /* 0x00000b1201007387 */ /* 0x0005e40000100000 */
.L_x_3347:
[----:B------:R-:W-:Y:S05]  /*62340*/  BSYNC.RECONVERGENT B0 ;  /* 0x0000000000007941 */ /* 0x000fea0003800200 */
.L_x_3346:
[----:B------:R-:W-:Y:S04]  /*62350*/  BSSY.RECONVERGENT B0, `(.L_x_3348) ;  /* 0x0000005000007945 */ /* 0x000fe80003800200 */
[----:B------:R-:W-:Y:S05]  /*62360*/  @!P2 BRA `(.L_x_3349) ;  /* 0x00000000000ca947 */ /* 0x000fea0003800000 */
[----:B--2---:R-:W2:Y:S02]  /*62370*/  LDL.U8 R18, [R1+0xb] ;  /* 0x00000b0001127983 */ /* 0x004ea40000100000 */
[----:B--2---:R-:W-:-:S05]  /*62380*/  LOP3.LUT R18, R18, 0x1, RZ, 0xfc, !PT ;  /* 0x0000000112127812 */ /* 0x004fca00078efcff */
[----:B------:R2:W-:Y:S02]  /*62390*/  STL.U8 [R1+0xb], R18 ;  /* 0x00000b1201007387 */ /* 0x0005e40000100000 */
.L_x_3349:
[----:B------:R-:W-:Y:S05]  /*623a0*/  BSYNC.RECONVERGENT B0 ;  /* 0x0000000000007941 */ /* 0x000fea0003800200 */
.L_x_3348:
[----:B------:R-:W-:Y:S04]  /*623b0*/  BSSY.RECONVERGENT B0, `(.L_x_3350) ;  /* 0x0000005000007945 */ /* 0x000fe80003800200 */
[----:B------:R-:W-:Y:S05]  /*623c0*/  @!P3 BRA `(.L_x_3351) ;  /* 0x00000000000cb947 */ /* 0x000fea0003800000 */
[----:B--2---:R-:W2:Y:S02]  /*623d0*/  LDL.U8 R18, [R1+0xc] ;  /* 0x00000c0001127983 */ /* 0x004ea40000100000 */
[----:B--2---:R-:W-:-:S05]  /*623e0*/  LOP3.LUT R18, R18, 0x80, RZ, 0xfc, !PT ;  /* 0x0000008012127812 */ /* 0x004fca00078efcff */
[----:B------:R2:W-:Y:S02]  /*623f0*/  STL.U8 [R1+0xc], R18 ;  /* 0x00000c1201007387 */ /* 0x0005e40000100000 */
.L_x_3351:
[----:B------:R-:W-:Y:S05]  /*62400*/  BSYNC.RECONVERGENT B0 ;  /* 0x0000000000007941 */ /* 0x000fea0003800200 */
.L_x_3350:
[----:B------:R-:W-:Y:S04]  /*62410*/  BSSY.RECONVERGENT B0, `(.L_x_3352) ;  /* 0x0000005000007945 */ /* 0x000fe80003800200 */
[----:B------:R-:W-:Y:S05]  /*62420*/  @!P4 BRA `(.L_x_3353) ;  /* 0x00000000000cc947 */ /* 0x000fea0003800000 */
[----:B--2---:R-:W2:Y:S02]  /*62430*/  LDL.U8 R18, [R1+0xc] ;  /* 0x00000c0001127983 */ /* 0x004ea40000100000 */
[----:B--2---:R-:W-:-:S05]  /*62440*/  LOP3.LUT R18, R18, 0x40, RZ, 0xfc, !PT ;  /* 0x0000004012127812 */ /* 0x004fca00078efcff */
[----:B------:R2:W-:Y:S02]  /*62450*/  STL.U8 [R1+0xc], R18 ;  /* 0x00000c1201007387 */ /* 0x0005e40000100000 */
.L_x_3353:
[----:B------:R-:W-:Y:S05]  /*62460*/  BSYNC.RECONVERGENT B0 ;  /* 0x0000000000007941 */ /* 0x000fea0003800200 */
.L_x_3352:
[----:B------:R-:W-:Y:S04]  /*62470*/  BSSY.RECONVERGENT B0, `(.L_x_3354) ;  /* 0x0000005000007945 */ /* 0x000fe80003800200 */
[----:B------:R-:W-:Y:S05]  /*62480*/  @P5 BRA `(.L_x_3355) ;  /* 0x00000000000c5947 */ /* 0x000fea0003800000 */
[----:B--2---:R-:W2:Y:S02]  /*62490*/  LDL.U8 R18, [R1+0xc] ;  /* 0x00000c0001127983 */ /* 0x004ea40000100000 */
[----:B--2---:R-:W-:-:S05]  /*624a0*/  LOP3.LUT R18, R18, 0x20, RZ, 0xfc, !PT ;  /* 0x0000002012127812 */ /* 0x004fca00078efcff */
[----:B------:R2:W-:Y:S02]  /*624b0*/  STL.U8 [R1+0xc], R18 ;  /* 0x00000c1201007387 */ /* 0x0005e40000100000 */
.L_x_3355:
[----:B------:R-:W-:Y:S05]  /*624c0*/  BSYNC.RECONVERGENT B0 ;  /* 0x0000000000007941 */ /* 0x000fea0003800200 */
.L_x_3354:
[----:B------:R-:W-:Y:S01]  /*624d0*/  LOP3.LUT P1, RZ, R5, 0x400, RZ, 0xc0, !PT ;  /* 0x0000040005ff7812 */ /* 0x000fe2000782c0ff */
[----:B------:R-:W-:-:S12]  /*624e0*/  BSSY.RECONVERGENT B0, `(.L_x_3356) ;  /* 0x0000005000007945 */ /* 0x000fd80003800200 */
[----:B------:R-:W-:Y:S05]  /*624f0*/  @!P1 BRA `(.L_x_3357) ;  /* 0x00000000000c9947 */ /* 0x000fea0003800000 */
[----:B--2---:R-:W2:Y:S02]  /*62500*/  LDL.U8 R18, [R1+0xc] ;  /* 0x00000c0001127983 */ /* 0x004ea40000100000 */
[----:B--2---:R-:W-:-:S05]  /*62510*/  LOP3.LUT R18, R18, 0x10, RZ, 0xfc, !PT ;  /* 0x0000001012127812 */ /* 0x004fca00078efcff */
[----:B------:R2:W-:Y:S02]  /*62520*/  STL.U8 [R1+0xc], R18 ;  /* 0x00000c1201007387 */ /* 0x0005e40000100000 */
.L_x_3357:
[----:B------:R-:W-:Y:S05]  /*62530*/  BSYNC.RECONVERGENT B0 ;  /* 0x0000000000007941 */ /* 0x000fea0003800200 */
.L_x_3356:
[----:B------:R-:W-:Y:S04]  /*62540*/  BSSY.RECONVERGENT B0, `(.L_x_3358) ;  /* 0x0000005000007945 */ /* 0x000fe80003800200 */
[----:B------:R-:W-:Y:S05]  /*62550*/  @!P6 BRA `(.L_x_3359) ;  /* 0x00000000000ce947 */ /* 0x000fea0003800000 */
[----:B--2---:R-:W2:Y:S02]  /*62560*/  LDL.U8 R18, [R1+0xc] ;  /* 0x00000c0001127983 */ /* 0x004ea40000100000 */
[----:B--2---:R-:W-:-:S05]  /*62570*/  LOP3.LUT R18, R18, 0x8, RZ, 0xfc, !PT ;  /* 0x0000000812127812 */ /* 0x004fca00078efcff */
[----:B------:R2:W-:Y:S02]  /*62580*/  STL.U8 [R1+0xc], R18 ;  /* 0x00000c1201007387 */ /* 0x0005e40000100000 */
.L_x_3359:
[----:B------:R-:W-:Y:S05]  /*62590*/  BSYNC.RECONVERGENT B0 ;  /* 0x0000000000007941 */ /* 0x000fea0003800200 */
.L_x_3358:
[----:B------:R-:W-:Y:S04]  /*625a0*/  BSSY.RECONVERGENT B0, `(.L_x_3360) ;  /* 0x0000005000007945 */ /* 0x000fe80003800200 */
[----:B------:R-:W-:Y:S05]  /*625b0*/  @!P0 BRA `(.L_x_3361) ;  /* 0x00000000000c8947 */ /* 0x000fea0003800000 */
[----:B--2---:R-:W2:Y:S02]  /*625c0*/  LDL.U8 R18, [R1+0xc] ;  /* 0x00000c0001127983 */ /* 0x004ea40000100000 */
[----:B--2---:R-:W-:-:S05]  /*625d0*/  LOP3.LUT R18, R18, 0x4, RZ, 0xfc, !PT ;  /* 0x0000000412127812 */ /* 0x004fca00078efcff */
[----:B------:R2:W-:Y:S02]  /*625e0*/  STL.U8 [R1+0xc], R18 ;  /* 0x00000c1201007387 */ /* 0x0005e40000100000 */
.L_x_3361:
[----:B------:R-:W-:Y:S05]  /*625f0*/  BSYNC.RECONVERGENT B0 ;  /* 0x0000000000007941 */ /* 0x000fea0003800200 */
.L_x_3360:
        /* <DEDUP_REMOVED lines=25> */
.L_x_3363:
[----:B------:R-:W-:Y:S05]  /*62790*/  BSYNC.RECONVERGENT B0 ;  /* 0x0000000000007941 */ /* 0x000fea0003800200 */
.L_x_3362:
        /* <DEDUP_REMOVED lines=8> */
.L_x_3365:
[----:B------:R-:W-:Y:S05]  /*62820*/  BSYNC.RECONVERGENT B0 ;  /* 0x0000000000007941 */ /* 0x000fea0003800200 */
.L_x_3364:
        /* <DEDUP_REMOVED lines=8> */
.L_x_3367:
[----:B------:R-:W-:Y:S05]  /*628b0*/  BSYNC.RECONVERGENT B0 ;  /* 0x0000000000007941 */ /* 0x000fea0003800200 */
.L_x_3366:
        /* <DEDUP_REMOVED lines=8> */
.L_x_3369:
[----:B------:R-:W-:Y:S05]  /*62940*/  BSYNC.RECONVERGENT B0 ;  /* 0x0000000000007941 */ /* 0x000fea0003800200 */
.L_x_3368:
[----:B------:R-:W-:Y:S01]  /*62950*/  BSSY.RECONVERGENT B0, `(.L_x_3370) ;  /* 0x0000006000007945 */ /* 0x000fe20003800200 */
[----:B------:R-:W-:-:S03]  /*62960*/  LOP3.LUT P6, RZ, R6, 0x80, RZ, 0xc0, !PT ;  /* 0x0000008006ff7812 */ /* 0x000fc600078cc0ff */
[----:B------:R-:W-:Y:S10]  /*62970*/  @!P2 BRA `(.L_x_3371) ;  /* 0x00000000000ca947 */ /* 0x000ff40003800000 */
[----:B0123--:R-:W2:Y:S02]  /*62980*/  LDL.U8 R52, [R1+0xd] ;  /* 0x00000d0001347983 */ /* 0x00fea40000100000 */
[----:B--2---:R-:W-:-:S05]  /*62990*/  LOP3.LUT R52, R52, 0x20, RZ, 0xfc, !PT ;  /* 0x0000002034347812 */ /* 0x004fca00078efcff */
[----:B------:R4:W-:Y:S02]  /*629a0*/  STL.U8 [R1+0xd], R52 ;  /* 0x00000d3401007387 */ /* 0x0009e40000100000 */
.L_x_3371:
[----:B------:R-:W-:Y:S05]  /*629b0*/  BSYNC.RECONVERGENT B0 ;  /* 0x0000000000007941 */ /* 0x000fea0003800200 */
.L_x_3370:
[----:B------:R-:W-:Y:S01]  /*629c0*/  BSSY.RECONVERGENT B0, `(.L_x_3372) ;  /* 0x0000006000007945 */ /* 0x000fe20003800200 */
[----:B------:R-:W-:-:S03]  /*629d0*/  LOP3.LUT P3, RZ, R6, 0x40, RZ, 0xc0, !PT ;  /* 0x0000004006ff7812 */ /* 0x000fc6000786c0ff */
[----:B------:R-:W-:Y:S10]  /*629e0*/  @!P1 BRA `(.L_x_3373) ;  /* 0x00000000000c9947 */ /* 0x000ff40003800000 */
[----:B01234-:R-:W2:Y:S02]  /*629f0*/  LDL.U8 R52, [R1+0xd] ;  /* 0x00000d0001347983 */ /* 0x01fea40000100000 */
[----:B--2---:R-:W-:-:S05]  /*62a00*/  LOP3.LUT R52, R52, 0x10, RZ, 0xfc, !PT ;  /* 0x0000001034347812 */ /* 0x004fca00078efcff */
[----:B------:R0:W-:Y:S02]  /*62a10*/  STL.U8 [R1+0xd], R52 ;  /* 0x00000d3401007387 */ /* 0x0001e40000100000 */
.L_x_3373:
[----:B------:R-:W-:Y:S05]  /*62a20*/  BSYNC.RECONVERGENT B0 ;  /* 0x0000000000007941 */ /* 0x000fea0003800200 */
.L_x_3372:
[----:B------:R-:W-:Y:S01]  /*62a30*/  BSSY.RECONVERGENT B0, `(.L_x_3374) ;  /* 0x0000006000007945 */ /* 0x000fe20003800200 */
[----:B------:R-:W-:-:S03]  /*62a40*/  LOP3.LUT P4, RZ, R6, 0x20, RZ, 0xc0, !PT ;  /* 0x0000002006ff7812 */ /* 0x000fc6000788c0ff */
[----:B------:R-:W-:Y:S10]  /*62a50*/  @!P0 BRA `(.L_x_3375) ;  /* 0x00000000000c8947 */ /* 0x000ff40003800000 */
[----:B01234-:R-:W2:Y:S02]  /*62a60*/  LDL.U8 R52, [R1+0xd] ;  /* 0x00000d0001347983 */ /* 0x01fea40000100000 */
[----:B--2---:R-:W-:-:S05]  /*62a70*/  LOP3.LUT R52, R52, 0x8, RZ, 0xfc, !PT ;  /* 0x0000000834347812 */ /* 0x004fca00078efcff */
[----:B------:R0:W-:Y:S02]  /*62a80*/  STL.U8 [R1+0xd], R52 ;  /* 0x00000d3401007387 */ /* 0x0001e40000100000 */
.L_x_3375:
[----:B------:R-:W-:Y:S05]  /*62a90*/  BSYNC.RECONVERGENT B0 ;  /* 0x0000000000007941 */ /* 0x000fea0003800200 */
.L_x_3374:
[----:B------:R-:W-:Y:S01]  /*62aa0*/  ISETP.NE.U32.AND P0, PT, R51, 0x1, PT ;  /* 0x000000013300780c */ /* 0x000fe20003f05070 */
[----:B------:R-:W-:Y:S01]  /*62ab0*/  BSSY.RECONVERGENT B0, `(.L_x_3376) ;  /* 0x0000006000007945 */ /* 0x000fe20003800200 */
[----:B------:R-:W-:-:S11]  /*62ac0*/  LOP3.LUT P5, RZ, R6, 0x10, RZ, 0xc0, !PT ;  /* 0x0000001006ff7812 */ /* 0x000fd600078ac0ff */
[----:B------:R-:W-:Y:S05]  /*62ad0*/  @P0 BRA `(.L_x_3377) ;  /* 0x00000000000c0947 */ /* 0x000fea0003800000 */
[----:B01234-:R-:W2:Y:S02]  /*62ae0*/  LDL.U8 R52, [R1+0xd] ;  /* 0x00000d0001347983 */ /* 0x01fea40000100000 */
[----:B--2---:R-:W-:-:S05]  /*62af0*/  LOP3.LUT R52, R52, 0x4, RZ, 0xfc, !PT ;  /* 0x0000000434347812 */ /* 0x004fca00078efcff */
[----:B------:R0:W-:Y:S02]  /*62b00*/  STL.U8 [R1+0xd], R52 ;  /* 0x00000d3401007387 */ /* 0x0001e40000100000 */
.L_x_3377:
[----:B------:R-:W-:Y:S05]  /*62b10*/  BSYNC.RECONVERGENT B0 ;  /* 0x0000000000007941 */ /* 0x000fea0003800200 */
.L_x_3376:
[C---:B------:R-:W-:Y:S01]  /*62b20*/  LOP3.LUT P0, RZ, R6.reuse, 0x400, RZ, 0xc0, !PT ;  /* 0x0000040006ff7812 */ /* 0x040fe2000780c0ff */
[----:B------:R-:W-:Y:S01]  /*62b30*/  BSSY.RECONVERGENT B0, `(.L_x_3378) ;  /* 0x0000006000007945 */ /* 0x000fe20003800200 */
[----:B------:R-:W-:-:S11]  /*62b40*/  LOP3.LUT P1, RZ, R6, 0x8, RZ, 0xc0, !PT ;  /* 0x0000000806ff7812 */ /* 0x000fd6000782c0ff */
[----:B------:R-:W-:Y:S05]  /*62b50*/  @!P0 BRA `(.L_x_3379) ;  /* 0x00000000000c8947 */ /* 0x000fea0003800000 */
[----:B01234-:R-:W2:Y:S02]  /*62b60*/  LDL.U8 R52, [R1+0xd] ;  /* 0x00000d0001347983 */ /* 0x01fea40000100000 */
[----:B--2---:R-:W-:-:S05]  /*62b70*/  LOP3.LUT R52, R52, 0x2, RZ, 0xfc, !PT ;  /* 0x0000000234347812 */ /* 0x004fca00078efcff */
[----:B------:R0:W-:Y:S02]  /*62b80*/  STL.U8 [R1+0xd], R52 ;  /* 0x00000d3401007387 */ /* 0x0001e40000100000 */
.L_x_3379:
[----:B------:R-:W-:Y:S05]  /*62b90*/  BSYNC.RECONVERGENT B0 ;  /* 0x0000000000007941 */ /* 0x000fea0003800200 */
.L_x_3378:
[C---:B------:R-:W-:Y:S01]  /*62ba0*/  LOP3.LUT P2, RZ, R6.reuse, 0x200, RZ, 0xc0, !PT ;  /* 0x0000020006ff7812 */ /* 0x040fe2000784c0ff */
[----:B------:R-:W-:Y:S01]  /*62bb0*/  BSSY.RECONVERGENT B0, `(.L_x_3380) ;  /* 0x0000006000007945 */ /* 0x000fe20003800200 */
[----:B------:R-:W-:-:S11]  /*62bc0*/  LOP3.LUT P0, RZ, R6, 0x4, RZ, 0xc0, !PT ;  /* 0x0000000406ff7812 */ /* 0x000fd6000780c0ff */
[----:B------:R-:W-:Y:S05]  /*62bd0*/  @!P2 BRA `(.L_x_3381) ;  /* 0x00000000000ca947 */ /* 0x000fea0003800000 */
[----:B01234-:R-:W2:Y:S02]  /*62be0*/  LDL.U8 R52, [R1+0xd] ;  /* 0x00000d0001347983 */ /* 0x01fea40000100000 */
[----:B--2---:R-:W-:-:S05]  /*62bf0*/  LOP3.LUT R52, R52, 0x1, RZ, 0xfc, !PT ;  /* 0x0000000134347812 */ /* 0x004fca00078efcff */
[----:B------:R0:W-:Y:S02]  /*62c00*/  STL.U8 [R1+0xd], R52 ;  /* 0x00000d3401007387 */ /* 0x0001e40000100000 */
.L_x_3381:
[----:B------:R-:W-:Y:S05]  /*62c10*/  BSYNC.RECONVERGENT B0 ;  /* 0x0000000000007941 */ /* 0x000fea0003800200 */
.L_x_3380:
        /* <DEDUP_REMOVED lines=12> */
.L_x_3383:
[----:B------:R-:W-:Y:S05]  /*62ce0*/  BSYNC.RECONVERGENT B0 ;  /* 0x0000000000007941 */ /* 0x000fea0003800200 */
.L_x_3382:
[----:B------:R-:W-:Y:S01]  /*62cf0*/  BSSY.RECONVERGENT B0, `(.L_x_3384) ;  /* 0x0000006000007945 */ /* 0x000fe20003800200 */
[----:B------:R-:W-:-:S03]  /*62d00*/  ISETP.NE.U32.AND P2, PT, R51, 0x1, PT ;  /* 0x000000013300780c */ /* 0x000fc60003f45070 */
[----:B------:R-:W-:Y:S10]  /*62d10*/  @!P6 BRA `(.L_x_3385) ;  /* 0x00000000000ce947 */ /* 0x000ff40003800000 */
[----:B--2---:R-:W2:Y:S02]  /*62d20*/  LDL.U8 R6, [R1+0xe] ;  /* 0x00000e0001067983 */ /* 0x004ea40000100000 */
[----:B--2---:R-:W-:-:S05]  /*62d30*/  LOP3.LUT R6, R6, 0x40, RZ, 0xfc, !PT ;  /* 0x0000004006067812 */ /* 0x004fca00078efcff */
[----:B------:R2:W-:Y:S02]  /*62d40*/  STL.U8 [R1+0xe], R6 ;  /* 0x00000e0601007387 */ /* 0x0005e40000100000 */
.L_x_3385:
[----:B------:R-:W-:Y:S05]  /*62d50*/  BSYNC.RECONVERGENT B0 ;  /* 0x0000000000007941 */ /* 0x000fea0003800200 */
.L_x_3384:
        /* <DEDUP_REMOVED lines=8> */
.L_x_3387:
[----:B------:R-:W-:Y:S05]  /*62de0*/  BSYNC.RECONVERGENT B0 ;  /* 0x0000000000007941 */ /* 0x000fea0003800200 */
.L_x_3386:
        /* <DEDUP_REMOVED lines=8> */
.L_x_3389:
[----:B------:R-:W-:Y:S05]  /*62e70*/  BSYNC.RECONVERGENT B0 ;  /* 0x0000000000007941 */ /* 0x000fea0003800200 */
.L_x_3388:
        /* <DEDUP_REMOVED lines=8> */
.L_x_3391:
[----:B------:R-:W-:Y:S05]  /*62f00*/  BSYNC.RECONVERGENT B0 ;  /* 0x0000000000007941 */ /* 0x000fea0003800200 */
.L_x_3390:
[----:B------:R-:W-:Y:S01]  /*62f10*/  BSSY.RECONVERGENT B0, `(.L_x_3392) ;  /* 0x0000006000007945 */ /* 0x000fe20003800200 */
[----:B------:R-:W-:-:S03]  /*62f20*/  LOP3.LUT P6, RZ, R46, 0x80, RZ, 0xc0, !PT ;  /* 0x000000802eff7812 */ /* 0x000fc600078cc0ff */
[----:B------:R-:W-:Y:S10]  /*62f30*/  @!P1 BRA `(.L_x_3393) ;  /* 0x00000000000c9947 */ /* 0x000ff40003800000 */
[----:B--2---:R-:W2:Y:S02]  /*62f40*/  LDL.U8 R6, [R1+0xe] ;  /* 0x00000e0001067983 */ /* 0x004ea40000100000 */
[----:B--2---:R-:W-:-:S05]  /*62f50*/  LOP3.LUT R6, R6, 0x4, RZ, 0xfc, !PT ;  /* 0x0000000406067812 */ /* 0x004fca00078efcff */
[----:B------:R2:W-:Y:S02]  /*62f60*/  STL.U8 [R1+0xe], R6 ;  /* 0x00000e0601007387 */ /* 0x0005e40000100000 */
.L_x_3393:
[----:B------:R-:W-:Y:S05]  /*62f70*/  BSYNC.RECONVERGENT B0 ;  /* 0x0000000000007941 */ /* 0x000fea0003800200 */
.L_x_3392:
        /* <DEDUP_REMOVED lines=8> */
.L_x_3395:
[----:B------:R-:W-:Y:S05]  /*63000*/  BSYNC.RECONVERGENT B0 ;  /* 0x0000000000007941 */ /* 0x000fea0003800200 */
.L_x_3394:
[----:B------:R-:W-:Y:S01]  /*63010*/  LOP3.LUT P1, RZ, R42, 0x2, RZ, 0xc0, !PT ;  /* 0x000000022aff7812 */ /* 0x000fe2000782c0ff */
[----:B------:R-:W-:Y:S01]  /*63020*/  BSSY.RECONVERGENT B0, `(.L_x_3396) ;  /* 0x0000006000007945 */ /* 0x000fe20003800200 */
[----:B------:R-:W-:-:S11]  /*63030*/  LOP3.LUT P0, RZ, R46, 0x20, RZ, 0xc0, !PT ;  /* 0x000000202eff7812 */ /* 0x000fd6000780c0ff */
[----:B------:R-:W-:Y:S05]  /*63040*/  @!P1 BRA `(.L_x_3397) ;  /* 0x00000000000c9947 */ /* 0x000fea0003800000 */
[----:B--2---:R-:W2:Y:S02]  /*63050*/  LDL.U8 R6, [R1+0xe] ;  /* 0x00000e0001067983 */ /* 0x004ea40000100000 */
[----:B--2---:R-:W-:-:S05]  /*63060*/  LOP3.LUT R6, R6, 0x1, RZ, 0xfc, !PT ;  /* 0x0000000106067812 */ /* 0x004fca00078efcff */
[----:B------:R2:W-:Y:S02]  /*63070*/  STL.U8 [R1+0xe], R6 ;  /* 0x00000e0601007387 */ /* 0x0005e40000100000 */
.L_x_3397:
[----:B------:R-:W-:Y:S05]  /*63080*/  BSYNC.RECONVERGENT B0 ;  /* 0x0000000000007941 */ /* 0x000fea0003800200 */
.L_x_3396:
[----:B------:R-:W-:Y:S01]  /*63090*/  BSSY.RECONVERGENT B0, `(.L_x_3398) ;  /* 0x0000006000007945 */ /* 0x000fe20003800200 */
[----:B------:R-:W-:-:S03]  /*630a0*/  LOP3.LUT P1, RZ, R46, 0x10, RZ, 0xc0, !PT ;  /* 0x000000102eff7812 */ /* 0x000fc6000782c0ff */
[----:B------:R-:W-:Y:S10]  /*630b0*/  @P2 BRA `(.L_x_3399) ;  /* 0x00000000000c2947 */ /* 0x000ff40003800000 */
[----:B--2---:R-:W2:Y:S02]  /*630c0*/  LDL.U8 R6, [R1+0xf] ;  /* 0x00000f0001067983 */ /* 0x004ea40000100000 */
[----:B--2---:R-:W-:-:S05]  /*630d0*/  LOP3.LUT R6, R6, 0x80, RZ, 0xfc, !PT ;  /* 0x0000008006067812 */ /* 0x004fca00078efcff */
[----:B------:R2:W-:Y:S02]  /*630e0*/  STL.U8 [R1+0xf], R6 ;  /* 0x00000f0601007387 */ /* 0x0005e40000100000 */
.L_x_3399:
[----:B------:R-:W-:Y:S05]  /*630f0*/  BSYNC.RECONVERGENT B0 ;  /* 0x0000000000007941 */ /* 0x000fea0003800200 */
.L_x_3398:
[C---:B------:R-:W-:Y:S01]  /*63100*/  LOP3.LUT P3, RZ, R46.reuse, 0x400, RZ, 0xc0, !PT ;  /* 0x000004002eff7812 */ /* 0x040fe2000786c0ff */
[----:B------:R-:W-:Y:S01]  /*63110*/  BSSY.RECONVERGENT B0, `(.L_x_3400) ;  /* 0x0000006000007945 */ /* 0x000fe20003800200 */
[----:B------:R-:W-:-:S11]  /*63120*/  LOP3.LUT P2, RZ, R46, 0x8, RZ, 0xc0, !PT ;  /* 0x000000082eff7812 */ /* 0x000fd6000784c0ff */
[----:B------:R-:W-:Y:S05]  /*63130*/  @!P3 BRA `(.L_x_3401) ;  /* 0x00000000000cb947 */ /* 0x000fea0003800000 */
[----:B--2---:R-:W2:Y:S02]  /*63140*/  LDL.U8 R6, [R1+0xf] ;  /* 0x00000f0001067983 */ /* 0x004ea40000100000 */
[----:B--2---:R-:W-:-:S05]  /*63150*/  LOP3.LUT R6, R6, 0x40, RZ, 0xfc, !PT ;  /* 0x0000004006067812 */ /* 0x004fca00078efcff */
[----:B------:R2:W-:Y:S02]  /*63160*/  STL.U8 [R1+0xf], R6 ;  /* 0x00000f0601007387 */ /* 0x0005e40000100000 */
.L_x_3401:
[----:B------:R-:W-:Y:S05]  /*63170*/  BSYNC.RECONVERGENT B0 ;  /* 0x0000000000007941 */ /* 0x000fea0003800200 */
.L_x_3400:
[C---:B------:R-:W-:Y:S01]  /*63180*/  LOP3.LUT P4, RZ, R46.reuse, 0x200, RZ, 0xc0, !PT ;  /* 0x000002002eff7812 */ /* 0x040fe2000788c0ff */
[----:B------:R-:W-:Y:S01]  /*63190*/  BSSY.RECONVERGENT B0, `(.L_x_3402) ;  /* 0x0000006000007945 */ /* 0x000fe20003800200 */
[----:B------:R-:W-:-:S11]  /*631a0*/  LOP3.LUT P3, RZ, R46, 0x4, RZ, 0xc0, !PT ;  /* 0x000000042eff7812 */ /* 0x000fd6000786c0ff */
[----:B------:R-:W-:Y:S05]  /*631b0*/  @!P4 BRA `(.L_x_3403) ;  /* 0x00000000000cc947 */ /* 0x000fea0003800000 */
[----:B--2---:R-:W2:Y:S02]  /*631c0*/  LDL.U8 R6, [R1+0xf] ;  /* 0x00000f0001067983 */ /* 0x004ea40000100000 */
[----:B--2---:R-:W-:-:S05]  /*631d0*/  LOP3.LUT R6, R6, 0x20, RZ, 0xfc, !PT ;  /* 0x0000002006067812 */ /* 0x004fca00078efcff */
[----:B------:R2:W-:Y:S02]  /*631e0*/  STL.U8 [R1+0xf], R6 ;  /* 0x00000f0601007387 */ /* 0x0005e40000100000 */
.L_x_3403:
[----:B------:R-:W-:Y:S05]  /*631f0*/  BSYNC.RECONVERGENT B0 ;  /* 0x0000000000007941 */ /* 0x000fea0003800200 */
.L_x_3402:
        /* <DEDUP_REMOVED lines=8> */
.L_x_3405:
[----:B------:R-:W-:Y:S05]  /*63280*/  BSYNC.RECONVERGENT B0 ;  /* 0x0000000000007941 */ /* 0x000fea0003800200 */
.L_x_3404:
[----:B------:R-:W-:Y:S01]  /*63290*/  BSSY.RECONVERGENT B0, `(.L_x_3406) ;  /* 0x0000006000007945 */ /* 0x000fe20003800200 */
[----:B------:R-:W-:-:S03]  /*632a0*/  ISETP.NE.U32.AND P5, PT, R5, 0x1, PT ;  /* 0x000000010500780c */ /* 0x000fc60003fa5070 */
[----:B------:R-:W-:Y:S10]  /*632b0*/  @!P6 BRA `(.L_x_3407) ;  /* 0x00000000000ce947 */ /* 0x000ff40003800000 */
[----:B--2---:R-:W2:Y:S02]  /*632c0*/  LDL.U8 R6, [R1+0xf] ;  /* 0x00000f0001067983 */ /* 0x004ea40000100000 */
[----:B--2---:R-:W-:-:S05]  /*632d0*/  LOP3.LUT R6, R6, 0x8, RZ, 0xfc, !PT ;  /* 0x0000000806067812 */ /* 0x004fca00078efcff */
[----:B------:R2:W-:Y:S02]  /*632e0*/  STL.U8 [R1+0xf], R6 ;  /* 0x00000f0601007387 */ /* 0x0005e40000100000 */
.L_x_3407:
[----:B------:R-:W-:Y:S05]  /*632f0*/  BSYNC.RECONVERGENT B0 ;  /* 0x0000000000007941 */ /* 0x000fea0003800200 */
.L_x_3406:
        /* <DEDUP_REMOVED lines=11> */
.L_x_3409:
[----:B------:R-:W-:Y:S05]  /*633b0*/  BSYNC.RECONVERGENT B0 ;  /* 0x0000000000007941 */ /* 0x000fea0003800200 */
.L_x_3408:
[----:B------:R-:W-:Y:S01]  /*633c0*/  BSSY.RECONVERGENT B0, `(.L_x_3410) ;  /* 0x0000006000007945 */ /* 0x000fe20003800200 */
[----:B------:R-:W-:-:S03]  /*633d0*/  LOP3.LUT P6, RZ, R43, 0x200, RZ, 0xc0, !PT ;  /* 0x000002002bff7812 */ /* 0x000fc600078cc0ff */
[----:B------:R-:W-:Y:S10]  /*633e0*/  @!P0 BRA `(.L_x_3411) ;  /* 0x00000000000c8947 */ /* 0x000ff40003800000 */
[----:B--2---:R-:W2:Y:S02]  /*633f0*/  LDL.U8 R6, [R1+0xf] ;  /* 0x00000f0001067983 */ /* 0x004ea40000100000 */
[----:B--2---:R-:W-:-:S05]  /*63400*/  LOP3.LUT R6, R6, 0x2, RZ, 0xfc, !PT ;  /* 0x0000000206067812 */ /* 0x004fca00078efcff */
[----:B------:R2:W-:Y:S02]  /*63410*/  STL.U8 [R1+0xf], R6 ;  /* 0x00000f0601007387 */ /* 0x0005e40000100000 */
.L_x_3411:
[----:B------:R-:W-:Y:S05]  /*63420*/  BSYNC.RECONVERGENT B0 ;  /* 0x0000000000007941 */ /* 0x000fea0003800200 */
.L_x_3410:
[----:B------:R-:W-:Y:S01]  /*63430*/  BSSY.RECONVERGENT B0, `(.L_x_3412) ;  /* 0x0000006000007945 */ /* 0x000fe20003800200 */
[----:B------:R-:W-:-:S03]  /*63440*/  LOP3.LUT P0, RZ, R43, 0x100, RZ, 0xc0, !PT ;  /* 0x000001002bff7812 */ /* 0x000fc6000780c0ff */
[----:B------:R-:W-:Y:S10]  /*63450*/  @!P1 BRA `(.L_x_3413) ;  /* 0x00000000000c9947 */ /* 0x000ff40003800000 */
[----:B--2---:R-:W2:Y:S02]  /*63460*/  LDL.U8 R6, [R1+0xf] ;  /* 0x00000f0001067983 */ /* 0x004ea40000100000 */
[----:B--2---:R-:W-:-:S05]  /*63470*/  LOP3.LUT R6, R6, 0x1, RZ, 0xfc, !PT ;  /* 0x0000000106067812 */ /* 0x004fca00078efcff */
[----:B------:R2:W-:Y:S02]  /*63480*/  STL.U8 [R1+0xf], R6 ;  /* 0x00000f0601007387 */ /* 0x0005e40000100000 */
.L_x_3413:
[----:B------:R-:W-:Y:S05]  /*63490*/  BSYNC.RECONVERGENT B0 ;  /* 0x0000000000007941 */ /* 0x000fea0003800200 */
.L_x_3412:
[----:B------:R-:W-:Y:S04]  /*634a0*/  BSSY.RECONVERGENT B0, `(.L_x_3414) ;  /* 0x0000005000007945 */ /* 0x000fe80003800200 */
[----:B------:R-:W-:Y:S05]  /*634b0*/  @!P2 BRA `(.L_x_3415) ;  /* 0x00000000000ca947 */ /* 0x000fea0003800000 */
[----:B--2---:R-:W2:Y:S02]  /*634c0*/  LDL.U8 R6, [R1+0x10] ;  /* 0x0000100001067983 */ /* 0x004ea40000100000 */
[----:B--2---:R-:W-:-:S05]  /*634d0*/  LOP3.LUT R6, R6, 0x80, RZ, 0xfc, !PT ;  /* 0x0000008006067812 */ /* 0x004fca00078efcff */
[----:B------:R2:W-:Y:S02]  /*634e0*/  STL.U8 [R1+0x10], R6 ;  /* 0x0000100601007387 */ /* 0x0005e40000100000 */
.L_x_3415:
[----:B------:R-:W-:Y:S05]  /*634f0*/  BSYNC.RECONVERGENT B0 ;  /* 0x0000000000007941 */ /* 0x000fea0003800200 */
.L_x_3414:
[----:B------:R-:W-:Y:S04]  /*63500*/  BSSY.RECONVERGENT B0, `(.L_x_3416) ;  /* 0x0000005000007945 */ /* 0x000fe80003800200 */
[----:B------:R-:W-:Y:S05]  /*63510*/  @!P3 BRA `(.L_x_3417) ;  /* 0x00000000000cb947 */ /* 0x000fea0003800000 */
[----:B--2---:R-:W2:Y:S02]  /*63520*/  LDL.U8 R6, [R1+0x10] ;  /* 0x0000100001067983 */ /* 0x004ea40000100000 */
[----:B--2---:R-:W-:-:S05]  /*63530*/  LOP3.LUT R6, R6, 0x40, RZ, 0xfc, !PT ;  /* 0x0000004006067812 */ /* 0x004fca00078efcff */
[----:B------:R2:W-:Y:S02]  /*63540*/  STL.U8 [R1+0x10], R6 ;  /* 0x0000100601007387 */ /* 0x0005e40000100000 */
.L_x_3417:
[----:B------:R-:W-:Y:S05]  /*63550*/  BSYNC.RECONVERGENT B0 ;  /* 0x0000000000007941 */ /* 0x000fea0003800200 */
.L_x_3416:
[----:B------:R-:W-:Y:S04]  /*63560*/  BSSY.RECONVERGENT B0, `(.L_x_3418) ;  /* 0x0000005000007945 */ /* 0x000fe80003800200 */
[----:B------:R-:W-:Y:S05]  /*63570*/  @!P4 BRA `(.L_x_3419) ;  /* 0x00000000000cc947 */ /* 0x000fea0003800000 */
[----:B--2---:R-:W2:Y:S02]  /*63580*/  LDL.U8 R6, [R1+0x10] ;  /* 0x0000100001067983 */ /* 0x004ea40000100000 */
[----:B--2---:R-:W-:-:S05]  /*63590*/  LOP3.LUT R6, R6, 0x20, RZ, 0xfc, !PT ;  /* 0x0000002006067812 */ /* 0x004fca00078efcff */
[----:B------:R2:W-:Y:S02]  /*635a0*/  STL.U8 [R1+0x10], R6 ;  /* 0x0000100601007387 */ /* 0x0005e40000100000 */
.L_x_3419:
[----:B------:R-:W-:Y:S05]  /*635b0*/  BSYNC.RECONVERGENT B0 ;  /* 0x0000000000007941 */ /* 0x000fea0003800200 */
.L_x_3418:
[----:B------:R-:W-:Y:S04]  /*635c0*/  BSSY.RECONVERGENT B0, `(.L_x_3420) ;  /* 0x0000005000007945 */ /* 0x000fe80003800200 */
[----:B------:R-:W-:Y:S05]  /*635d0*/  @P5 BRA `(.L_x_3421) ;  /* 0x00000000000c5947 */ /* 0x000fea0003800000 */
[----:B--2---:R-:W2:Y:S02]  /*635e0*/  LDL.U8 R6, [R1+0x10] ;  /* 0x0000100001067983 */ /* 0x004ea40000100000 */
[----:B--2---:R-:W-:-:S05]  /*635f0*/  LOP3.LUT R6, R6, 0x10, RZ, 0xfc, !PT ;  /* 0x0000001006067812 */ /* 0x004fca00078efcff */
[----:B------:R2:W-:Y:S02]  /*63600*/  STL.U8 [R1+0x10], R6 ;  /* 0x0000100601007387 */ /* 0x0005e40000100000 */
.L_x_3421:
[----:B------:R-:W-:Y:S05]  /*63610*/  BSYNC.RECONVERGENT B0 ;  /* 0x0000000000007941 */ /* 0x000fea0003800200 */
.L_x_3420:
[----:B------:R-:W-:Y:S01]  /*63620*/  LOP3.LUT P1, RZ, R43, 0x400, RZ, 0xc0, !PT ;  /* 0x000004002bff7812 */ /* 0x000fe2000782c0ff */
[----:B------:R-:W-:-:S12]  /*63630*/  BSSY.RECONVERGENT B0, `(.L_x_3422) ;  /* 0x0000005000007945 */ /* 0x000fd80003800200 */
[----:B------:R-:W-:Y:S05]  /*63640*/  @!P1 BRA `(.L_x_3423) ;  /* 0x00000000000c9947 */ /* 0x000fea0003800000 */
[----:B--2---:R-:W2:Y:S02]  /*63650*/  LDL.U8 R6, [R1+0x10] ;  /* 0x0000100001067983 */ /* 0x004ea40000100000 */
[----:B--2---:R-:W-:-:S05]  /*63660*/  LOP3.LUT R6, R6, 0x8, RZ, 0xfc, !PT ;  /* 0x0000000806067812 */ /* 0x004fca00078efcff */
[----:B------:R2:W-:Y:S02]  /*63670*/  STL.U8 [R1+0x10], R6 ;  /* 0x0000100601007387 */ /* 0x0005e40000100000 */
.L_x_3423:
[----:B------:R-:W-:Y:S05]  /*63680*/  BSYNC.RECONVERGENT B0 ;  /* 0x0000000000007941 */ /* 0x000fea0003800200 */
.L_x_3422:
[----:B------:R-:W-:Y:S04]  /*63690*/  BSSY.RECONVERGENT B0, `(.L_x_3424) ;  /* 0x0000005000007945 */ /* 0x000fe80003800200 */
[----:B------:R-:W-:Y:S05]  /*636a0*/  @!P6 BRA `(.L_x_3425) ;  /* 0x00000000000ce947 */ /* 0x000fea0003800000 */
[----:B--2---:R-:W2:Y:S02]  /*636b0*/  LDL.U8 R6, [R1+0x10] ;  /* 0x0000100001067983 */ /* 0x004ea40000100000 */
[----:B--2---:R-:W-:-:S05]  /*636c0*/  LOP3.LUT R6, R6, 0x4, RZ, 0xfc, !PT ;  /* 0x0000000406067812 */ /* 0x004fca00078efcff */
[----:B------:R2:W-:Y:S02]  /*636d0*/  STL.U8 [R1+0x10], R6 ;  /* 0x0000100601007387 */ /* 0x0005e40000100000 */
.L_x_3425:
[----:B------:R-:W-:Y:S05]  /*636e0*/  BSYNC.RECONVERGENT B0 ;  /* 0x0000000000007941 */ /* 0x000fea0003800200 */
.L_x_3424:
[----:B------:R-:W-:Y:S04]  /*636f0*/  BSSY.RECONVERGENT B0, `(.L_x_3426) ;  /* 0x0000005000007945 */ /* 0x000fe80003800200 */
[----:B------:R-:W-:Y:S05]  /*63700*/  @!P0 BRA `(.L_x_3427) ;  /* 0x00000000000c8947 */ /* 0x000fea0003800000 */
[----:B--2---:R-:W2:Y:S02]  /*63710*/  LDL.U8 R6, [R1+0x10] ;  /* 0x0000100001067983 */ /* 0x004ea40000100000 */
[----:B--2---:R-:W-:-:S05]  /*63720*/  LOP3.LUT R6, R6, 0x2, RZ, 0xfc, !PT ;  /* 0x0000000206067812 */ /* 0x004fca00078efcff */
[----:B------:R2:W-:Y:S02]  /*63730*/  STL.U8 [R1+0x10], R6 ;  /* 0x0000100601007387 */ /* 0x0005e40000100000 */
.L_x_3427:
[----:B------:R-:W-:Y:S05]  /*63740*/  BSYNC.RECONVERGENT B0 ;  /* 0x0000000000007941 */ /* 0x000fea0003800200 */
.L_x_3426:
        /* <DEDUP_REMOVED lines=25> */
.L_x_3429:
[----:B------:R-:W-:Y:S05]  /*638e0*/  BSYNC.RECONVERGENT B0 ;  /* 0x0000000000007941 */ /* 0x000fea0003800200 */
.L_x_3428:
        /* <DEDUP_REMOVED lines=8> */
.L_x_3431:
[----:B------:R-:W-:Y:S05]  /*63970*/  BSYNC.RECONVERGENT B0 ;  /* 0x0000000000007941 */ /* 0x000fea0003800200 */
.L_x_3430:
        /* <DEDUP_REMOVED lines=8> */
.L_x_3433:
[----:B------:R-:W-:Y:S05]  /*63a00*/  BSYNC.RECONVERGENT B0 ;  /* 0x0000000000007941 */ /* 0x000fea0003800200 */
.L_x_3432:
        /* <DEDUP_REMOVED lines=8> */
.L_x_3435:
[----:B------:R-:W-:Y:S05]  /*63a90*/  BSYNC.RECONVERGENT B0 ;  /* 0x0000000000007941 */ /* 0x000fea0003800200 */
.L_x_3434:
[----:B------:R-:W-:Y:S01]  /*63aa0*/  BSSY.RECONVERGENT B0, `(.L_x_3436) ;  /* 0x0000006000007945 */ /* 0x000fe20003800200 */
[----:B------:R-:W-:-:S03]  /*63ab0*/  LOP3.LUT P6, RZ, R44, 0x80, RZ, 0xc0, !PT ;  /* 0x000000802cff7812 */ /* 0x000fc600078cc0ff */
[----:B------:R-:W-:Y:S10]  /*63ac0*/  @!P2 BRA `(.L_x_3437) ;  /* 0x00000000000ca947 */ /* 0x000ff40003800000 */
[----:B0123--:R-:W2:Y:S02]  /*63ad0*/  LDL.U8 R52, [R1+0x11] ;  /* 0x0000110001347983 */ /* 0x00fea40000100000 */
[----:B--2---:R-:W-:-:S05]  /*63ae0*/  LOP3.LUT R52, R52, 0x10, RZ, 0xfc, !PT ;  /* 0x0000001034347812 */ /* 0x004fca00078efcff */
[----:B------:R4:W-:Y:S02]  /*63af0*/  STL.U8 [R1+0x11], R52 ;  /* 0x0000113401007387 */ /* 0x0009e40000100000 */
.L_x_3437:
[----:B------:R-:W-:Y:S05]  /*63b00*/  BSYNC.RECONVERGENT B0 ;  /* 0x0000000000007941 */ /* 0x000fea0003800200 */
.L_x_3436:
[----:B------:R-:W-:Y:S01]  /*63b10*/  BSSY.RECONVERGENT B0, `(.L_x_3438) ;  /* 0x0000006000007945 */ /* 0x000fe20003800200 */
[----:B------:R-:W-:-:S03]  /*63b20*/  LOP3.LUT P3, RZ, R44, 0x40, RZ, 0xc0, !PT ;  /* 0x000000402cff7812 */ /* 0x000fc6000786c0ff */
[----:B------:R-:W-:Y:S10]  /*63b30*/  @!P1 BRA `(.L_x_3439) ;  /* 0x00000000000c9947 */ /* 0x000ff40003800000 */
[----:B01234-:R-:W2:Y:S02]  /*63b40*/  LDL.U8 R52, [R1+0x11] ;  /* 0x0000110001347983 */ /* 0x01fea40000100000 */
[----:B--2---:R-:W-:-:S05]  /*63b50*/  LOP3.LUT R52, R52, 0x8, RZ, 0xfc, !PT ;  /* 0x0000000834347812 */ /* 0x004fca00078efcff */
[----:B------:R0:W-:Y:S02]  /*63b60*/  STL.U8 [R1+0x11], R52 ;  /* 0x0000113401007387 */ /* 0x0001e40000100000 */
.L_x_3439:
[----:B------:R-:W-:Y:S05]  /*63b70*/  BSYNC.RECONVERGENT B0 ;  /* 0x0000000000007941 */ /* 0x000fea0003800200 */
.L_x_3438:
[----:B------:R-:W-:Y:S01]  /*63b80*/  BSSY.RECONVERGENT B0, `(.L_x_3440) ;  /* 0x0000006000007945 */ /* 0x000fe20003800200 */
[----:B------:R-:W-:-:S03]  /*63b90*/  LOP3.LUT P4, RZ, R44, 0x20, RZ, 0xc0, !PT ;  /* 0x000000202cff7812 */ /* 0x000fc6000788c0ff */
[----:B------:R-:W-:Y:S10]  /*63ba0*/  @!P0 BRA `(.L_x_3441) ;  /* 0x00000000000c8947 */ /* 0x000ff40003800000 */
[----:B01234-:R-:W2:Y:S02]  /*63bb0*/  LDL.U8 R52, [R1+0x11] ;  /* 0x0000110001347983 */ /* 0x01fea40000100000 */
[----:B--2---:R-:W-:-:S05]  /*63bc0*/  LOP3.LUT R52, R52, 0x4, RZ, 0xfc, !PT ;  /* 0x0000000434347812 */ /* 0x004fca00078efcff */
[----:B------:R0:W-:Y:S02]  /*63bd0*/  STL.U8 [R1+0x11], R52 ;  /* 0x0000113401007387 */ /* 0x0001e40000100000 */
.L_x_3441:
[----:B------:R-:W-:Y:S05]  /*63be0*/  BSYNC.RECONVERGENT B0 ;  /* 0x0000000000007941 */ /* 0x000fea0003800200 */
.L_x_3440:
[----:B------:R-:W-:Y:S01]  /*63bf0*/  ISETP.NE.U32.AND P0, PT, R51, 0x1, PT ;  /* 0x000000013300780c */ /* 0x000fe20003f05070 */
[----:B------:R-:W-:Y:S01]  /*63c00*/  BSSY.RECONVERGENT B0, `(.L_x_3442) ;  /* 0x0000006000007945 */ /* 0x000fe20003800200 */
[----:B------:R-:W-:-:S11]  /*63c10*/  LOP3.LUT P5, RZ, R44, 0x10, RZ, 0xc0, !PT ;  /* 0x000000102cff7812 */ /* 0x000fd600078ac0ff */
[----:B------:R-:W-:Y:S05]  /*63c20*/  @P0 BRA `(.L_x_3443) ;  /* 0x00000000000c0947 */ /* 0x000fea0003800000 */
[----:B01234-:R-:W2:Y:S02]  /*63c30*/  LDL.U8 R52, [R1+0x11] ;  /* 0x0000110001347983 */ /* 0x01fea40000100000 */
[----:B--2---:R-:W-:-:S05]  /*63c40*/  LOP3.LUT R52, R52, 0x2, RZ, 0xfc, !PT ;  /* 0x0000000234347812 */ /* 0x004fca00078efcff */
[----:B------:R0:W-:Y:S02]  /*63c50*/  STL.U8 [R1+0x11], R52 ;  /* 0x0000113401007387 */ /* 0x0001e40000100000 */
.L_x_3443:
[----:B------:R-:W-:Y:S05]  /*63c60*/  BSYNC.RECONVERGENT B0 ;  /* 0x0000000000007941 */ /* 0x000fea0003800200 */
.L_x_3442:
[C---:B------:R-:W-:Y:S01]  /*63c70*/  LOP3.LUT P0, RZ, R44.reuse, 0x400, RZ, 0xc0, !PT ;  /* 0x000004002cff7812 */ /* 0x040fe2000780c0ff */
[----:B------:R-:W-:Y:S01]  /*63c80*/  BSSY.RECONVERGENT B0, `(.L_x_3444) ;  /* 0x0000006000007945 */ /* 0x000fe20003800200 */
[----:B------:R-:W-:-:S11]  /*63c90*/  LOP3.LUT P1, RZ, R44, 0x8, RZ, 0xc0, !PT ;  /* 0x000000082cff7812 */ /* 0x000fd6000782c0ff */
[----:B------:R-:W-:Y:S05]  /*63ca0*/  @!P0 BRA `(.L_x_3445) ;  /* 0x00000000000c8947 */ /* 0x000fea0003800000 */
[----:B01234-:R-:W2:Y:S02]  /*63cb0*/  LDL.U8 R52, [R1+0x11] ;  /* 0x0000110001347983 */ /* 0x01fea40000100000 */
[----:B--2---:R-:W-:-:S05]  /*63cc0*/  LOP3.LUT R52, R52, 0x1, RZ, 0xfc, !PT ;  /* 0x0000000134347812 */ /* 0x004fca00078efcff */
[----:B------:R0:W-:Y:S02]  /*63cd0*/  STL.U8 [R1+0x11], R52 ;  /* 0x0000113401007387 */ /* 0x0001e40000100000 */
.L_x_3445:
[----:B------:R-:W-:Y:S05]  /*63ce0*/  BSYNC.RECONVERGENT B0 ;  /* 0x0000000000007941 */ /* 0x000fea0003800200 */
.L_x_3444:
[C---:B------:R-:W-:Y:S01]  /*63cf0*/  LOP3.LUT P2, RZ, R44.reuse, 0x200, RZ, 0xc0, !PT ;  /* 0x000002002cff7812 */ /* 0x040fe2000784c0ff */
[----:B------:R-:W-:Y:S01]  /*63d00*/  BSSY.RECONVERGENT B0, `(.L_x_3446) ;  /* 0x0000006000007945 */ /* 0x000fe20003800200 */
[----:B------:R-:W-:-:S11]  /*63d10*/  LOP3.LUT P0, RZ, R44, 0x4, RZ, 0xc0, !PT ;  /* 0x000000042cff7812 */ /* 0x000fd6000780c0ff */
[----:B------:R-:W-:Y:S05]  /*63d20*/  @!P2 BRA `(.L_x_3447) ;  /* 0x00000000000ca947 */ /* 0x000fea0003800000 */
[----:B01234-:R-:W2:Y:S02]  /*63d30*/  LDL.U8 R52, [R1+0x12] ;  /* 0x0000120001347983 */ /* 0x01fea40000100000 */
[----:B--2---:R-:W-:-:S05]  /*63d40*/  LOP3.LUT R52, R52, 0x80, RZ, 0xfc, !PT ;  /* 0x0000008034347812 */ /* 0x004fca00078efcff */
[----:B------:R0:W-:Y:S02]  /*63d50*/  STL.U8 [R1+0x12], R52 ;  /* 0x0000123401007387 */ /* 0x0001e40000100000 */
.L_x_3447:
[----:B------:R-:W-:Y:S05]  /*63d60*/  BSYNC.RECONVERGENT B0 ;  /* 0x0000000000007941 */ /* 0x000fea0003800200 */
.L_x_3446:
        /* <DEDUP_REMOVED lines=12> */
.L_x_3449:
[----:B------:R-:W-:Y:S05]  /*63e30*/  BSYNC.RECONVERGENT B0 ;  /* 0x0000000000007941 */ /* 0x000fea0003800200 */
.L_x_3448:
[----:B------:R-:W-:Y:S01]  /*63e40*/  BSSY.RECONVERGENT B0, `(.L_x_3450) ;  /* 0x0000006000007945 */ /* 0x000fe20003800200 */
[----:B------:R-:W-:-:S03]  /*63e50*/  ISETP.NE.U32.AND P2, PT, R51, 0x1, PT ;  /* 0x000000013300780c */ /* 0x000fc60003f45070 */
[----:B------:R-:W-:Y:S10]  /*63e60*/  @!P6 BRA `(.L_x_3451) ;  /* 0x00000000000ce947 */ /* 0x000ff40003800000 */
[----:B--2---:R-:W2:Y:S02]  /*63e70*/  LDL.U8 R44, [R1+0x12] ;  /* 0x00001200012c7983 */ /* 0x004ea40000100000 */
[----:B--2---:R-:W-:-:S05]  /*63e80*/  LOP3.LUT R44, R44, 0x20, RZ, 0xfc, !PT ;  /* 0x000000202c2c7812 */ /* 0x004fca00078efcff */
[----:B------:R2:W-:Y:S02]  /*63e90*/  STL.U8 [R1+0x12], R44 ;  /* 0x0000122c01007387 */ /* 0x0005e40000100000 */
.L_x_3451:
[----:B------:R-:W-:Y:S05]  /*63ea0*/  BSYNC.RECONVERGENT B0 ;  /* 0x0000000000007941 */ /* 0x000fea0003800200 */
.L_x_3450:
        /* <DEDUP_REMOVED lines=8> */
.L_x_3453:
[----:B------:R-:W-:Y:S05]  /*63f30*/  BSYNC.RECONVERGENT B0 ;  /* 0x0000000000007941 */ /* 0x000fea0003800200 */
.L_x_3452:
        /* <DEDUP_REMOVED lines=8> */
.L_x_3455:
[----:B------:R-:W-:Y:S05]  /*63fc0*/  BSYNC.RECONVERGENT B0 ;  /* 0x0000000000007941 */ /* 0x000fea0003800200 */
.L_x_3454:
        /* <DEDUP_REMOVED lines=8> */
.L_x_3457:
[----:B------:R-:W-:Y:S05]  /*64050*/  BSYNC.RECONVERGENT B0 ;  /* 0x0000000000007941 */ /* 0x000fea0003800200 */
.L_x_3456:
[----:B------:R-:W-:Y:S01]  /*64060*/  BSSY.RECONVERGENT B0, `(.L_x_3458) ;  /* 0x0000006000007945 */ /* 0x000fe20003800200 */
[----:B------:R-:W-:-:S03]  /*64070*/  LOP3.LUT P6, RZ, R45, 0x80, RZ, 0xc0, !PT ;  /* 0x000000802dff7812 */ /* 0x000fc600078cc0ff */
[----:B------:R-:W-:Y:S10]  /*64080*/  @!P1 BRA `(.L_x_3459) ;  /* 0x00000000000c9947 */ /* 0x000ff40003800000 */
[----:B--2---:R-:W2:Y:S02]  /*64090*/  LDL.U8 R44, [R1+0x12] ;  /* 0x00001200012c7983 */ /* 0x004ea40000100000 */
[----:B--2---:R-:W-:-:S05]  /*640a0*/  LOP3.LUT R44, R44, 0x2, RZ, 0xfc, !PT ;  /* 0x000000022c2c7812 */ /* 0x004fca00078efcff */
[----:B------:R2:W-:Y:S02]  /*640b0*/  STL.U8 [R1+0x12], R44 ;  /* 0x0000122c01007387 */ /* 0x0005e40000100000 */
.L_x_3459:
[----:B------:R-:W-:Y:S05]  /*640c0*/  BSYNC.RECONVERGENT B0 ;  /* 0x0000000000007941 */ /* 0x000fea0003800200 */
.L_x_3458:
        /* <DEDUP_REMOVED lines=8> */
.L_x_3461:
[----:B------:R-:W-:Y:S05]  /*64150*/  BSYNC.RECONVERGENT B0 ;  /* 0x0000000000007941 */ /* 0x000fea0003800200 */
.L_x_3460:
[----:B------:R-:W-:Y:S01]  /*64160*/  LOP3.LUT P1, RZ, R42, 0x2, RZ, 0xc0, !PT ;  /* 0x000000022aff7812 */ /* 0x000fe2000782c0ff */
[----:B------:R-:W-:Y:S01]  /*64170*/  BSSY.RECONVERGENT B0, `(.L_x_3462) ;  /* 0x0000006000007945 */ /* 0x000fe20003800200 */
[----:B------:R-:W-:-:S11]  /*64180*/  LOP3.LUT P0, RZ, R45, 0x20, RZ, 0xc0, !PT ;  /* 0x000000202dff7812 */ /* 0x000fd6000780c0ff */
[----:B------:R-:W-:Y:S05]  /*64190*/  @!P1 BRA `(.L_x_3463) ;  /* 0x00000000000c9947 */ /* 0x000fea0003800000 */
[----:B--2---:R-:W2:Y:S02]  /*641a0*/  LDL.U8 R44, [R1+0x13] ;  /* 0x00001300012c7983 */ /* 0x004ea40000100000 */
[----:B--2---:R-:W-:-:S05]  /*641b0*/  LOP3.LUT R44, R44, 0x80, RZ, 0xfc, !PT ;  /* 0x000000802c2c7812 */ /* 0x004fca00078efcff */
[----:B------:R2:W-:Y:S02]  /*641c0*/  STL.U8 [R1+0x13], R44 ;  /* 0x0000132c01007387 */ /* 0x0005e40000100000 */
.L_x_3463:
[----:B------:R-:W-:Y:S05]  /*641d0*/  BSYNC.RECONVERGENT B0 ;  /* 0x0000000000007941 */ /* 0x000fea0003800200 */
.L_x_3462:
[----:B------:R-:W-:Y:S01]  /*641e0*/  BSSY.RECONVERGENT B0, `(.L_x_3464) ;  /* 0x0000006000007945 */ /* 0x000fe20003800200 */
[----:B------:R-:W-:-:S03]  /*641f0*/  LOP3.LUT P1, RZ, R45, 0x10, RZ, 0xc0, !PT ;  /* 0x000000102dff7812 */ /* 0x000fc6000782c0ff */
[----:B------:R-:W-:Y:S10]  /*64200*/  @P2 BRA `(.L_x_3465) ;  /* 0x00000000000c2947 */ /* 0x000ff40003800000 */
[----:B--2---:R-:W2:Y:S02]  /*64210*/  LDL.U8 R44, [R1+0x13] ;  /* 0x00001300012c7983 */ /* 0x004ea40000100000 */
[----:B--2---:R-:W-:-:S05]  /*64220*/  LOP3.LUT R44, R44, 0x40, RZ, 0xfc, !PT ;  /* 0x000000402c2c7812 */ /* 0x004fca00078efcff */
[----:B------:R2:W-:Y:S02]  /*64230*/  STL.U8 [R1+0x13], R44 ;  /* 0x0000132c01007387 */ /* 0x0005e40000100000 */
.L_x_3465:
[----:B------:R-:W-:Y:S05]  /*64240*/  BSYNC.RECONVERGENT B0 ;  /* 0x0000000000007941 */ /* 0x000fea0003800200 */
.L_x_3464:
[C---:B------:R-:W-:Y:S01]  /*64250*/  LOP3.LUT P3, RZ, R45.reuse, 0x400, RZ, 0xc0, !PT ;  /* 0x000004002dff7812 */ /* 0x040fe2000786c0ff */
[----:B------:R-:W-:Y:S01]  /*64260*/  BSSY.RECONVERGENT B0, `(.L_x_3466) ;  /* 0x0000006000007945 */ /* 0x000fe20003800200 */
[----:B------:R-:W-:-:S11]  /*64270*/  LOP3.LUT P2, RZ, R45, 0x8, RZ, 0xc0, !PT ;  /* 0x000000082dff7812 */ /* 0x000fd6000784c0ff */
[----:B------:R-:W-:Y:S05]  /*64280*/  @!P3 BRA `(.L_x_3467) ;  /* 0x00000000000cb947 */ /* 0x000fea0003800000 */
[----:B--2---:R-:W2:Y:S02]  /*64290*/  LDL.U8 R44, [R1+0x13] ;  /* 0x00001300012c7983 */ /* 0x004ea40000100000 */
[----:B--2---:R-:W-:-:S05]  /*642a0*/  LOP3.LUT R44, R44, 0x20, RZ, 0xfc, !PT ;  /* 0x000000202c2c7812 */ /* 0x004fca00078efcff */
[----:B------:R2:W-:Y:S02]  /*642b0*/  STL.U8 [R1+0x13], R44 ;  /* 0x0000132c01007387 */ /* 0x0005e40000100000 */
.L_x_3467:
[----:B------:R-:W-:Y:S05]  /*642c0*/  BSYNC.RECONVERGENT B0 ;  /* 0x0000000000007941 */ /* 0x000fea0003800200 */
.L_x_3466:
[C---:B------:R-:W-:Y:S01]  /*642d0*/  LOP3.LUT P4, RZ, R45.reuse, 0x200, RZ, 0xc0, !PT ;  /* 0x000002002dff7812 */ /* 0x040fe2000788c0ff */
[----:B------:R-:W-:Y:S01]  /*642e0*/  BSSY.RECONVERGENT B0, `(.L_x_3468) ;  /* 0x0000006000007945 */ /* 0x000fe20003800200 */
[----:B------:R-:W-:-:S11]  /*642f0*/  LOP3.LUT P3, RZ, R45, 0x4, RZ, 0xc0, !PT ;  /* 0x000000042dff7812 */ /* 0x000fd6000786c0ff */
[----:B------:R-:W-:Y:S05]  /*64300*/  @!P4 BRA `(.L_x_3469) ;  /* 0x00000000000cc947 */ /* 0x000fea0003800000 */
[----:B--2---:R-:W2:Y:S02]  /*64310*/  LDL.U8 R44, [R1+0x13] ;  /* 0x00001300012c7983 */ /* 0x004ea40000100000 */
[----:B--2---:R-:W-:-:S05]  /*64320*/  LOP3.LUT R44, R44, 0x10, RZ, 0xfc, !PT ;  /* 0x000000102c2c7812 */ /* 0x004fca00078efcff */
[----:B------:R2:W-:Y:S02]  /*64330*/  STL.U8 [R1+0x13], R44 ;  /* 0x0000132c01007387 */ /* 0x0005e40000100000 */
.L_x_3469:
[----:B------:R-:W-:Y:S05]  /*64340*/  BSYNC.RECONVERGENT B0 ;  /* 0x0000000000007941 */ /* 0x000fea0003800200 */
.L_x_3468:
        /* <DEDUP_REMOVED lines=8> */
.L_x_3471:
[----:B------:R-:W-:Y:S05]  /*643d0*/  BSYNC.RECONVERGENT B0 ;  /* 0x0000000000007941 */ /* 0x000fea0003800200 */
.L_x_3470:
[----:B------:R-:W-:Y:S01]  /*643e0*/  BSSY.RECONVERGENT B0, `(.L_x_3472) ;  /* 0x0000006000007945 */ /* 0x000fe20003800200 */
[----:B------:R-:W-:-:S03]  /*643f0*/  ISETP.NE.U32.AND P5, PT, R43, 0x1, PT ;  /* 0x000000012b00780c */ /* 0x000fc60003fa5070 */
[----:B------:R-:W-:Y:S10]  /*64400*/  @!P6 BRA `(.L_x_3473) ;  /* 0x00000000000ce947 */ /* 0x000ff40003800000 */
[----:B--2---:R-:W2:Y:S02]  /*64410*/  LDL.U8 R44, [R1+0x13] ;  /* 0x00001300012c7983 */ /* 0x004ea40000100000 */
[----:B--2---:R-:W-:-:S05]  /*64420*/  LOP3.LUT R44, R44, 0x4, RZ, 0xfc, !PT ;  /* 0x000000042c2c7812 */ /* 0x004fca00078efcff */
[----:B------:R2:W-:Y:S02]  /*64430*/  STL.U8 [R1+0x13], R44 ;  /* 0x0000132c01007387 */ /* 0x0005e40000100000 */
.L_x_3473:
[----:B------:R-:W-:Y:S05]  /*64440*/  BSYNC.RECONVERGENT B0 ;  /* 0x0000000000007941 */ /* 0x000fea0003800200 */
.L_x_3472:
        /* <DEDUP_REMOVED lines=11> */
.L_x_3475:
[----:B------:R-:W-:Y:S05]  /*64500*/  BSYNC.RECONVERGENT B0 ;  /* 0x0000000000007941 */ /* 0x000fea0003800200 */
.L_x_3474:
[----:B------:R-:W-:Y:S01]  /*64510*/  BSSY.RECONVERGENT B0, `(.L_x_3476) ;  /* 0x0000006000007945 */ /* 0x000fe20003800200 */
[----:B------:R-:W-:-:S03]  /*64520*/  LOP3.LUT P6, RZ, R29, 0x200, RZ, 0xc0, !PT ;  /* 0x000002001dff7812 */ /* 0x000fc600078cc0ff */
[----:B------:R-:W-:Y:S10]  /*64530*/  @!P0 BRA `(.L_x_3477) ;  /* 0x00000000000c8947 */ /* 0x000ff40003800000 */
[----:B--2---:R-:W2:Y:S02]  /*64540*/  LDL.U8 R44, [R1+0x13] ;  /* 0x00001300012c7983 */ /* 0x004ea40000100000 */
[----:B--2---:R-:W-:-:S05]  /*64550*/  LOP3.LUT R44, R44, 0x1, RZ, 0xfc, !PT ;  /* 0x000000012c2c7812 */ /* 0x004fca00078efcff */
[----:B------:R2:W-:Y:S02]  /*64560*/  STL.U8 [R1+0x13], R44 ;  /* 0x0000132c01007387 */ /* 0x0005e40000100000 */
.L_x_3477:
[----:B------:R-:W-:Y:S05]  /*64570*/  BSYNC.RECONVERGENT B0 ;  /* 0x0000000000007941 */ /* 0x000fea0003800200 */
.L_x_3476:
[----:B------:R-:W-:Y:S01]  /*64580*/  BSSY.RECONVERGENT B0, `(.L_x_3478) ;  /* 0x0000006000007945 */ /* 0x000fe20003800200 */
[----:B------:R-:W-:-:S03]  /*64590*/  LOP3.LUT P0, RZ, R29, 0x100, RZ, 0xc0, !PT ;  /* 0x000001001dff7812 */ /* 0x000fc6000780c0ff */
[----:B------:R-:W-:Y:S10]  /*645a0*/  @!P1 BRA `(.L_x_3479) ;  /* 0x00000000000c9947 */ /* 0x000ff40003800000 */
[----:B--2---:R-:W2:Y:S02]  /*645b0*/  LDL.U8 R44, [R1+0x14] ;  /* 0x00001400012c7983 */ /* 0x004ea40000100000 */
[----:B--2---:R-:W-:-:S05]  /*645c0*/  LOP3.LUT R44, R44, 0x80, RZ, 0xfc, !PT ;  /* 0x000000802c2c7812 */ /* 0x004fca00078efcff */
[----:B------:R2:W-:Y:S02]  /*645d0*/  STL.U8 [R1+0x14], R44 ;  /* 0x0000142c01007387 */ /* 0x0005e40000100000 */
.L_x_3479:
[----:B------:R-:W-:Y:S05]  /*645e0*/  BSYNC.RECONVERGENT B0 ;  /* 0x0000000000007941 */ /* 0x000fea0003800200 */
.L_x_3478:
[----:B------:R-:W-:Y:S04]  /*645f0*/  BSSY.RECONVERGENT B0, `(.L_x_3480) ;  /* 0x0000005000007945 */ /* 0x000fe80003800200 */
[----:B------:R-:W-:Y:S05]  /*64600*/  @!P2 BRA `(.L_x_3481) ;  /* 0x00000000000ca947 */ /* 0x000fea0003800000 */
[----:B--2---:R-:W2:Y:S02]  /*64610*/  LDL.U8 R44, [R1+0x14] ;  /* 0x00001400012c7983 */ /* 0x004ea40000100000 */
[----:B--2---:R-:W-:-:S05]  /*64620*/  LOP3.LUT R44, R44, 0x40, RZ, 0xfc, !PT ;  /* 0x000000402c2c7812 */ /* 0x004fca00078efcff */
[----:B------:R2:W-:Y:S02]  /*64630*/  STL.U8 [R1+0x14], R44 ;  /* 0x0000142c01007387 */ /* 0x0005e40000100000 */
.L_x_3481:
[----:B------:R-:W-:Y:S05]  /*64640*/  BSYNC.RECONVERGENT B0 ;  /* 0x0000000000007941 */ /* 0x000fea0003800200 */
.L_x_3480:
[----:B------:R-:W-:Y:S04]  /*64650*/  BSSY.RECONVERGENT B0, `(.L_x_3482) ;  /* 0x0000005000007945 */ /* 0x000fe80003800200 */
[----:B------:R-:W-:Y:S05]  /*64660*/  @!P3 BRA `(.L_x_3483) ;  /* 0x00000000000cb947 */ /* 0x000fea0003800000 */
[----:B--2---:R-:W2:Y:S02]  /*64670*/  LDL.U8 R44, [R1+0x14] ;  /* 0x00001400012c7983 */ /* 0x004ea40000100000 */
[----:B--2---:R-:W-:-:S05]  /*64680*/  LOP3.LUT R44, R44, 0x20, RZ, 0xfc, !PT ;  /* 0x000000202c2c7812 */ /* 0x004fca00078efcff */
[----:B------:R2:W-:Y:S02]  /*64690*/  STL.U8 [R1+0x14], R44 ;  /* 0x0000142c01007387 */ /* 0x0005e40000100000 */
.L_x_3483:
[----:B------:R-:W-:Y:S05]  /*646a0*/  BSYNC.RECONVERGENT B0 ;  /* 0x0000000000007941 */ /* 0x000fea0003800200 */
.L_x_3482:
[----:B------:R-:W-:Y:S04]  /*646b0*/  BSSY.RECONVERGENT B0, `(.L_x_3484) ;  /* 0x0000005000007945 */ /* 0x000fe80003800200 */
[----:B------:R-:W-:Y:S05]  /*646c0*/  @!P4 BRA `(.L_x_3485) ;  /* 0x00000000000cc947 */ /* 0x000fea0003800000 */
[----:B--2---:R-:W2:Y:S02]  /*646d0*/  LDL.U8 R44, [R1+0x14] ;  /* 0x00001400012c7983 */ /* 0x004ea40000100000 */
[----:B--2---:R-:W-:-:S05]  /*646e0*/  LOP3.LUT R44, R44, 0x10, RZ, 0xfc, !PT ;  /* 0x000000102c2c7812 */ /* 0x004fca00078efcff */
[----:B------:R2:W-:Y:S02]  /*646f0*/  STL.U8 [R1+0x14], R44 ;  /* 0x0000142c01007387 */ /* 0x0005e40000100000 */
.L_x_3485:
[----:B------:R-:W-:Y:S05]  /*64700*/  BSYNC.RECONVERGENT B0 ;  /* 0x0000000000007941 */ /* 0x000fea0003800200 */
.L_x_3484:
[----:B------:R-:W-:Y:S04]  /*64710*/  BSSY.RECONVERGENT B0, `(.L_x_3486) ;  /* 0x0000005000007945 */ /* 0x000fe80003800200 */
[----:B------:R-:W-:Y:S05]  /*64720*/  @P5 BRA `(.L_x_3487) ;  /* 0x00000000000c5947 */ /* 0x000fea0003800000 */
[----:B--2---:R-:W2:Y:S02]  /*64730*/  LDL.U8 R44, [R1+0x14] ;  /* 0x00001400012c7983 */ /* 0x004ea40000100000 */
[----:B--2---:R-:W-:-:S05]  /*64740*/  LOP3.LUT R44, R44, 0x8, RZ, 0xfc, !PT ;  /* 0x000000082c2c7812 */ /* 0x004fca00078efcff */
[----:B------:R2:W-:Y:S02]  /*64750*/  STL.U8 [R1+0x14], R44 ;  /* 0x0000142c01007387 */ /* 0x0005e40000100000 */
.L_x_3487:
[----:B------:R-:W-:Y:S05]  /*64760*/  BSYNC.RECONVERGENT B0 ;  /* 0x0000000000007941 */ /* 0x000fea0003800200 */
.L_x_3486:
[----:B------:R-:W-:Y:S01]  /*64770*/  LOP3.LUT P1, RZ, R29, 0x400, RZ, 0xc0, !PT ;  /* 0x000004001dff7812 */ /* 0x000fe2000782c0ff */
[----:B------:R-:W-:-:S12]  /*64780*/  BSSY.RECONVERGENT B0, `(.L_x_3488) ;  /* 0x0000005000007945 */ /* 0x000fd80003800200 */
[----:B------:R-:W-:Y:S05]  /*64790*/  @!P1 BRA `(.L_x_3489) ;  /* 0x00000000000c9947 */ /* 0x000fea0003800000 */
[----:B--2---:R-:W2:Y:S02]  /*647a0*/  LDL.U8 R44, [R1+0x14] ;  /* 0x00001400012c7983 */ /* 0x004ea40000100000 */
[----:B--2---:R-:W-:-:S05]  /*647b0*/  LOP3.LUT R44, R44, 0x4, RZ, 0xfc, !PT ;  /* 0x000000042c2c7812 */ /* 0x004fca00078efcff */
[----:B------:R2:W-:Y:S02]  /*647c0*/  STL.U8 [R1+0x14], R44 ;  /* 0x0000142c01007387 */ /* 0x0005e40000100000 */
.L_x_3489:
[----:B------:R-:W-:Y:S05]  /*647d0*/  BSYNC.RECONVERGENT B0 ;  /* 0x0000000000007941 */ /* 0x000fea0003800200 */
.L_x_3488:
[----:B------:R-:W-:Y:S04]  /*647e0*/  BSSY.RECONVERGENT B0, `(.L_x_3490) ;  /* 0x0000005000007945 */ /* 0x000fe80003800200 */
[----:B------:R-:W-:Y:S05]  /*647f0*/  @!P6 BRA `(.L_x_3491) ;  /* 0x00000000000ce947 */ /* 0x000fea0003800000 */
[----:B--2---:R-:W2:Y:S02]  /*64800*/  LDL.U8 R44, [R1+0x14] ;  /* 0x00001400012c7983 */ /* 0x004ea40000100000 */
[----:B--2---:R-:W-:-:S05]  /*64810*/  LOP3.LUT R44, R44, 0x2, RZ, 0xfc, !PT ;  /* 0x000000022c2c7812 */ /* 0x004fca00078efcff */
[----:B------:R2:W-:Y:S02]  /*64820*/  STL.U8 [R1+0x14], R44 ;  /* 0x0000142c01007387 */ /* 0x0005e40000100000 */
.L_x_3491:
[----:B------:R-:W-:Y:S05]  /*64830*/  BSYNC.RECONVERGENT B0 ;  /* 0x0000000000007941 */ /* 0x000fea0003800200 */
.L_x_3490:
[----:B------:R-:W-:Y:S04]  /*64840*/  BSSY.RECONVERGENT B0, `(.L_x_3492) ;  /* 0x0000005000007945 */ /* 0x000fe80003800200 */
[----:B------:R-:W-:Y:S05]  /*64850*/  @!P0 BRA `(.L_x_3493) ;  /* 0x00000000000c8947 */ /* 0x000fea0003800000 */
[----:B--2---:R-:W2:Y:S02]  /*64860*/  LDL.U8 R44, [R1+0x14] ;  /* 0x00001400012c7983 */ /* 0x004ea40000100000 */
[----:B--2---:R-:W-:-:S05]  /*64870*/  LOP3.LUT R44, R44, 0x1, RZ, 0xfc, !PT ;  /* 0x000000012c2c7812 */ /* 0x004fca00078efcff */
[----:B------:R2:W-:Y:S02]  /*64880*/  STL.U8 [R1+0x14], R44 ;  /* 0x0000142c01007387 */ /* 0x0005e40000100000 */
.L_x_3493:
[----:B------:R-:W-:Y:S05]  /*64890*/  BSYNC.RECONVERGENT B0 ;  /* 0x0000000000007941 */ /* 0x000fea0003800200 */
.L_x_3492:
        /* <DEDUP_REMOVED lines=26> */
.L_x_3495:
[----:B------:R-:W-:Y:S05]  /*64a40*/  BSYNC.RECONVERGENT B0 ;  /* 0x0000000000007941 */ /* 0x000fea0003800200 */
.L_x_3494:
        /* <DEDUP_REMOVED lines=8> */
.L_x_3497:
[----:B------:R-:W-:Y:S05]  /*64ad0*/  BSYNC.RECONVERGENT B0 ;  /* 0x0000000000007941 */ /* 0x000fea0003800200 */
.L_x_3496:
        /* <DEDUP_REMOVED lines=8> */
.L_x_3499:
[----:B------:R-:W-:Y:S05]  /*64b60*/  BSYNC.RECONVERGENT B0 ;  /* 0x0000000000007941 */ /* 0x000fea0003800200 */
.L_x_3498:
        /* <DEDUP_REMOVED lines=8> */
.L_x_3501:
[----:B------:R-:W-:Y:S05]  /*64bf0*/  BSYNC.RECONVERGENT B0 ;  /* 0x0000000000007941 */ /* 0x000fea0003800200 */
.L_x_3500:
[----:B------:R-:W-:Y:S01]  /*64c00*/  BSSY.RECONVERGENT B0, `(.L_x_3502) ;  /* 0x0000006000007945 */ /* 0x000fe20003800200 */
[----:B------:R-:W-:-:S03]  /*64c10*/  LOP3.LUT P6, RZ, R30, 0x80, RZ, 0xc0, !PT ;  /* 0x000000801eff7812 */ /* 0x000fc600078cc0ff */
[----:B------:R-:W-:Y:S10]  /*64c20*/  @!P2 BRA `(.L_x_3503) ;  /* 0x00000000000ca947 */ /* 0x000ff40003800000 */
[----:B0123--:R-:W2:Y:S02]  /*64c30*/  LDL.U8 R29, [R1+0x15] ;  /* 0x00001500011d7983 */ /* 0x00fea40000100000 */
[----:B--2---:R-:W-:-:S05]  /*64c40*/  LOP3.LUT R29, R29, 0x8, RZ, 0xfc, !PT ;  /* 0x000000081d1d7812 */ /* 0x004fca00078efcff */
[----:B------:R4:W-:Y:S02]  /*64c50*/  STL.U8 [R1+0x15], R29 ;  /* 0x0000151d01007387 */ /* 0x0009e40000100000 */
.L_x_3503:
[----:B------:R-:W-:Y:S05]  /*64c60*/  BSYNC.RECONVERGENT B0 ;  /* 0x0000000000007941 */ /* 0x000fea0003800200 */
.L_x_3502:
[----:B------:R-:W-:Y:S01]  /*64c70*/  BSSY.RECONVERGENT B0, `(.L_x_3504) ;  /* 0x0000006000007945 */ /* 0x000fe20003800200 */
[----:B------:R-:W-:-:S03]  /*64c80*/  LOP3.LUT P3, RZ, R30, 0x40, RZ, 0xc0, !PT ;  /* 0x000000401eff7812 */ /* 0x000fc6000786c0ff */
[----:B------:R-:W-:Y:S10]  /*64c90*/  @!P1 BRA `(.L_x_3505) ;  /* 0x00000000000c9947 */ /* 0x000ff40003800000 */
[----:B01234-:R-:W2:Y:S02]  /*64ca0*/  LDL.U8 R29, [R1+0x15] ;  /* 0x00001500011d7983 */ /* 0x01fea40000100000 */
[----:B--2---:R-:W-:-:S05]  /*64cb0*/  LOP3.LUT R29, R29, 0x4, RZ, 0xfc, !PT ;  /* 0x000000041d1d7812 */ /* 0x004fca00078efcff */
[----:B------:R0:W-:Y:S02]  /*64cc0*/  STL.U8 [R1+0x15], R29 ;  /* 0x0000151d01007387 */ /* 0x0001e40000100000 */
.L_x_3505:
[----:B------:R-:W-:Y:S05]  /*64cd0*/  BSYNC.RECONVERGENT B0 ;  /* 0x0000000000007941 */ /* 0x000fea0003800200 */
.L_x_3504:
[----:B------:R-:W-:Y:S01]  /*64ce0*/  BSSY.RECONVERGENT B0, `(.L_x_3506) ;  /* 0x0000006000007945 */ /* 0x000fe20003800200 */
[----:B------:R-:W-:-:S03]  /*64cf0*/  LOP3.LUT P4, RZ, R30, 0x20, RZ, 0xc0, !PT ;  /* 0x000000201eff7812 */ /* 0x000fc6000788c0ff */
[----:B------:R-:W-:Y:S10]  /*64d00*/  @!P0 BRA `(.L_x_3507) ;  /* 0x00000000000c8947 */ /* 0x000ff40003800000 */
[----:B01234-:R-:W2:Y:S02]  /*64d10*/  LDL.U8 R29, [R1+0x15] ;  /* 0x00001500011d7983 */ /* 0x01fea40000100000 */
[----:B--2---:R-:W-:-:S05]  /*64d20*/  LOP3.LUT R29, R29, 0x2, RZ, 0xfc, !PT ;  /* 0x000000021d1d7812 */ /* 0x004fca00078efcff */
[----:B------:R0:W-:Y:S02]  /*64d30*/  STL.U8 [R1+0x15], R29 ;  /* 0x0000151d01007387 */ /* 0x0001e40000100000 */
.L_x_3507:
[----:B------:R-:W-:Y:S05]  /*64d40*/  BSYNC.RECONVERGENT B0 ;  /* 0x0000000000007941 */ /* 0x000fea0003800200 */
.L_x_3506:
[----:B------:R-:W-:Y:S01]  /*64d50*/  ISETP.NE.U32.AND P0, PT, R45, 0x1, PT ;  /* 0x000000012d00780c */ /* 0x000fe20003f05070 */
[----:B------:R-:W-:Y:S01]  /*64d60*/  BSSY.RECONVERGENT B0, `(.L_x_3508) ;  /* 0x0000006000007945 */ /* 0x000fe20003800200 */
[----:B------:R-:W-:-:S11]  /*64d70*/  LOP3.LUT P5, RZ, R30, 0x10, RZ, 0xc0, !PT ;  /* 0x000000101eff7812 */ /* 0x000fd600078ac0ff */
[----:B------:R-:W-:Y:S05]  /*64d80*/  @P0 BRA `(.L_x_3509) ;  /* 0x00000000000c0947 */ /* 0x000fea0003800000 */
[----:B01234-:R-:W2:Y:S02]  /*64d90*/  LDL.U8 R29, [R1+0x15] ;  /* 0x00001500011d7983 */ /* 0x01fea40000100000 */
[----:B--2---:R-:W-:-:S05]  /*64da0*/  LOP3.LUT R29, R29, 0x1, RZ, 0xfc, !PT ;  /* 0x000000011d1d7812 */ /* 0x004fca00078efcff */
[----:B------:R0:W-:Y:S02]  /*64db0*/  STL.U8 [R1+0x15], R29 ;  /* 0x0000151d01007387 */ /* 0x0001e40000100000 */
.L_x_3509:
[----:B------:R-:W-:Y:S05]  /*64dc0*/  BSYNC.RECONVERGENT B0 ;  /* 0x0000000000007941 */ /* 0x000fea0003800200 */
.L_x_3508:
[C---:B------:R-:W-:Y:S01]  /*64dd0*/  LOP3.LUT P0, RZ, R30.reuse, 0x400, RZ, 0xc0, !PT ;  /* 0x000004001eff7812 */ /* 0x040fe2000780c0ff */
[----:B------:R-:W-:Y:S01]  /*64de0*/  BSSY.RECONVERGENT B0, `(.L_x_3510) ;  /* 0x0000006000007945 */ /* 0x000fe20003800200 */
[----:B------:R-:W-:-:S11]  /*64df0*/  LOP3.LUT P1, RZ, R30, 0x8, RZ, 0xc0, !PT ;  /* 0x000000081eff7812 */ /* 0x000fd6000782c0ff */
[----:B------:R-:W-:Y:S05]  /*64e00*/  @!P0 BRA `(.L_x_3511) ;  /* 0x00000000000c8947 */ /* 0x000fea0003800000 */
[----:B01234-:R-:W2:Y:S02]  /*64e10*/  LDL.U8 R29, [R1+0x16] ;  /* 0x00001600011d7983 */ /* 0x01fea40000100000 */
[----:B--2---:R-:W-:-:S05]  /*64e20*/  LOP3.LUT R29, R29, 0x80, RZ, 0xfc, !PT ;  /* 0x000000801d1d7812 */ /* 0x004fca00078efcff */
[----:B------:R0:W-:Y:S02]  /*64e30*/  STL.U8 [R1+0x16], R29 ;  /* 0x0000161d01007387 */ /* 0x0001e40000100000 */
.L_x_3511:
[----:B------:R-:W-:Y:S05]  /*64e40*/  BSYNC.RECONVERGENT B0 ;  /* 0x0000000000007941 */ /* 0x000fea0003800200 */
.L_x_3510:
[C---:B------:R-:W-:Y:S01]  /*64e50*/  LOP3.LUT P2, RZ, R30.reuse, 0x200, RZ, 0xc0, !PT ;  /* 0x000002001eff7812 */ /* 0x040fe2000784c0ff */
[----:B------:R-:W-:Y:S01]  /*64e60*/  BSSY.RECONVERGENT B0, `(.L_x_3512) ;  /* 0x0000006000007945 */ /* 0x000fe20003800200 */
[----:B------:R-:W-:-:S11]  /*64e70*/  LOP3.LUT P0, RZ, R30, 0x4, RZ, 0xc0, !PT ;  /* 0x000000041eff7812 */ /* 0x000fd6000780c0ff */
[----:B------:R-:W-:Y:S05]  /*64e80*/  @!P2 BRA `(.L_x_3513) ;  /* 0x00000000000ca947 */ /* 0x000fea0003800000 */
[----:B01234-:R-:W2:Y:S02]  /*64e90*/  LDL.U8 R29, [R1+0x16] ;  /* 0x00001600011d7983 */ /* 0x01fea40000100000 */
[----:B--2---:R-:W-:-:S05]  /*64ea0*/  LOP3.LUT R29, R29, 0x40, RZ, 0xfc, !PT ;  /* 0x000000401d1d7812 */ /* 0x004fca00078efcff */
[----:B------:R0:W-:Y:S02]  /*64eb0*/  STL.U8 [R1+0x16], R29 ;  /* 0x0000161d01007387 */ /* 0x0001e40000100000 */
.L_x_3513:
[----:B------:R-:W-:Y:S05]  /*64ec0*/  BSYNC.RECONVERGENT B0 ;  /* 0x0000000000007941 */ /* 0x000fea0003800200 */
.L_x_3512:
        /* <DEDUP_REMOVED lines=12> */
.L_x_3515:
[----:B------:R-:W-:Y:S05]  /*64f90*/  BSYNC.RECONVERGENT B0 ;  /* 0x0000000000007941 */ /* 0x000fea0003800200 */
.L_x_3514:
[----:B------:R-:W-:Y:S01]  /*64fa0*/  BSSY.RECONVERGENT B0, `(.L_x_3516) ;  /* 0x0000006000007945 */ /* 0x000fe20003800200 */
[----:B------:R-:W-:-:S03]  /*64fb0*/  ISETP.NE.U32.AND P2, PT, R45, 0x1, PT ;  /* 0x000000012d00780c */ /* 0x000fc60003f45070 */
[----:B------:R-:W-:Y:S10]  /*64fc0*/  @!P6 BRA `(.L_x_3517) ;  /* 0x00000000000ce947 */ /* 0x000ff40003800000 */
[----:B0-----:R-:W2:Y:S02]  /*64fd0*/  LDL.U8 R30, [R1+0x16] ;  /* 0x00001600011e7983 */ /* 0x001ea40000100000 */
[----:B--2---:R-:W-:-:S05]  /*64fe0*/  LOP3.LUT R30, R30, 0x10, RZ, 0xfc, !PT ;  /* 0x000000101e1e7812 */ /* 0x004fca00078efcff */
[----:B------:R1:W-:Y:S02]  /*64ff0*/  STL.U8 [R1+0x16], R30 ;  /* 0x0000161e01007387 */ /* 0x0003e40000100000 */
.L_x_3517:
[----:B------:R-:W-:Y:S05]  /*65000*/  BSYNC.RECONVERGENT B0 ;  /* 0x0000000000007941 */ /* 0x000fea0003800200 */
.L_x_3516:
        /* <DEDUP_REMOVED lines=8> */
.L_x_3519:
[----:B------:R-:W-:Y:S05]  /*65090*/  BSYNC.RECONVERGENT B0 ;  /* 0x0000000000007941 */ /* 0x000fea0003800200 */
.L_x_3518:
        /* <DEDUP_REMOVED lines=8> */
.L_x_3521:
[----:B------:R-:W-:Y:S05]  /*65120*/  BSYNC.RECONVERGENT B0 ;  /* 0x0000000000007941 */ /* 0x000fea0003800200 */
.L_x_3520:
        /* <DEDUP_REMOVED lines=8> */
.L_x_3523:
[----:B------:R-:W-:Y:S05]  /*651b0*/  BSYNC.RECONVERGENT B0 ;  /* 0x0000000000007941 */ /* 0x000fea0003800200 */
.L_x_3522:
[----:B------:R-:W-:Y:S01]  /*651c0*/  BSSY.RECONVERGENT B0, `(.L_x_3524) ;  /* 0x0000006000007945 */ /* 0x000fe20003800200 */
[----:B------:R-:W-:-:S03]  /*651d0*/  LOP3.LUT P6, RZ, R31, 0x80, RZ, 0xc0, !PT ;  /* 0x000000801fff7812 */ /* 0x000fc600078cc0ff */
[----:B------:R-:W-:Y:S10]  /*651e0*/  @!P1 BRA `(.L_x_3525) ;  /* 0x00000000000c9947 */ /* 0x000ff40003800000 */
[----:B01234-:R-:W2:Y:S02]  /*651f0*/  LDL.U8 R30, [R1+0x16] ;  /* 0x00001600011e7983 */ /* 0x01fea40000100000 */
[----:B--2---:R-:W-:-:S05]  /*65200*/  LOP3.LUT R30, R30, 0x1, RZ, 0xfc, !PT ;  /* 0x000000011e1e7812 */ /* 0x004fca00078efcff */
[----:B------:R0:W-:Y:S02]  /*65210*/  STL.U8 [R1+0x16], R30 ;  /* 0x0000161e01007387 */ /* 0x0001e40000100000 */
.L_x_3525:
[----:B------:R-:W-:Y:S05]  /*65220*/  BSYNC.RECONVERGENT B0 ;  /* 0x0000000000007941 */ /* 0x000fea0003800200 */
.L_x_3524:
        /* <DEDUP_REMOVED lines=8> */
.L_x_3527:
[----:B------:R-:W-:Y:S05]  /*652b0*/  BSYNC.RECONVERGENT B0 ;  /* 0x0000000000007941 */ /* 0x000fea0003800200 */
.L_x_3526:
[----:B------:R-:W-:Y:S01]  /*652c0*/  LOP3.LUT P1, RZ, R42, 0x2, RZ, 0xc0, !PT ;  /* 0x000000022aff7812 */ /* 0x000fe2000782c0ff */
[----:B------:R-:W-:Y:S01]  /*652d0*/  BSSY.RECONVERGENT B0, `(.L_x_3528) ;  /* 0x0000006000007945 */ /* 0x000fe20003800200 */
[----:B------:R-:W-:-:S11]  /*652e0*/  LOP3.LUT P0, RZ, R31, 0x20, RZ, 0xc0, !PT ;  /* 0x000000201fff7812 */ /* 0x000fd6000780c0ff */
[----:B------:R-:W-:Y:S05]  /*652f0*/  @!P1 BRA `(.L_x_3529) ;  /* 0x00000000000c9947 */ /* 0x000fea0003800000 */
[----:B01234-:R-:W2:Y:S02]  /*65300*/  LDL.U8 R30, [R1+0x17] ;  /* 0x00001700011e7983 */ /* 0x01fea40000100000 */
[----:B--2---:R-:W-:-:S05]  /*65310*/  LOP3.LUT R30, R30, 0x40, RZ, 0xfc, !PT ;  /* 0x000000401e1e7812 */ /* 0x004fca00078efcff */
[----:B------:R0:W-:Y:S02]  /*65320*/  STL.U8 [R1+0x17], R30 ;  /* 0x0000171e01007387 */ /* 0x0001e40000100000 */
.L_x_3529:
[----:B------:R-:W-:Y:S05]  /*65330*/  BSYNC.RECONVERGENT B0 ;  /* 0x0000000000007941 */ /* 0x000fea0003800200 */
.L_x_3528:
[----:B------:R-:W-:Y:S01]  /*65340*/  BSSY.RECONVERGENT B0, `(.L_x_3530) ;  /* 0x0000006000007945 */ /* 0x000fe20003800200 */
[----:B------:R-:W-:-:S03]  /*65350*/  LOP3.LUT P1, RZ, R31, 0x10, RZ, 0xc0, !PT ;  /* 0x000000101fff7812 */ /* 0x000fc6000782c0ff */
[----:B------:R-:W-:Y:S10]  /*65360*/  @P2 BRA `(.L_x_3531) ;  /* 0x00000000000c2947 */ /* 0x000ff40003800000 */
[----:B01234-:R-:W2:Y:S02]  /*65370*/  LDL.U8 R30, [R1+0x17] ;  /* 0x00001700011e7983 */ /* 0x01fea40000100000 */
[----:B--2---:R-:W-:-:S05]  /*65380*/  LOP3.LUT R30, R30, 0x20, RZ, 0xfc, !PT ;  /* 0x000000201e1e7812 */ /* 0x004fca00078efcff */
[----:B------:R0:W-:Y:S02]  /*65390*/  STL.U8 [R1+0x17], R30 ;  /* 0x0000171e01007387 */ /* 0x0001e40000100000 */
.L_x_3531:
[----:B------:R-:W-:Y:S05]  /*653a0*/  BSYNC.RECONVERGENT B0 ;  /* 0x0000000000007941 */ /* 0x000fea0003800200 */
.L_x_3530:
[C---:B------:R-:W-:Y:S01]  /*653b0*/  LOP3.LUT P3, RZ, R31.reuse, 0x400, RZ, 0xc0, !PT ;  /* 0x000004001fff7812 */ /* 0x040fe2000786c0ff */
[----:B------:R-:W-:Y:S01]  /*653c0*/  BSSY.RECONVERGENT B0, `(.L_x_3532) ;  /* 0x0000006000007945 */ /* 0x000fe20003800200 */
[----:B------:R-:W-:-:S11]  /*653d0*/  LOP3.LUT P2, RZ, R31, 0x8, RZ, 0xc0, !PT ;  /* 0x000000081fff7812 */ /* 0x000fd6000784c0ff */
[----:B------:R-:W-:Y:S05]  /*653e0*/  @!P3 BRA `(.L_x_3533) ;  /* 0x00000000000cb947 */ /* 0x000fea0003800000 */
[----:B01234-:R-:W2:Y:S02]  /*653f0*/  LDL.U8 R30, [R1+0x17] ;  /* 0x00001700011e7983 */ /* 0x01fea40000100000 */
[----:B--2---:R-:W-:-:S05]  /*65400*/  LOP3.LUT R30, R30, 0x10, RZ, 0xfc, !PT ;  /* 0x000000101e1e7812 */ /* 0x004fca00078efcff */
[----:B------:R0:W-:Y:S02]  /*65410*/  STL.U8 [R1+0x17], R30 ;  /* 0x0000171e01007387 */ /* 0x0001e40000100000 */
.L_x_3533:
[----:B------:R-:W-:Y:S05]  /*65420*/  BSYNC.RECONVERGENT B0 ;  /* 0x0000000000007941 */ /* 0x000fea0003800200 */
.L_x_3532:
[C---:B------:R-:W-:Y:S01]  /*65430*/  LOP3.LUT P4, RZ, R31.reuse, 0x200, RZ, 0xc0, !PT ;  /* 0x000002001fff7812 */ /* 0x040fe2000788c0ff */
[----:B------:R-:W-:Y:S01]  /*65440*/  BSSY.RECONVERGENT B0, `(.L_x_3534) ;  /* 0x0000006000007945 */ /* 0x000fe20003800200 */
[----:B------:R-:W-:-:S11]  /*65450*/  LOP3.LUT P3, RZ, R31, 0x4, RZ, 0xc0, !PT ;  /* 0x000000041fff7812 */ /* 0x000fd6000786c0ff */
[----:B------:R-:W-:Y:S05]  /*65460*/  @!P4 BRA `(.L_x_3535) ;  /* 0x00000000000cc947 */ /* 0x000fea0003800000 */
[----:B01234-:R-:W2:Y:S02]  /*65470*/  LDL.U8 R30, [R1+0x17] ;  /* 0x00001700011e7983 */ /* 0x01fea40000100000 */
[----:B--2---:R-:W-:-:S05]  /*65480*/  LOP3.LUT R30, R30, 0x8, RZ, 0xfc, !PT ;  /* 0x000000081e1e7812 */ /* 0x004fca00078efcff */
[----:B------:R0:W-:Y:S02]  /*65490*/  STL.U8 [R1+0x17], R30 ;  /* 0x0000171e01007387 */ /* 0x0001e40000100000 */
.L_x_3535:
[----:B------:R-:W-:Y:S05]  /*654a0*/  BSYNC.RECONVERGENT B0 ;  /* 0x0000000000007941 */ /* 0x000fea0003800200 */
.L_x_3534:
        /* <DEDUP_REMOVED lines=8> */
.L_x_3537:
[----:B------:R-:W-:Y:S05]  /*65530*/  BSYNC.RECONVERGENT B0 ;  /* 0x0000000000007941 */ /* 0x000fea0003800200 */
.L_x_3536:
[----:B------:R-:W-:Y:S01]  /*65540*/  BSSY.RECONVERGENT B0, `(.L_x_3538) ;  /* 0x0000006000007945 */ /* 0x000fe20003800200 */
[----:B------:R-:W-:-:S03]  /*65550*/  ISETP.NE.U32.AND P5, PT, R29, 0x1, PT ;  /* 0x000000011d00780c */ /* 0x000fc60003fa5070 */
[----:B------:R-:W-:Y:S10]  /*65560*/  @!P6 BRA `(.L_x_3539) ;  /* 0x00000000000ce947 */ /* 0x000ff40003800000 */
[----:B01234-:R-:W2:Y:S02]  /*65570*/  LDL.U8 R30, [R1+0x17] ;  /* 0x00001700011e7983 */ /* 0x01fea40000100000 */
[----:B--2---:R-:W-:-:S05]  /*65580*/  LOP3.LUT R30, R30, 0x2, RZ, 0xfc, !PT ;  /* 0x000000021e1e7812 */ /* 0x004fca00078efcff */
[----:B------:R0:W-:Y:S02]  /*65590*/  STL.U8 [R1+0x17], R30 ;  /* 0x0000171e01007387 */ /* 0x0001e40000100000 */
.L_x_3539:
[----:B------:R-:W-:Y:S05]  /*655a0*/  BSYNC.RECONVERGENT B0 ;  /* 0x0000000000007941 */ /* 0x000fea0003800200 */
.L_x_3538:
        /* <DEDUP_REMOVED lines=11> */
.L_x_3541:
[----:B------:R-:W-:Y:S05]  /*65660*/  BSYNC.RECONVERGENT B0 ;  /* 0x0000000000007941 */ /* 0x000fea0003800200 */
.L_x_3540:
[----:B------:R-:W-:Y:S01]  /*65670*/  BSSY.RECONVERGENT B0, `(.L_x_3542) ;  /* 0x0000006000007945 */ /* 0x000fe20003800200 */
[----:B------:R-:W-:-:S03]  /*65680*/  LOP3.LUT P6, RZ, R28, 0x200, RZ, 0xc0, !PT ;  /* 0x000002001cff7812 */ /* 0x000fc600078cc0ff */
[----:B------:R-:W-:Y:S10]  /*65690*/  @!P0 BRA `(.L_x_3543) ;  /* 0x00000000000c8947 */ /* 0x000ff40003800000 */
[----:B01234-:R-:W2:Y:S02]  /*656a0*/  LDL.U8 R30, [R1+0x18] ;  /* 0x00001800011e7983 */ /* 0x01fea40000100000 */
[----:B--2---:R-:W-:-:S05]  /*656b0*/  LOP3.LUT R30, R30, 0x80, RZ, 0xfc, !PT ;  /* 0x000000801e1e7812 */ /* 0x004fca00078efcff */
[----:B------:R0:W-:Y:S02]  /*656c0*/  STL.U8 [R1+0x18], R30 ;  /* 0x0000181e01007387 */ /* 0x0001e40000100000 */
.L_x_3543:
[----:B------:R-:W-:Y:S05]  /*656d0*/  BSYNC.RECONVERGENT B0 ;  /* 0x0000000000007941 */ /* 0x000fea0003800200 */
.L_x_3542:
[----:B------:R-:W-:Y:S01]  /*656e0*/  BSSY.RECONVERGENT B0, `(.L_x_3544) ;  /* 0x0000006000007945 */ /* 0x000fe20003800200 */
[----:B------:R-:W-:-:S03]  /*656f0*/  LOP3.LUT P0, RZ, R28, 0x100, RZ, 0xc0, !PT ;  /* 0x000001001cff7812 */ /* 0x000fc6000780c0ff */
[----:B------:R-:W-:Y:S10]  /*65700*/  @!P1 BRA `(.L_x_3545) ;  /* 0x00000000000c9947 */ /* 0x000ff40003800000 */
[----:B01234-:R-:W2:Y:S02]  /*65710*/  LDL.U8 R30, [R1+0x18] ;  /* 0x00001800011e7983 */ /* 0x01fea40000100000 */
[----:B--2---:R-:W-:-:S05]  /*65720*/  LOP3.LUT R30, R30, 0x40, RZ, 0xfc, !PT ;  /* 0x000000401e1e7812 */ /* 0x004fca00078efcff */
[----:B------:R0:W-:Y:S02]  /*65730*/  STL.U8 [R1+0x18], R30 ;  /* 0x0000181e01007387 */ /* 0x0001e40000100000 */
.L_x_3545:
[----:B------:R-:W-:Y:S05]  /*65740*/  BSYNC.RECONVERGENT B0 ;  /* 0x0000000000007941 */ /* 0x000fea0003800200 */
.L_x_3544:
[----:B------:R-:W-:Y:S04]  /*65750*/  BSSY.RECONVERGENT B0, `(.L_x_3546) ;  /* 0x0000005000007945 */ /* 0x000fe80003800200 */
[----:B------:R-:W-:Y:S05]  /*65760*/  @!P2 BRA `(.L_x_3547) ;  /* 0x00000000000ca947 */ /* 0x000fea0003800000 */
[----:B01234-:R-:W2:Y:S02]  /*65770*/  LDL.U8 R30, [R1+0x18] ;  /* 0x00001800011e7983 */ /* 0x01fea40000100000 */
[----:B--2---:R-:W-:-:S05]  /*65780*/  LOP3.LUT R30, R30, 0x20, RZ, 0xfc, !PT ;  /* 0x000000201e1e7812 */ /* 0x004fca00078efcff */
[----:B------:R0:W-:Y:S02]  /*65790*/  STL.U8 [R1+0x18], R30 ;  /* 0x0000181e01007387 */ /* 0x0001e40000100000 */
.L_x_3547:
[----:B------:R-:W-:Y:S05]  /*657a0*/  BSYNC.RECONVERGENT B0 ;  /* 0x0000000000007941 */ /* 0x000fea0003800200 */
.L_x_3546:
[----:B------:R-:W-:Y:S04]  /*657b0*/  BSSY.RECONVERGENT B0, `(.L_x_3548) ;  /* 0x0000005000007945 */ /* 0x000fe80003800200 */
[----:B------:R-:W-:Y:S05]  /*657c0*/  @!P3 BRA `(.L_x_3549) ;  /* 0x00000000000cb947 */ /* 0x000fea0003800000 */
[----:B01234-:R-:W2:Y:S02]  /*657d0*/  LDL.U8 R30, [R1+0x18] ;  /* 0x00001800011e7983 */ /* 0x01fea40000100000 */
[----:B--2---:R-:W-:-:S05]  /*657e0*/  LOP3.LUT R30, R30, 0x10, RZ, 0xfc, !PT ;  /* 0x000000101e1e7812 */ /* 0x004fca00078efcff */
[----:B------:R0:W-:Y:S02]  /*657f0*/  STL.U8 [R1+0x18], R30 ;  /* 0x0000181e01007387 */ /* 0x0001e40000100000 */
.L_x_3549:
[----:B------:R-:W-:Y:S05]  /*65800*/  BSYNC.RECONVERGENT B0 ;  /* 0x0000000000007941 */ /* 0x000fea0003800200 */
.L_x_3548:
[----:B------:R-:W-:Y:S04]  /*65810*/  BSSY.RECONVERGENT B0, `(.L_x_3550) ;  /* 0x0000005000007945 */ /* 0x000fe80003800200 */
[----:B------:R-:W-:Y:S05]  /*65820*/  @!P4 BRA `(.L_x_3551) ;  /* 0x00000000000cc947 */ /* 0x000fea0003800000 */
[----:B01234-:R-:W2:Y:S02]  /*65830*/  LDL.U8 R30, [R1+0x18] ;  /* 0x00001800011e7983 */ /* 0x01fea40000100000 */
[----:B--2---:R-:W-:-:S05]  /*65840*/  LOP3.LUT R30, R30, 0x8, RZ, 0xfc, !PT ;  /* 0x000000081e1e7812 */ /* 0x004fca00078efcff */
[----:B------:R0:W-:Y:S02]  /*65850*/  STL.U8 [R1+0x18], R30 ;  /* 0x0000181e01007387 */ /* 0x0001e40000100000 */
.L_x_3551:
[----:B------:R-:W-:Y:S05]  /*65860*/  BSYNC.RECONVERGENT B0 ;  /* 0x0000000000007941 */ /* 0x000fea0003800200 */
.L_x_3550:
[----:B------:R-:W-:Y:S04]  /*65870*/  BSSY.RECONVERGENT B0, `(.L_x_3552) ;  /* 0x0000005000007945 */ /* 0x000fe80003800200 */
[----:B------:R-:W-:Y:S05]  /*65880*/  @P5 BRA `(.L_x_3553) ;  /* 0x00000000000c5947 */ /* 0x000fea0003800000 */
[----:B01234-:R-:W2:Y:S02]  /*65890*/  LDL.U8 R30, [R1+0x18] ;  /* 0x00001800011e7983 */ /* 0x01fea40000100000 */
[----:B--2---:R-:W-:-:S05]  /*658a0*/  LOP3.LUT R30, R30, 0x4, RZ, 0xfc, !PT ;  /* 0x000000041e1e7812 */ /* 0x004fca00078efcff */
[----:B------:R0:W-:Y:S02]  /*658b0*/  STL.U8 [R1+0x18], R30 ;  /* 0x0000181e01007387 */ /* 0x0001e40000100000 */
.L_x_3553:
[----:B------:R-:W-:Y:S05]  /*658c0*/  BSYNC.RECONVERGENT B0 ;  /* 0x0000000000007941 */ /* 0x000fea0003800200 */
.L_x_3552:
[----:B------:R-:W-:Y:S01]  /*658d0*/  LOP3.LUT P1, RZ, R28, 0x400, RZ, 0xc0, !PT ;  /* 0x000004001cff7812 */ /* 0x000fe2000782c0ff */
[----:B------:R-:W-:-:S12]  /*658e0*/  BSSY.RECONVERGENT B0, `(.L_x_3554) ;  /* 0x0000005000007945 */ /* 0x000fd80003800200 */
[----:B------:R-:W-:Y:S05]  /*658f0*/  @!P1 BRA `(.L_x_3555) ;  /* 0x00000000000c9947 */ /* 0x000fea0003800000 */
[----:B01234-:R-:W2:Y:S02]  /*65900*/  LDL.U8 R30, [R1+0x18] ;  /* 0x00001800011e7983 */ /* 0x01fea40000100000 */
[----:B--2---:R-:W-:-:S05]  /*65910*/  LOP3.LUT R30, R30, 0x2, RZ, 0xfc, !PT ;  /* 0x000000021e1e7812 */ /* 0x004fca00078efcff */
[----:B------:R0:W-:Y:S02]  /*65920*/  STL.U8 [R1+0x18], R30 ;  /* 0x0000181e01007387 */ /* 0x0001e40000100000 */
.L_x_3555:
[----:B------:R-:W-:Y:S05]  /*65930*/  BSYNC.RECONVERGENT B0 ;  /* 0x0000000000007941 */ /* 0x000fea0003800200 */
.L_x_3554:
[----:B------:R-:W-:Y:S04]  /*65940*/  BSSY.RECONVERGENT B0, `(.L_x_3556) ;  /* 0x0000005000007945 */ /* 0x000fe80003800200 */
[----:B------:R-:W-:Y:S05]  /*65950*/  @!P6 BRA `(.L_x_3557) ;  /* 0x00000000000ce947 */ /* 0x000fea0003800000 */
[----:B01234-:R-:W2:Y:S02]  /*65960*/  LDL.U8 R30, [R1+0x18] ;  /* 0x00001800011e7983 */ /* 0x01fea40000100000 */
[----:B--2---:R-:W-:-:S05]  /*65970*/  LOP3.LUT R30, R30, 0x1, RZ, 0xfc, !PT ;  /* 0x000000011e1e7812 */ /* 0x004fca00078efcff */
[----:B------:R0:W-:Y:S02]  /*65980*/  STL.U8 [R1+0x18], R30 ;  /* 0x0000181e01007387 */ /* 0x0001e40000100000 */
.L_x_3557:
[----:B------:R-:W-:Y:S05]  /*65990*/  BSYNC.RECONVERGENT B0 ;  /* 0x0000000000007941 */ /* 0x000fea0003800200 */
.L_x_3556:
[----:B------:R-:W-:Y:S04]  /*659a0*/  BSSY.RECONVERGENT B0, `(.L_x_3558) ;  /* 0x0000005000007945 */ /* 0x000fe80003800200 */
[----:B------:R-:W-:Y:S05]  /*659b0*/  @!P0 BRA `(.L_x_3559) ;  /* 0x00000000000c8947 */ /* 0x000fea0003800000 */
[----:B01234-:R-:W2:Y:S02]  /*659c0*/  LDL.U8 R30, [R1+0x19] ;  /* 0x00001900011e7983 */ /* 0x01fea40000100000 */
[----:B--2---:R-:W-:-:S05]  /*659d0*/  LOP3.LUT R30, R30, 0x80, RZ, 0xfc, !PT ;  /* 0x000000801e1e7812 */ /* 0x004fca00078efcff */
[----:B------:R0:W-:Y:S02]  /*659e0*/  STL.U8 [R1+0x19], R30 ;  /* 0x0000191e01007387 */ /* 0x0001e40000100000 */
.L_x_3559:
[----:B------:R-:W-:Y:S05]  /*659f0*/  BSYNC.RECONVERGENT B0 ;  /* 0x0000000000007941 */ /* 0x000fea0003800200 */
.L_x_3558:
        /* <DEDUP_REMOVED lines=28> */
.L_x_3561:
[----:B------:R-:W-:Y:S05]  /*65bc0*/  BSYNC.RECONVERGENT B0 ;  /* 0x0000000000007941 */ /* 0x000fea0003800200 */
.L_x_3560:
        /* <DEDUP_REMOVED lines=8> */
.L_x_3563:
[----:B------:R-:W-:Y:S05]  /*65c50*/  BSYNC.RECONVERGENT B0 ;  /* 0x0000000000007941 */ /* 0x000fea0003800200 */
.L_x_3562:
        /* <DEDUP_REMOVED lines=8> */
.L_x_3565:
[----:B------:R-:W-:Y:S05]  /*65ce0*/  BSYNC.RECONVERGENT B0 ;  /* 0x0000000000007941 */ /* 0x000fea0003800200 */
.L_x_3564:
        /* <DEDUP_REMOVED lines=8> */
.L_x_3567:
[----:B------:R-:W-:Y:S05]  /*65d70*/  BSYNC.RECONVERGENT B0 ;  /* 0x0000000000007941 */ /* 0x000fea0003800200 */
.L_x_3566:
[----:B------:R-:W-:Y:S01]  /*65d80*/  BSSY.RECONVERGENT B0, `(.L_x_3568) ;  /* 0x0000006000007945 */ /* 0x000fe20003800200 */
[----:B------:R-:W-:-:S03]  /*65d90*/  LOP3.LUT P6, RZ, R27, 0x80, RZ, 0xc0, !PT ;  /* 0x000000801bff7812 */ /* 0x000fc600078cc0ff */
[----:B------:R-:W-:Y:S10]  /*65da0*/  @!P2 BRA `(.L_x_3569) ;  /* 0x00000000000ca947 */ /* 0x000ff40003800000 */
[----:B0123--:R-:W2:Y:S02]  /*65db0*/  LDL.U8 R28, [R1+0x19] ;  /* 0x00001900011c7983 */ /* 0x00fea40000100000 */
[----:B--2---:R-:W-:-:S05]  /*65dc0*/  LOP3.LUT R28, R28, 0x4, RZ, 0xfc, !PT ;  /* 0x000000041c1c7812 */ /* 0x004fca00078efcff */
[----:B------:R4:W-:Y:S02]  /*65dd0*/  STL.U8 [R1+0x19], R28 ;  /* 0x0000191c01007387 */ /* 0x0009e40000100000 */
.L_x_3569:
[----:B------:R-:W-:Y:S05]  /*65de0*/  BSYNC.RECONVERGENT B0 ;  /* 0x0000000000007941 */ /* 0x000fea0003800200 */
.L_x_3568:
[----:B------:R-:W-:Y:S01]  /*65df0*/  BSSY.RECONVERGENT B0, `(.L_x_3570) ;  /* 0x0000006000007945 */ /* 0x000fe20003800200 */
[----:B------:R-:W-:-:S03]  /*65e00*/  LOP3.LUT P3, RZ, R27, 0x40, RZ, 0xc0, !PT ;  /* 0x000000401bff7812 */ /* 0x000fc6000786c0ff */
[----:B------:R-:W-:Y:S10]  /*65e10*/  @!P1 BRA `(.L_x_3571) ;  /* 0x00000000000c9947 */ /* 0x000ff40003800000 */
[----:B01234-:R-:W2:Y:S02]  /*65e20*/  LDL.U8 R28, [R1+0x19] ;  /* 0x00001900011c7983 */ /* 0x01fea40000100000 */
[----:B--2---:R-:W-:-:S05]  /*65e30*/  LOP3.LUT R28, R28, 0x2, RZ, 0xfc, !PT ;  /* 0x000000021c1c7812 */ /* 0x004fca00078efcff */
[----:B------:R0:W-:Y:S02]  /*65e40*/  STL.U8 [R1+0x19], R28 ;  /* 0x0000191c01007387 */ /* 0x0001e40000100000 */
.L_x_3571:
[----:B------:R-:W-:Y:S05]  /*65e50*/  BSYNC.RECONVERGENT B0 ;  /* 0x0000000000007941 */ /* 0x000fea0003800200 */
.L_x_3570:
[----:B------:R-:W-:Y:S01]  /*65e60*/  BSSY.RECONVERGENT B0, `(.L_x_3572) ;  /* 0x0000006000007945 */ /* 0x000fe20003800200 */
[----:B------:R-:W-:-:S03]  /*65e70*/  LOP3.LUT P4, RZ, R27, 0x20, RZ, 0xc0, !PT ;  /* 0x000000201bff7812 */ /* 0x000fc6000788c0ff */
[----:B------:R-:W-:Y:S10]  /*65e80*/  @!P0 BRA `(.L_x_3573) ;  /* 0x00000000000c8947 */ /* 0x000ff40003800000 */
[----:B01234-:R-:W2:Y:S02]  /*65e90*/  LDL.U8 R28, [R1+0x19] ;  /* 0x00001900011c7983 */ /* 0x01fea40000100000 */
[----:B--2---:R-:W-:-:S05]  /*65ea0*/  LOP3.LUT R28, R28, 0x1, RZ, 0xfc, !PT ;  /* 0x000000011c1c7812 */ /* 0x004fca00078efcff */
[----:B------:R0:W-:Y:S02]  /*65eb0*/  STL.U8 [R1+0x19], R28 ;  /* 0x0000191c01007387 */ /* 0x0001e40000100000 */
.L_x_3573:
[----:B------:R-:W-:Y:S05]  /*65ec0*/  BSYNC.RECONVERGENT B0 ;  /* 0x0000000000007941 */ /* 0x000fea0003800200 */
.L_x_3572:
[----:B------:R-:W-:Y:S01]  /*65ed0*/  ISETP.NE.U32.AND P0, PT, R45, 0x1, PT ;  /* 0x000000012d00780c */ /* 0x000fe20003f05070 */
[----:B------:R-:W-:Y:S01]  /*65ee0*/  BSSY.RECONVERGENT B0, `(.L_x_3574) ;  /* 0x0000006000007945 */ /* 0x000fe20003800200 */
[----:B------:R-:W-:-:S11]  /*65ef0*/  LOP3.LUT P5, RZ, R27, 0x10, RZ, 0xc0, !PT ;  /* 0x000000101bff7812 */ /* 0x000fd600078ac0ff */
[----:B------:R-:W-:Y:S05]  /*65f00*/  @P0 BRA `(.L_x_3575) ;  /* 0x00000000000c0947 */ /* 0x000fea0003800000 */
[----:B01234-:R-:W2:Y:S02]  /*65f10*/  LDL.U8 R28, [R1+0x1a] ;  /* 0x00001a00011c7983 */ /* 0x01fea40000100000 */
[----:B--2---:R-:W-:-:S05]  /*65f20*/  LOP3.LUT R28, R28, 0x80, RZ, 0xfc, !PT ;  /* 0x000000801c1c7812 */ /* 0x004fca00078efcff */
[----:B------:R0:W-:Y:S02]  /*65f30*/  STL.U8 [R1+0x1a], R28 ;  /* 0x00001a1c01007387 */ /* 0x0001e40000100000 */
.L_x_3575:
[----:B------:R-:W-:Y:S05]  /*65f40*/  BSYNC.RECONVERGENT B0 ;  /* 0x0000000000007941 */ /* 0x000fea0003800200 */
.L_x_3574:
[C---:B------:R-:W-:Y:S01]  /*65f50*/  LOP3.LUT P0, RZ, R27.reuse, 0x400, RZ, 0xc0, !PT ;  /* 0x000004001bff7812 */ /* 0x040fe2000780c0ff */
[----:B------:R-:W-:Y:S01]  /*65f60*/  BSSY.RECONVERGENT B0, `(.L_x_3576) ;  /* 0x0000006000007945 */ /* 0x000fe20003800200 */
[----:B------:R-:W-:-:S11]  /*65f70*/  LOP3.LUT P2, RZ, R27, 0x8, RZ, 0xc0, !PT ;  /* 0x000000081bff7812 */ /* 0x000fd6000784c0ff */
[----:B------:R-:W-:Y:S05]  /*65f80*/  @!P0 BRA `(.L_x_3577) ;  /* 0x00000000000c8947 */ /* 0x000fea0003800000 */
[----:B01234-:R-:W2:Y:S02]  /*65f90*/  LDL.U8 R28, [R1+0x1a] ;  /* 0x00001a00011c7983 */ /* 0x01fea40000100000 */
[----:B--2---:R-:W-:-:S05]  /*65fa0*/  LOP3.LUT R28, R28, 0x40, RZ, 0xfc, !PT ;  /* 0x000000401c1c7812 */ /* 0x004fca00078efcff */
[----:B------:R0:W-:Y:S02]  /*65fb0*/  STL.U8 [R1+0x1a], R28 ;  /* 0x00001a1c01007387 */ /* 0x0001e40000100000 */
.L_x_3577:
[----:B------:R-:W-:Y:S05]  /*65fc0*/  BSYNC.RECONVERGENT B0 ;  /* 0x0000000000007941 */ /* 0x000fea0003800200 */
.L_x_3576:
[C---:B------:R-:W-:Y:S01]  /*65fd0*/  LOP3.LUT P0, RZ, R27.reuse, 0x200, RZ, 0xc0, !PT ;  /* 0x000002001bff7812 */ /* 0x040fe2000780c0ff */
[----:B------:R-:W-:Y:S01]  /*65fe0*/  BSSY.RECONVERGENT B0, `(.L_x_3578) ;  /* 0x0000006000007945 */ /* 0x000fe20003800200 */
[----:B------:R-:W-:-:S11]  /*65ff0*/  LOP3.LUT P1, RZ, R27, 0x4, RZ, 0xc0, !PT ;  /* 0x000000041bff7812 */ /* 0x000fd6000782c0ff */
[----:B------:R-:W-:Y:S05]  /*66000*/  @!P0 BRA `(.L_x_3579) ;  /* 0x00000000000c8947 */ /* 0x000fea0003800000 */
[----:B01234-:R-:W2:Y:S02]  /*66010*/  LDL.U8 R28, [R1+0x1a] ;  /* 0x00001a00011c7983 */ /* 0x01fea40000100000 */
[----:B--2---:R-:W-:-:S05]  /*66020*/  LOP3.LUT R28, R28, 0x20, RZ, 0xfc, !PT ;  /* 0x000000201c1c7812 */ /* 0x004fca00078efcff */
[----:B------:R0:W-:Y:S02]  /*66030*/  STL.U8 [R1+0x1a], R28 ;  /* 0x00001a1c01007387 */ /* 0x0001e40000100000 */
.L_x_3579:
[----:B------:R-:W-:Y:S05]  /*66040*/  BSYNC.RECONVERGENT B0 ;  /* 0x0000000000007941 */ /* 0x000fea0003800200 */
.L_x_3578:
        /* <DEDUP_REMOVED lines=12> */
.L_x_3581:
[----:B------:R-:W-:Y:S05]  /*66110*/  BSYNC.RECONVERGENT B0 ;  /* 0x0000000000007941 */ /* 0x000fea0003800200 */
.L_x_3580:
[----:B------:R-:W-:Y:S01]  /*66120*/  BSSY.RECONVERGENT B0, `(.L_x_3582) ;  /* 0x0000006000007945 */ /* 0x000fe20003800200 */
[----:B------:R-:W-:-:S03]  /*66130*/  ISETP.NE.U32.AND P0, PT, R45, 0x1, PT ;  /* 0x000000012d00780c */ /* 0x000fc60003f05070 */
[----:B------:R-:W-:Y:S10]  /*66140*/  @!P6 BRA `(.L_x_3583) ;  /* 0x00000000000ce947 */ /* 0x000ff40003800000 */
[----:B0-----:R-:W2:Y:S02]  /*66150*/  LDL.U8 R28, [R1+0x1a] ;  /* 0x00001a00011c7983 */ /* 0x001ea40000100000 */
[----:B--2---:R-:W-:-:S05]  /*66160*/  LOP3.LUT R28, R28, 0x8, RZ, 0xfc, !PT ;  /* 0x000000081c1c7812 */ /* 0x004fca00078efcff */
[----:B------:R1:W-:Y:S02]  /*66170*/  STL.U8 [R1+0x1a], R28 ;  /* 0x00001a1c01007387 */ /* 0x0003e40000100000 */
.L_x_3583:
[----:B------:R-:W-:Y:S05]  /*66180*/  BSYNC.RECONVERGENT B0 ;  /* 0x0000000000007941 */ /* 0x000fea0003800200 */
.L_x_3582:
        /* <DEDUP_REMOVED lines=8> */
.L_x_3585:
[----:B------:R-:W-:Y:S05]  /*66210*/  BSYNC.RECONVERGENT B0 ;  /* 0x0000000000007941 */ /* 0x000fea0003800200 */
.L_x_3584:
        /* <DEDUP_REMOVED lines=8> */
.L_x_3587:
[----:B------:R-:W-:Y:S05]  /*662a0*/  BSYNC.RECONVERGENT B0 ;  /* 0x0000000000007941 */ /* 0x000fea0003800200 */
.L_x_3586:
        /* <DEDUP_REMOVED lines=8> */
.L_x_3589:
[----:B------:R-:W-:Y:S05]  /*66330*/  BSYNC.RECONVERGENT B0 ;  /* 0x0000000000007941 */ /* 0x000fea0003800200 */
.L_x_3588:
[----:B------:R-:W-:Y:S01]  /*66340*/  BSSY.RECONVERGENT B0, `(.L_x_3590) ;  /* 0x0000006000007945 */ /* 0x000fe20003800200 */
[----:B------:R-:W-:-:S03]  /*66350*/  LOP3.LUT P6, RZ, R26, 0x80, RZ, 0xc0, !PT ;  /* 0x000000801aff7812 */ /* 0x000fc600078cc0ff */
[----:B------:R-:W-:Y:S10]  /*66360*/  @!P2 BRA `(.L_x_3591) ;  /* 0x00000000000ca947 */ /* 0x000ff40003800000 */
[----:B01234-:R-:W2:Y:S02]  /*66370*/  LDL.U8 R28, [R1+0x1b] ;  /* 0x00001b00011c7983 */ /* 0x01fea40000100000 */
[----:B--2---:R-:W-:-:S05]  /*66380*/  LOP3.LUT R28, R28, 0x80, RZ, 0xfc, !PT ;  /* 0x000000801c1c7812 */ /* 0x004fca00078efcff */
[----:B------:R0:W-:Y:S02]  /*66390*/  STL.U8 [R1+0x1b], R28 ;  /* 0x00001b1c01007387 */ /* 0x0001e40000100000 */
.L_x_3591:
[----:B------:R-:W-:Y:S05]  /*663a0*/  BSYNC.RECONVERGENT B0 ;  /* 0x0000000000007941 */ /* 0x000fea0003800200 */
.L_x_3590:
[----:B------:R-:W-:Y:S01]  /*663b0*/  BSSY.RECONVERGENT B0, `(.L_x_3592) ;  /* 0x0000006000007945 */ /* 0x000fe20003800200 */
[----:B------:R-:W-:-:S03]  /*663c0*/  LOP3.LUT P3, RZ, R26, 0x40, RZ, 0xc0, !PT ;  /* 0x000000401aff7812 */ /* 0x000fc6000786c0ff */
[----:B------:R-:W-:Y:S10]  /*663d0*/  @!P1 BRA `(.L_x_3593) ;  /* 0x00000000000c9947 */ /* 0x000ff40003800000 */
[----:B01234-:R-:W2:Y:S02]  /*663e0*/  LDL.U8 R28, [R1+0x1b] ;  /* 0x00001b00011c7983 */ /* 0x01fea40000100000 */
[----:B--2---:R-:W-:-:S05]  /*663f0*/  LOP3.LUT R28, R28, 0x40, RZ, 0xfc, !PT ;  /* 0x000000401c1c7812 */ /* 0x004fca00078efcff */
[----:B------:R0:W-:Y:S02]  /*66400*/  STL.U8 [R1+0x1b], R28 ;  /* 0x00001b1c01007387 */ /* 0x0001e40000100000 */
.L_x_3593:
[----:B------:R-:W-:Y:S05]  /*66410*/  BSYNC.RECONVERGENT B0 ;  /* 0x0000000000007941 */ /* 0x000fea0003800200 */
.L_x_3592:
[----:B------:R-:W-:Y:S01]  /*66420*/  LOP3.LUT P1, RZ, R42, 0x1, RZ, 0xc0, !PT ;  /* 0x000000012aff7812 */ /* 0x000fe2000782c0ff */
[----:B------:R-:W-:Y:S01]  /*66430*/  BSSY.RECONVERGENT B0, `(.L_x_3594) ;  /* 0x0000006000007945 */ /* 0x000fe20003800200 */
[----:B------:R-:W-:-:S11]  /*66440*/  LOP3.LUT P4, RZ, R26, 0x20, RZ, 0xc0, !PT ;  /* 0x000000201aff7812 */ /* 0x000fd6000788c0ff */
[----:B------:R-:W-:Y:S05]  /*66450*/  @!P1 BRA `(.L_x_3595) ;  /* 0x00000000000c9947 */ /* 0x000fea0003800000 */
[----:B01234-:R-:W2:Y:S02]  /*66460*/  LDL.U8 R28, [R1+0x1b] ;  /* 0x00001b00011c7983 */ /* 0x01fea40000100000 */
[----:B--2---:R-:W-:-:S05]  /*66470*/  LOP3.LUT R28, R28, 0x20, RZ, 0xfc, !PT ;  /* 0x000000201c1c7812 */ /* 0x004fca00078efcff */
[----:B------:R0:W-:Y:S02]  /*66480*/  STL.U8 [R1+0x1b], R28 ;  /* 0x00001b1c01007387 */ /* 0x0001e40000100000 */
.L_x_3595:
[----:B------:R-:W-:Y:S05]  /*66490*/  BSYNC.RECONVERGENT B0 ;  /* 0x0000000000007941 */ /* 0x000fea0003800200 */
.L_x_3594:
[----:B------:R-:W-:Y:S01]  /*664a0*/  BSSY.RECONVERGENT B0, `(.L_x_3596) ;  /* 0x0000006000007945 */ /* 0x000fe20003800200 */
[----:B------:R-:W-:-:S03]  /*664b0*/  LOP3.LUT P5, RZ, R26, 0x10, RZ, 0xc0, !PT ;  /* 0x000000101aff7812 */ /* 0x000fc600078ac0ff */
[----:B------:R-:W-:Y:S10]  /*664c0*/  @P0 BRA `(.L_x_3597) ;  /* 0x00000000000c0947 */ /* 0x000ff40003800000 */
[----:B01234-:R-:W2:Y:S02]  /*664d0*/  LDL.U8 R28, [R1+0x1b] ;  /* 0x00001b00011c7983 */ /* 0x01fea40000100000 */
[----:B--2---:R-:W-:-:S05]  /*664e0*/  LOP3.LUT R28, R28, 0x10, RZ, 0xfc, !PT ;  /* 0x000000101c1c7812 */ /* 0x004fca00078efcff */
[----:B------:R0:W-:Y:S02]  /*664f0*/  STL.U8 [R1+0x1b], R28 ;  /* 0x00001b1c01007387 */ /* 0x0001e40000100000 */
.L_x_3597:
[----:B------:R-:W-:Y:S05]  /*66500*/  BSYNC.RECONVERGENT B0 ;  /* 0x0000000000007941 */ /* 0x000fea0003800200 */
.L_x_3596:
[C---:B------:R-:W-:Y:S01]  /*66510*/  LOP3.LUT P0, RZ, R26.reuse, 0x400, RZ, 0xc0, !PT ;  /* 0x000004001aff7812 */ /* 0x040fe2000780c0ff */
[----:B------:R-:W-:Y:S01]  /*66520*/  BSSY.RECONVERGENT B0, `(.L_x_3598) ;  /* 0x0000006000007945 */ /* 0x000fe20003800200 */
[----:B------:R-:W-:-:S11]  /*66530*/  LOP3.LUT P2, RZ, R26, 0x8, RZ, 0xc0, !PT ;  /* 0x000000081aff7812 */ /* 0x000fd6000784c0ff */
[----:B------:R-:W-:Y:S05]  /*66540*/  @!P0 BRA `(.L_x_3599) ;  /* 0x00000000000c8947 */ /* 0x000fea0003800000 */
[----:B01234-:R-:W2:Y:S02]  /*66550*/  LDL.U8 R28, [R1+0x1b] ;  /* 0x00001b00011c7983 */ /* 0x01fea40000100000 */
[----:B--2---:R-:W-:-:S05]  /*66560*/  LOP3.LUT R28, R28, 0x8, RZ, 0xfc, !PT ;  /* 0x000000081c1c7812 */ /* 0x004fca00078efcff */
[----:B------:R0:W-:Y:S02]  /*66570*/  STL.U8 [R1+0x1b], R28 ;  /* 0x00001b1c01007387 */ /* 0x0001e40000100000 */
.L_x_3599:
[----:B------:R-:W-:Y:S05]  /*66580*/  BSYNC.RECONVERGENT B0 ;  /* 0x0000000000007941 */ /* 0x000fea0003800200 */
.L_x_3598:
[C---:B------:R-:W-:Y:S01]  /*66590*/  LOP3.LUT P0, RZ, R26.reuse, 0x200, RZ, 0xc0, !PT ;  /* 0x000002001aff7812 */ /* 0x040fe2000780c0ff */
[----:B------:R-:W-:Y:S01]  /*665a0*/  BSSY.RECONVERGENT B0, `(.L_x_3600) ;  /* 0x0000006000007945 */ /* 0x000fe20003800200 */
[----:B------:R-:W-:-:S11]  /*665b0*/  LOP3.LUT P1, RZ, R26, 0x4, RZ, 0xc0, !PT ;  /* 0x000000041aff7812 */ /* 0x000fd6000782c0ff */
[----:B------:R-:W-:Y:S05]  /*665c0*/  @!P0 BRA `(.L_x_3601) ;  /* 0x00000000000c8947 */ /* 0x000fea0003800000 */
[----:B01234-:R-:W2:Y:S02]  /*665d0*/  LDL.U8 R28, [R1+0x1b] ;  /* 0x00001b00011c7983 */ /* 0x01fea40000100000 */
[----:B--2---:R-:W-:-:S05]  /*665e0*/  LOP3.LUT R28, R28, 0x4, RZ, 0xfc, !PT ;  /* 0x000000041c1c7812 */ /* 0x004fca00078efcff */
[----:B------:R0:W-:Y:S02]  /*665f0*/  STL.U8 [R1+0x1b], R28 ;  /* 0x00001b1c01007387 */ /* 0x0001e40000100000 */
.L_x_3601:
[----:B------:R-:W-:Y:S05]  /*66600*/  BSYNC.RECONVERGENT B0 ;  /* 0x0000000000007941 */ /* 0x000fea0003800200 */
.L_x_3600:
        /* <DEDUP_REMOVED lines=12> */
.L_x_3603:
[----:B------:R-:W-:Y:S05]  /*666d0*/  BSYNC.RECONVERGENT B0 ;  /* 0x0000000000007941 */ /* 0x000fea0003800200 */
.L_x_3602:
[----:B------:R-:W-:Y:S01]  /*666e0*/  BSSY.RECONVERGENT B0, `(.L_x_3604) ;  /* 0x0000006000007945 */ /* 0x000fe20003800200 */
[----:B------:R-:W-:-:S03]  /*666f0*/  ISETP.NE.U32.AND P0, PT, R28, 0x1, PT ;  /* 0x000000011c00780c */ /* 0x000fc60003f05070 */
[----:B------:R-:W-:Y:S10]  /*66700*/  @!P6 BRA `(.L_x_3605) ;  /* 0x00000000000ce947 */ /* 0x000ff40003800000 */
[----:B0-----:R-:W2:Y:S02]  /*66710*/  LDL.U8 R26, [R1+0x1b] ;  /* 0x00001b00011a7983 */ /* 0x001ea40000100000 */
[----:B--2---:R-:W-:-:S05]  /*66720*/  LOP3.LUT R26, R26, 0x1, RZ, 0xfc, !PT ;  /* 0x000000011a1a7812 */ /* 0x004fca00078efcff */
[----:B------:R1:W-:Y:S02]  /*66730*/  STL.U8 [R1+0x1b], R26 ;  /* 0x00001b1a01007387 */ /* 0x0003e40000100000 */
.L_x_3605:
[----:B------:R-:W-:Y:S05]  /*66740*/  BSYNC.RECONVERGENT B0 ;  /* 0x0000000000007941 */ /* 0x000fea0003800200 */
.L_x_3604:
        /* <DEDUP_REMOVED lines=8> */
.L_x_3607:
[----:B------:R-:W-:Y:S05]  /*667d0*/  BSYNC.RECONVERGENT B0 ;  /* 0x0000000000007941 */ /* 0x000fea0003800200 */
.L_x_3606:
        /* <DEDUP_REMOVED lines=8> */
.L_x_3609:
[----:B------:R-:W-:Y:S05]  /*66860*/  BSYNC.RECONVERGENT B0 ;  /* 0x0000000000007941 */ /* 0x000fea0003800200 */
.L_x_3608:
        /* <DEDUP_REMOVED lines=8> */
.L_x_3611:
[----:B------:R-:W-:Y:S05]  /*668f0*/  BSYNC.RECONVERGENT B0 ;  /* 0x0000000000007941 */ /* 0x000fea0003800200 */
.L_x_3610:
[----:B------:R-:W-:Y:S01]  /*66900*/  BSSY.RECONVERGENT B0, `(.L_x_3612) ;  /* 0x0000006000007945 */ /* 0x000fe20003800200 */
[----:B------:R-:W-:-:S03]  /*66910*/  LOP3.LUT P6, RZ, R25, 0x80, RZ, 0xc0, !PT ;  /* 0x0000008019ff7812 */ /* 0x000fc600078cc0ff */
[----:B------:R-:W-:Y:S10]  /*66920*/  @!P2 BRA `(.L_x_3613) ;  /* 0x00000000000ca947 */ /* 0x000ff40003800000 */
[----:B01234-:R-:W2:Y:S02]  /*66930*/  LDL.U8 R26, [R1+0x1c] ;  /* 0x00001c00011a7983 */ /* 0x01fea40000100000 */
[----:B--2---:R-:W-:-:S05]  /*66940*/  LOP3.LUT R26, R26, 0x10, RZ, 0xfc, !PT ;  /* 0x000000101a1a7812 */ /* 0x004fca00078efcff */
[----:B------:R0:W-:Y:S02]  /*66950*/  STL.U8 [R1+0x1c], R26 ;  /* 0x00001c1a01007387 */ /* 0x0001e40000100000 */
.L_x_3613:
[----:B------:R-:W-:Y:S05]  /*66960*/  BSYNC.RECONVERGENT B0 ;  /* 0x0000000000007941 */ /* 0x000fea0003800200 */
.L_x_3612:
[----:B------:R-:W-:Y:S01]  /*66970*/  BSSY.RECONVERGENT B0, `(.L_x_3614) ;  /* 0x0000006000007945 */ /* 0x000fe20003800200 */
[----:B------:R-:W-:-:S03]  /*66980*/  LOP3.LUT P3, RZ, R25, 0x40, RZ, 0xc0, !PT ;  /* 0x0000004019ff7812 */ /* 0x000fc6000786c0ff */
[----:B------:R-:W-:Y:S10]  /*66990*/  @!P1 BRA `(.L_x_3615) ;  /* 0x00000000000c9947 */ /* 0x000ff40003800000 */
[----:B01234-:R-:W2:Y:S02]  /*669a0*/  LDL.U8 R26, [R1+0x1c] ;  /* 0x00001c00011a7983 */ /* 0x01fea40000100000 */
[----:B--2---:R-:W-:-:S05]  /*669b0*/  LOP3.LUT R26, R26, 0x8, RZ, 0xfc, !PT ;  /* 0x000000081a1a7812 */ /* 0x004fca00078efcff */
[----:B------:R0:W-:Y:S02]  /*669c0*/  STL.U8 [R1+0x1c], R26 ;  /* 0x00001c1a01007387 */ /* 0x0001e40000100000 */
.L_x_3615:
[----:B------:R-:W-:Y:S05]  /*669d0*/  BSYNC.RECONVERGENT B0 ;  /* 0x0000000000007941 */ /* 0x000fea0003800200 */
.L_x_3614:
[----:B------:R-:W-:Y:S01]  /*669e0*/  LOP3.LUT P1, RZ, R42, 0x1, RZ, 0xc0, !PT ;  /* 0x000000012aff7812 */ /* 0x000fe2000782c0ff */
[----:B------:R-:W-:Y:S01]  /*669f0*/  BSSY.RECONVERGENT B0, `(.L_x_3616) ;  /* 0x0000006000007945 */ /* 0x000fe20003800200 */
[----:B------:R-:W-:-:S11]  /*66a00*/  LOP3.LUT P4, RZ, R25, 0x20, RZ, 0xc0, !PT ;  /* 0x0000002019ff7812 */ /* 0x000fd6000788c0ff */
[----:B------:R-:W-:Y:S05]  /*66a10*/  @!P1 BRA `(.L_x_3617) ;  /* 0x00000000000c9947 */ /* 0x000fea0003800000 */
[----:B01234-:R-:W2:Y:S02]  /*66a20*/  LDL.U8 R26, [R1+0x1c] ;  /* 0x00001c00011a7983 */ /* 0x01fea40000100000 */
[----:B--2---:R-:W-:-:S05]  /*66a30*/  LOP3.LUT R26, R26, 0x4, RZ, 0xfc, !PT ;  /* 0x000000041a1a7812 */ /* 0x004fca00078efcff */
[----:B------:R0:W-:Y:S02]  /*66a40*/  STL.U8 [R1+0x1c], R26 ;  /* 0x00001c1a01007387 */ /* 0x0001e40000100000 */
.L_x_3617:
[----:B------:R-:W-:Y:S05]  /*66a50*/  BSYNC.RECONVERGENT B0 ;  /* 0x0000000000007941 */ /* 0x000fea0003800200 */
.L_x_3616:
[----:B------:R-:W-:Y:S01]  /*66a60*/  BSSY.RECONVERGENT B0, `(.L_x_3618) ;  /* 0x0000006000007945 */ /* 0x000fe20003800200 */
[----:B------:R-:W-:-:S03]  /*66a70*/  LOP3.LUT P5, RZ, R25, 0x10, RZ, 0xc0, !PT ;  /* 0x0000001019ff7812 */ /* 0x000fc600078ac0ff */
[----:B------:R-:W-:Y:S10]  /*66a80*/  @P0 BRA `(.L_x_3619) ;  /* 0x00000000000c0947 */ /* 0x000ff40003800000 */
[----:B01234-:R-:W2:Y:S02]  /*66a90*/  LDL.U8 R26, [R1+0x1c] ;  /* 0x00001c00011a7983 */ /* 0x01fea40000100000 */
[----:B--2---:R-:W-:-:S05]  /*66aa0*/  LOP3.LUT R26, R26, 0x2, RZ, 0xfc, !PT ;  /* 0x000000021a1a7812 */ /* 0x004fca00078efcff */
[----:B------:R0:W-:Y:S02]  /*66ab0*/  STL.U8 [R1+0x1c], R26 ;  /* 0x00001c1a01007387 */ /* 0x0001e40000100000 */
.L_x_3619:
[----:B------:R-:W-:Y:S05]  /*66ac0*/  BSYNC.RECONVERGENT B0 ;  /* 0x0000000000007941 */ /* 0x000fea0003800200 */
.L_x_3618:
[C---:B------:R-:W-:Y:S01]  /*66ad0*/  LOP3.LUT P0, RZ, R25.reuse, 0x400, RZ, 0xc0, !PT ;  /* 0x0000040019ff7812 */ /* 0x040fe2000780c0ff */
[----:B------:R-:W-:Y:S01]  /*66ae0*/  BSSY.RECONVERGENT B0, `(.L_x_3620) ;  /* 0x0000006000007945 */ /* 0x000fe20003800200 */
[----:B------:R-:W-:-:S11]  /*66af0*/  LOP3.LUT P1, RZ, R25, 0x8, RZ, 0xc0, !PT ;  /* 0x0000000819ff7812 */ /* 0x000fd6000782c0ff */
[----:B------:R-:W-:Y:S05]  /*66b00*/  @!P0 BRA `(.L_x_3621) ;  /* 0x00000000000c8947 */ /* 0x000fea0003800000 */
[----:B01234-:R-:W2:Y:S02]  /*66b10*/  LDL.U8 R26, [R1+0x1c] ;  /* 0x00001c00011a7983 */ /* 0x01fea40000100000 */
[----:B--2---:R-:W-:-:S05]  /*66b20*/  LOP3.LUT R26, R26, 0x1, RZ, 0xfc, !PT ;  /* 0x000000011a1a7812 */ /* 0x004fca00078efcff */
[----:B------:R0:W-:Y:S02]  /*66b30*/  STL.U8 [R1+0x1c], R26 ;  /* 0x00001c1a01007387 */ /* 0x0001e40000100000 */
.L_x_3621:
[----:B------:R-:W-:Y:S05]  /*66b40*/  BSYNC.RECONVERGENT B0 ;  /* 0x0000000000007941 */ /* 0x000fea0003800200 */
.L_x_3620:
[C---:B------:R-:W-:Y:S01]  /*66b50*/  LOP3.LUT P2, RZ, R25.reuse, 0x200, RZ, 0xc0, !PT ;  /* 0x0000020019ff7812 */ /* 0x040fe2000784c0ff */
[----:B------:R-:W-:Y:S01]  /*66b60*/  BSSY.RECONVERGENT B0, `(.L_x_3622) ;  /* 0x0000006000007945 */ /* 0x000fe20003800200 */
[----:B------:R-:W-:-:S11]  /*66b70*/  LOP3.LUT P0, RZ, R25, 0x4, RZ, 0xc0, !PT ;  /* 0x0000000419ff7812 */ /* 0x000fd6000780c0ff */
[----:B------:R-:W-:Y:S05]  /*66b80*/  @!P2 BRA `(.L_x_3623) ;  /* 0x00000000000ca947 */ /* 0x000fea0003800000 */
[----:B01234-:R-:W2:Y:S02]  /*66b90*/  LDL.U8 R26, [R1+0x1d] ;  /* 0x00001d00011a7983 */ /* 0x01fea40000100000 */
[----:B--2---:R-:W-:-:S05]  /*66ba0*/  LOP3.LUT R26, R26, 0x80, RZ, 0xfc, !PT ;  /* 0x000000801a1a7812 */ /* 0x004fca00078efcff */
[----:B------:R0:W-:Y:S02]  /*66bb0*/  STL.U8 [R1+0x1d], R26 ;  /* 0x00001d1a01007387 */ /* 0x0001e40000100000 */
.L_x_3623:
[----:B------:R-:W-:Y:S05]  /*66bc0*/  BSYNC.RECONVERGENT B0 ;  /* 0x0000000000007941 */ /* 0x000fea0003800200 */
.L_x_3622:
        /* <DEDUP_REMOVED lines=12> */
.L_x_3625:
[----:B------:R-:W-:Y:S05]  /*66c90*/  BSYNC.RECONVERGENT B0 ;  /* 0x0000000000007941 */ /* 0x000fea0003800200 */
.L_x_3624:
[----:B------:R-:W-:Y:S01]  /*66ca0*/  BSSY.RECONVERGENT B0, `(.L_x_3626) ;  /* 0x0000007000007945 */ /* 0x000fe20003800200 */
[----:B------:R-:W-:Y:S02]  /*66cb0*/  LOP3.LUT R25, R24, 0x1, RZ, 0xc0, !PT ;  /* 0x0000000118197812 */ /* 0x000fe400078ec0ff */
[----:B------:R-:W-:Y:S01]  /*66cc0*/  ISETP.NE.U32.AND P2, PT, R27, 0x1, PT ;  /* 0x000000011b00780c */ /* 0x000fe20003f45070 */
[----:B------:R-:W-:-:S12]  /*66cd0*/  @!P6 BRA `(.L_x_3627) ;  /* 0x00000000000ce947 */ /* 0x000fd80003800000 */
[----:B0-----:R-:W2:Y:S02]  /*66ce0*/  LDL.U8 R26, [R1+0x1d] ;  /* 0x00001d00011a7983 */ /* 0x001ea40000100000 */
[----:B--2---:R-:W-:-:S05]  /*66cf0*/  LOP3.LUT R26, R26, 0x20, RZ, 0xfc, !PT ;  /* 0x000000201a1a7812 */ /* 0x004fca00078efcff */
[----:B------:R1:W-:Y:S02]  /*66d00*/  STL.U8 [R1+0x1d], R26 ;  /* 0x00001d1a01007387 */ /* 0x0003e40000100000 */
.L_x_3627:
[----:B------:R-:W-:Y:S05]  /*66d10*/  BSYNC.RECONVERGENT B0 ;  /* 0x0000000000007941 */ /* 0x000fea0003800200 */
.L_x_3626:
        /* <DEDUP_REMOVED lines=8> */
.L_x_3629:
[----:B------:R-:W-:Y:S05]  /*66da0*/  BSYNC.RECONVERGENT B0 ;  /* 0x0000000000007941 */ /* 0x000fea0003800200 */
.L_x_3628:
        /* <DEDUP_REMOVED lines=8> */
.L_x_3631:
[----:B------:R-:W-:Y:S05]  /*66e30*/  BSYNC.RECONVERGENT B0 ;  /* 0x0000000000007941 */ /* 0x000fea0003800200 */
.L_x_3630:
        /* <DEDUP_REMOVED lines=8> */
.L_x_3633:
[----:B------:R-:W-:Y:S05]  /*66ec0*/  BSYNC.RECONVERGENT B0 ;  /* 0x0000000000007941 */ /* 0x000fea0003800200 */
.L_x_3632:
[----:B------:R-:W-:Y:S01]  /*66ed0*/  BSSY.RECONVERGENT B0, `(.L_x_3634) ;  /* 0x0000006000007945 */ /* 0x000fe20003800200 */
[----:B------:R-:W-:-:S03]  /*66ee0*/  LOP3.LUT P6, RZ, R24, 0x80, RZ, 0xc0, !PT ;  /* 0x0000008018ff7812 */ /* 0x000fc600078cc0ff */
[----:B------:R-:W-:Y:S10]  /*66ef0*/  @!P1 BRA `(.L_x_3635) ;  /* 0x00000000000c9947 */ /* 0x000ff40003800000 */
[----:B01234-:R-:W2:Y:S02]  /*66f00*/  LDL.U8 R26, [R1+0x1d] ;  /* 0x00001d00011a7983 */ /* 0x01fea40000100000 */
[----:B--2---:R-:W-:-:S05]  /*66f10*/  LOP3.LUT R26, R26, 0x2, RZ, 0xfc, !PT ;  /* 0x000000021a1a7812 */ /* 0x004fca00078efcff */
[----:B------:R0:W-:Y:S02]  /*66f20*/  STL.U8 [R1+0x1d], R26 ;  /* 0x00001d1a01007387 */ /* 0x0001e40000100000 */
.L_x_3635:
[----:B------:R-:W-:Y:S05]  /*66f30*/  BSYNC.RECONVERGENT B0 ;  /* 0x0000000000007941 */ /* 0x000fea0003800200 */
.L_x_3634:
        /* <DEDUP_REMOVED lines=8> */
.L_x_3637:
[----:B------:R-:W-:Y:S05]  /*66fc0*/  BSYNC.RECONVERGENT B0 ;  /* 0x0000000000007941 */ /* 0x000fea0003800200 */
.L_x_3636:
[----:B------:R-:W-:Y:S01]  /*66fd0*/  LOP3.LUT P1, RZ, R42, 0x2, RZ, 0xc0, !PT ;  /* 0x000000022aff7812 */ /* 0x000fe2000782c0ff */
[----:B------:R-:W-:Y:S01]  /*66fe0*/  BSSY.RECONVERGENT B0, `(.L_x_3638) ;  /* 0x0000006000007945 */ /* 0x000fe20003800200 */
[----:B------:R-:W-:-:S11]  /*66ff0*/  LOP3.LUT P0, RZ, R24, 0x20, RZ, 0xc0, !PT ;  /* 0x0000002018ff7812 */ /* 0x000fd6000780c0ff */
[----:B------:R-:W-:Y:S05]  /*67000*/  @!P1 BRA `(.L_x_3639) ;  /* 0x00000000000c9947 */ /* 0x000fea0003800000 */
[----:B01234-:R-:W2:Y:S02]  /*67010*/  LDL.U8 R26, [R1+0x1e] ;  /* 0x00001e00011a7983 */ /* 0x01fea40000100000 */
[----:B--2---:R-:W-:-:S05]  /*67020*/  LOP3.LUT R26, R26, 0x80, RZ, 0xfc, !PT ;  /* 0x000000801a1a7812 */ /* 0x004fca00078efcff */
[----:B------:R0:W-:Y:S02]  /*67030*/  STL.U8 [R1+0x1e], R26 ;  /* 0x00001e1a01007387 */ /* 0x0001e40000100000 */
.L_x_3639:
[----:B------:R-:W-:Y:S05]  /*67040*/  BSYNC.RECONVERGENT B0 ;  /* 0x0000000000007941 */ /* 0x000fea0003800200 */
.L_x_3638:
[----:B------:R-:W-:Y:S01]  /*67050*/  BSSY.RECONVERGENT B0, `(.L_x_3640) ;  /* 0x0000006000007945 */ /* 0x000fe20003800200 */
[----:B------:R-:W-:-:S03]  /*67060*/  LOP3.LUT P1, RZ, R24, 0x10, RZ, 0xc0, !PT ;  /* 0x0000001018ff7812 */ /* 0x000fc6000782c0ff */
[----:B------:R-:W-:Y:S10]  /*67070*/  @P2 BRA `(.L_x_3641) ;  /* 0x00000000000c2947 */ /* 0x000ff40003800000 */
[----:B01234-:R-:W2:Y:S02]  /*67080*/  LDL.U8 R26, [R1+0x1e] ;  /* 0x00001e00011a7983 */ /* 0x01fea40000100000 */
[----:B--2---:R-:W-:-:S05]  /*67090*/  LOP3.LUT R26, R26, 0x40, RZ, 0xfc, !PT ;  /* 0x000000401a1a7812 */ /* 0x004fca00078efcff */
[----:B------:R0:W-:Y:S02]  /*670a0*/  STL.U8 [R1+0x1e], R26 ;  /* 0x00001e1a01007387 */ /* 0x0001e40000100000 */
.L_x_3641:
[----:B------:R-:W-:Y:S05]  /*670b0*/  BSYNC.RECONVERGENT B0 ;  /* 0x0000000000007941 */ /* 0x000fea0003800200 */
.L_x_3640:
[C---:B------:R-:W-:Y:S01]  /*670c0*/  LOP3.LUT P3, RZ, R24.reuse, 0x400, RZ, 0xc0, !PT ;  /* 0x0000040018ff7812 */ /* 0x040fe2000786c0ff */
[----:B------:R-:W-:Y:S01]  /*670d0*/  BSSY.RECONVERGENT B0, `(.L_x_3642) ;  /* 0x0000006000007945 */ /* 0x000fe20003800200 */
[----:B------:R-:W-:-:S11]  /*670e0*/  LOP3.LUT P2, RZ, R24, 0x8, RZ, 0xc0, !PT ;  /* 0x0000000818ff7812 */ /* 0x000fd6000784c0ff */
[----:B------:R-:W-:Y:S05]  /*670f0*/  @!P3 BRA `(.L_x_3643) ;  /* 0x00000000000cb947 */ /* 0x000fea0003800000 */
[----:B01234-:R-:W2:Y:S02]  /*67100*/  LDL.U8 R26, [R1+0x1e] ;  /* 0x00001e00011a7983 */ /* 0x01fea40000100000 */
[----:B--2---:R-:W-:-:S05]  /*67110*/  LOP3.LUT R26, R26, 0x20, RZ, 0xfc, !PT ;  /* 0x000000201a1a7812 */ /* 0x004fca00078efcff */
[----:B------:R0:W-:Y:S02]  /*67120*/  STL.U8 [R1+0x1e], R26 ;  /* 0x00001e1a01007387 */ /* 0x0001e40000100000 */
.L_x_3643:
[----:B------:R-:W-:Y:S05]  /*67130*/  BSYNC.RECONVERGENT B0 ;  /* 0x0000000000007941 */ /* 0x000fea0003800200 */
.L_x_3642:
[C---:B------:R-:W-:Y:S01]  /*67140*/  LOP3.LUT P4, RZ, R24.reuse, 0x200, RZ, 0xc0, !PT ;  /* 0x0000020018ff7812 */ /* 0x040fe2000788c0ff */
[----:B------:R-:W-:Y:S01]  /*67150*/  BSSY.RECONVERGENT B0, `(.L_x_3644) ;  /* 0x0000006000007945 */ /* 0x000fe20003800200 */
[----:B------:R-:W-:-:S11]  /*67160*/  LOP3.LUT P3, RZ, R24, 0x4, RZ, 0xc0, !PT ;  /* 0x0000000418ff7812 */ /* 0x000fd6000786c0ff */
[----:B------:R-:W-:Y:S05]  /*67170*/  @!P4 BRA `(.L_x_3645) ;  /* 0x00000000000cc947 */ /* 0x000fea0003800000 */
[----:B01234-:R-:W2:Y:S02]  /*67180*/  LDL.U8 R26, [R1+0x1e] ;  /* 0x00001e00011a7983 */ /* 0x01fea40000100000 */
[----:B--2---:R-:W-:-:S05]  /*67190*/  LOP3.LUT R26, R26, 0x10, RZ, 0xfc, !PT ;  /* 0x000000101a1a7812 */ /* 0x004fca00078efcff */
[----:B------:R0:W-:Y:S02]  /*671a0*/  STL.U8 [R1+0x1e], R26 ;  /* 0x00001e1a01007387 */ /* 0x0001e40000100000 */
.L_x_3645:
[----:B------:R-:W-:Y:S05]  /*671b0*/  BSYNC.RECONVERGENT B0 ;  /* 0x0000000000007941 */ /* 0x000fea0003800200 */
.L_x_3644:
[C---:B------:R-:W-:Y:S01]  /*671c0*/  LOP3.LUT P5, RZ, R24.reuse, 0x100, RZ, 0xc0, !PT ;  /* 0x0000010018ff7812 */ /* 0x040fe200078ac0ff */
[----:B------:R-:W-:Y:S01]  /*671d0*/  BSSY.RECONVERGENT B0, `(.L_x_3646) ;  /* 0x0000006000007945 */ /* 0x000fe20003800200 */
[----:B------:R-:W-:-:S11]  /*671e0*/  LOP3.LUT P4, RZ, R24, 0x2, RZ, 0xc0, !PT ;  /* 0x0000000218ff7812 */ /* 0x000fd6000788c0ff */
[----:B------:R-:W-:Y:S05]  /*671f0*/  @!P5 BRA `(.L_x_3647) ;  /* 0x00000000000cd947 */ /* 0x000fea0003800000 */
[----:B------:R-:W2:Y:S02]  /*67200*/  LDL.U8 R24, [R1+0x1e] ;  /* 0x00001e0001187983 */ /* 0x000ea40000100000 */
[----:B--2---:R-:W-:-:S05]  /*67210*/  LOP3.LUT R24, R24, 0x8, RZ, 0xfc, !PT ;  /* 0x0000000818187812 */ /* 0x004fca00078efcff */
[----:B------:R2:W-:Y:S02]  /*67220*/  STL.U8 [R1+0x1e], R24 ;  /* 0x00001e1801007387 */ /* 0x0005e40000100000 */
.L_x_3647:
[----:B------:R-:W-:Y:S05]  /*67230*/  BSYNC.RECONVERGENT B0 ;  /* 0x0000000000007941 */ /* 0x000fea0003800200 */
.L_x_3646:
[----:B------:R-:W-:Y:S01]  /*67240*/  BSSY.RECONVERGENT B0, `(.L_x_3648) ;  /* 0x0000006000007945 */ /* 0x000fe20003800200 */
[----:B------:R-:W-:-:S03]  /*67250*/  ISETP.NE.U32.AND P5, PT, R25, 0x1, PT ;  /* 0x000000011900780c */ /* 0x000fc60003fa5070 */
[----:B------:R-:W-:Y:S10]  /*67260*/  @!P6 BRA `(.L_x_3649) ;  /* 0x00000000000ce947 */ /* 0x000ff40003800000 */
[----:B--2---:R-:W2:Y:S02]  /*67270*/  LDL.U8 R24, [R1+0x1e] ;  /* 0x00001e0001187983 */ /* 0x004ea40000100000 */
[----:B--2---:R-:W-:-:S05]  /*67280*/  LOP3.LUT R24, R24, 0x4, RZ, 0xfc, !PT ;  /* 0x0000000418187812 */ /* 0x004fca00078efcff */
[----:B------:R2:W-:Y:S02]  /*67290*/  STL.U8 [R1+0x1e], R24 ;  /* 0x00001e1801007387 */ /* 0x0005e40000100000 */
.L_x_3649:
[----:B------:R-:W-:Y:S05]  /*672a0*/  BSYNC.RECONVERGENT B0 ;  /* 0x0000000000007941 */ /* 0x000fea0003800200 */
.L_x_3648:
        /* <DEDUP_REMOVED lines=11> */
.L_x_3651:
[----:B------:R-:W-:Y:S05]  /*67360*/  BSYNC.RECONVERGENT B0 ;  /* 0x0000000000007941 */ /* 0x000fea0003800200 */
.L_x_3650:
[----:B------:R-:W-:Y:S01]  /*67370*/  BSSY.RECONVERGENT B0, `(.L_x_3652) ;  /* 0x0000006000007945 */ /* 0x000fe20003800200 */
[----:B------:R-:W-:-:S03]  /*67380*/  LOP3.LUT P6, RZ, R50, 0x200, RZ, 0xc0, !PT ;  /* 0x0000020032ff7812 */ /* 0x000fc600078cc0ff */
[----:B------:R-:W-:Y:S10]  /*67390*/  @!P0 BRA `(.L_x_3653) ;  /* 0x00000000000c8947 */ /* 0x000ff40003800000 */
[----:B--2---:R-:W2:Y:S02]  /*673a0*/  LDL.U8 R24, [R1+0x1e] ;  /* 0x00001e0001187983 */ /* 0x004ea40000100000 */
[----:B--2---:R-:W-:-:S05]  /*673b0*/  LOP3.LUT R24, R24, 0x1, RZ, 0xfc, !PT ;  /* 0x0000000118187812 */ /* 0x004fca00078efcff */
[----:B------:R2:W-:Y:S02]  /*673c0*/  STL.U8 [R1+0x1e], R24 ;  /* 0x00001e1801007387 */ /* 0x0005e40000100000 */
.L_x_3653:
[----:B------:R-:W-:Y:S05]  /*673d0*/  BSYNC.RECONVERGENT B0 ;  /* 0x0000000000007941 */ /* 0x000fea0003800200 */
.L_x_3652:
        /* <DEDUP_REMOVED lines=8> */
.L_x_3655:
[----:B------:R-:W-:Y:S05]  /*67460*/  BSYNC.RECONVERGENT B0 ;  /* 0x0000000000007941 */ /* 0x000fea0003800200 */
.L_x_3654:
        /* <DEDUP_REMOVED lines=8> */
.L_x_3657:
[----:B------:R-:W-:Y:S05]  /*674f0*/  BSYNC.RECONVERGENT B0 ;  /* 0x0000000000007941 */ /* 0x000fea0003800200 */
.L_x_3656:
[----:B------:R-:W-:Y:S01]  /*67500*/  BSSY.RECONVERGENT B0, `(.L_x_3658) ;  /* 0x0000006000007945 */ /* 0x000fe20003800200 */
[----:B------:R-:W-:-:S03]  /*67510*/  LOP3.LUT P0, RZ, R50, 0x40, RZ, 0xc0, !PT ;  /* 0x0000004032ff7812 */ /* 0x000fc6000780c0ff */
[----:B------:R-:W-:Y:S10]  /*67520*/  @!P3 BRA `(.L_x_3659) ;  /* 0x00000000000cb947 */ /* 0x000ff40003800000 */
[----:B--2---:R-:W2:Y:S02]  /*67530*/  LDL.U8 R24, [R1+0x1f] ;  /* 0x00001f0001187983 */ /* 0x004ea40000100000 */
[----:B--2---:R-:W-:-:S05]  /*67540*/  LOP3.LUT R24, R24, 0x20, RZ, 0xfc, !PT ;  /* 0x0000002018187812 */ /* 0x004fca00078efcff */
[----:B------:R2:W-:Y:S02]  /*67550*/  STL.U8 [R1+0x1f], R24 ;  /* 0x00001f1801007387 */ /* 0x0005e40000100000 */
.L_x_3659:
[----:B------:R-:W-:Y:S05]  /*67560*/  BSYNC.RECONVERGENT B0 ;  /* 0x0000000000007941 */ /* 0x000fea0003800200 */
.L_x_3658:
[----:B------:R-:W-:Y:S01]  /*67570*/  BSSY.RECONVERGENT B0, `(.L_x_3660) ;  /* 0x0000006000007945 */ /* 0x000fe20003800200 */
[----:B------:R-:W-:-:S03]  /*67580*/  LOP3.LUT P1, RZ, R50, 0x20, RZ, 0xc0, !PT ;  /* 0x0000002032ff7812 */ /* 0x000fc6000782c0ff */
[----:B------:R-:W-:Y:S10]  /*67590*/  @!P4 BRA `(.L_x_3661) ;  /* 0x00000000000cc947 */ /* 0x000ff40003800000 */
[----:B--2---:R-:W2:Y:S02]  /*675a0*/  LDL.U8 R24, [R1+0x1f] ;  /* 0x00001f0001187983 */ /* 0x004ea40000100000 */
[----:B--2---:R-:W-:-:S05]  /*675b0*/  LOP3.LUT R24, R24, 0x10, RZ, 0xfc, !PT ;  /* 0x0000001018187812 */ /* 0x004fca00078efcff */
[----:B------:R2:W-:Y:S02]  /*675c0*/  STL.U8 [R1+0x1f], R24 ;  /* 0x00001f1801007387 */ /* 0x0005e40000100000 */
.L_x_3661:
[----:B------:R-:W-:Y:S05]  /*675d0*/  BSYNC.RECONVERGENT B0 ;  /* 0x0000000000007941 */ /* 0x000fea0003800200 */
.L_x_3660:
[----:B------:R-:W-:Y:S01]  /*675e0*/  BSSY.RECONVERGENT B0, `(.L_x_3662) ;  /* 0x0000006000007945 */ /* 0x000fe20003800200 */
[----:B------:R-:W-:-:S03]  /*675f0*/  LOP3.LUT P2, RZ, R50, 0x10, RZ, 0xc0, !PT ;  /* 0x0000001032ff7812 */ /* 0x000fc6000784c0ff */
[----:B------:R-:W-:Y:S10]  /*67600*/  @P5 BRA `(.L_x_3663) ;  /* 0x00000000000c5947 */ /* 0x000ff40003800000 */
[----:B--2---:R-:W2:Y:S02]  /*67610*/  LDL.U8 R24, [R1+0x1f] ;  /* 0x00001f0001187983 */ /* 0x004ea40000100000 */
[----:B--2---:R-:W-:-:S05]  /*67620*/  LOP3.LUT R24, R24, 0x8, RZ, 0xfc, !PT ;  /* 0x0000000818187812 */ /* 0x004fca00078efcff */
[----:B------:R2:W-:Y:S02]  /*67630*/  STL.U8 [R1+0x1f], R24 ;  /* 0x00001f1801007387 */ /* 0x0005e40000100000 */
.L_x_3663:
[----:B------:R-:W-:Y:S05]  /*67640*/  BSYNC.RECONVERGENT B0 ;  /* 0x0000000000007941 */ /* 0x000fea0003800200 */
.L_x_3662:
[C---:B------:R-:W-:Y:S01]  /*67650*/  LOP3.LUT P4, RZ, R50.reuse, 0x400, RZ, 0xc0, !PT ;  /* 0x0000040032ff7812 */ /* 0x040fe2000788c0ff */
[----:B------:R-:W-:Y:S01]  /*67660*/  BSSY.RECONVERGENT B0, `(.L_x_3664) ;  /* 0x0000006000007945 */ /* 0x000fe20003800200 */
[----:B------:R-:W-:-:S11]  /*67670*/  LOP3.LUT P3, RZ, R50, 0x8, RZ, 0xc0, !PT ;  /* 0x0000000832ff7812 */ /* 0x000fd6000786c0ff */
[----:B------:R-:W-:Y:S05]  /*67680*/  @!P4 BRA `(.L_x_3665) ;  /* 0x00000000000cc947 */ /* 0x000fea0003800000 */
[----:B--2---:R-:W2:Y:S02]  /*67690*/  LDL.U8 R24, [R1+0x1f] ;  /* 0x00001f0001187983 */ /* 0x004ea40000100000 */
[----:B--2---:R-:W-:-:S05]  /*676a0*/  LOP3.LUT R24, R24, 0x4, RZ, 0xfc, !PT ;  /* 0x0000000418187812 */ /* 0x004fca00078efcff */
[----:B------:R2:W-:Y:S02]  /*676b0*/  STL.U8 [R1+0x1f], R24 ;  /* 0x00001f1801007387 */ /* 0x0005e40000100000 */
.L_x_3665:
[----:B------:R-:W-:Y:S05]  /*676c0*/  BSYNC.RECONVERGENT B0 ;  /* 0x0000000000007941 */ /* 0x000fea0003800200 */
.L_x_3664:
[----:B------:R-:W-:Y:S01]  /*676d0*/  BSSY.RECONVERGENT B0, `(.L_x_3666) ;  /* 0x0000006000007945 */ /* 0x000fe20003800200 */
[----:B------:R-:W-:-:S03]  /*676e0*/  LOP3.LUT P4, RZ, R50, 0x4, RZ, 0xc0, !PT ;  /* 0x0000000432ff7812 */ /* 0x000fc6000788c0ff */
[----:B------:R-:W-:Y:S10]  /*676f0*/  @!P6 BRA `(.L_x_3667) ;  /* 0x00000000000ce947 */ /* 0x000ff40003800000 */
[----:B--2---:R-:W2:Y:S02]  /*67700*/  LDL.U8 R24, [R1+0x1f] ;  /* 0x00001f0001187983 */ /* 0x004ea40000100000 */
[----:B--2---:R-:W-:-:S05]  /*67710*/  LOP3.LUT R24, R24, 0x2, RZ, 0xfc, !PT ;  /* 0x0000000218187812 */ /* 0x004fca00078efcff */
[----:B------:R2:W-:Y:S02]  /*67720*/  STL.U8 [R1+0x1f], R24 ;  /* 0x00001f1801007387 */ /* 0x0005e40000100000 */
.L_x_3667:
[----:B------:R-:W-:Y:S05]  /*67730*/  BSYNC.RECONVERGENT B0 ;  /* 0x0000000000007941 */ /* 0x000fea0003800200 */
.L_x_3666:
[C---:B------:R-:W-:Y:S01]  /*67740*/  LOP3.LUT P6, RZ, R50.reuse, 0x100, RZ, 0xc0, !PT ;  /* 0x0000010032ff7812 */ /* 0x040fe200078cc0ff */
[----:B------:R-:W-:Y:S01]  /*67750*/  BSSY.RECONVERGENT B0, `(.L_x_3668) ;  /* 0x0000006000007945 */ /* 0x000fe20003800200 */
[----:B------:R-:W-:-:S11]  /*67760*/  LOP3.LUT P5, RZ, R50, 0x2, RZ, 0xc0, !PT ;  /* 0x0000000232ff7812 */ /* 0x000fd600078ac0ff */
[----:B------:R-:W-:Y:S05]  /*67770*/  @!P6 BRA `(.L_x_3669) ;  /* 0x00000000000ce947 */ /* 0x000fea0003800000 */
[----:B--2---:R-:W2:Y:S02]  /*67780*/  LDL.U8 R24, [R1+0x1f] ;  /* 0x00001f0001187983 */ /* 0x004ea40000100000 */
[----:B--2---:R-:W-:-:S05]  /*67790*/  LOP3.LUT R24, R24, 0x1, RZ, 0xfc, !PT ;  /* 0x0000000118187812 */ /* 0x004fca00078efcff */
[----:B------:R2:W-:Y:S02]  /*677a0*/  STL.U8 [R1+0x1f], R24 ;  /* 0x00001f1801007387 */ /* 0x0005e40000100000 */
.L_x_3669:
[----:B------:R-:W-:Y:S05]  /*677b0*/  BSYNC.RECONVERGENT B0 ;  /* 0x0000000000007941 */ /* 0x000fea0003800200 */
.L_x_3668:
[----:B------:R-:W-:Y:S01]  /*677c0*/  LOP3.LUT P6, RZ, R50, 0x80, RZ, 0xc0, !PT ;  /* 0x0000008032ff7812 */ /* 0x000fe200078cc0ff */
[----:B------:R-:W-:-:S12]  /*677d0*/  BSSY.RECONVERGENT B0, `(.L_x_3670) ;  /* 0x0000005000007945 */ /* 0x000fd80003800200 */
[----:B------:R-:W-:Y:S05]  /*677e0*/  @!P6 BRA `(.L_x_3671) ;  /* 0x00000000000ce947 */ /* 0x000fea0003800000 */
[----:B--2---:R-:W2:Y:S02]  /*677f0*/  LDL.U8 R24, [R1+0x20] ;  /* 0x0000200001187983 */ /* 0x004ea40000100000 */
[----:B--2---:R-:W-:-:S05]  /*67800*/  LOP3.LUT R24, R24, 0x80, RZ, 0xfc, !PT ;  /* 0x0000008018187812 */ /* 0x004fca00078efcff */
[----:B------:R2:W-:Y:S02]  /*67810*/  STL.U8 [R1+0x20], R24 ;  /* 0x0000201801007387 */ /* 0x0005e40000100000 */
.L_x_3671:
[----:B------:R-:W-:Y:S05]  /*67820*/  BSYNC.RECONVERGENT B0 ;  /* 0x0000000000007941 */ /* 0x000fea0003800200 */
.L_x_3670:
[----:B------:R-:W-:Y:S04]  /*67830*/  BSSY.RECONVERGENT B0, `(.L_x_3672) ;  /* 0x0000005000007945 */ /* 0x000fe80003800200 */
[----:B------:R-:W-:Y:S05]  /*67840*/  @!P0 BRA `(.L_x_3673) ;  /* 0x00000000000c8947 */ /* 0x000fea0003800000 */
[----:B--2---:R-:W2:Y:S02]  /*67850*/  LDL.U8 R24, [R1+0x20] ;  /* 0x0000200001187983 */ /* 0x004ea40000100000 */
[----:B--2---:R-:W-:-:S05]  /*67860*/  LOP3.LUT R24, R24, 0x40, RZ, 0xfc, !PT ;  /* 0x0000004018187812 */ /* 0x004fca00078efcff */
[----:B------:R2:W-:Y:S02]  /*67870*/  STL.U8 [R1+0x20], R24 ;  /* 0x0000201801007387 */ /* 0x0005e40000100000 */
.L_x_3673:
[----:B------:R-:W-:Y:S05]  /*67880*/  BSYNC.RECONVERGENT B0 ;  /* 0x0000000000007941 */ /* 0x000fea0003800200 */
.L_x_3672:
[----:B------:R-:W-:Y:S04]  /*67890*/  BSSY.RECONVERGENT B0, `(.L_x_3674) ;  /* 0x0000005000007945 */ /* 0x000fe80003800200 */
[----:B------:R-:W-:Y:S05]  /*678a0*/  @!P1 BRA `(.L_x_3675) ;  /* 0x00000000000c9947 */ /* 0x000fea0003800000 */
[----:B--2---:R-:W2:Y:S02]  /*678b0*/  LDL.U8 R24, [R1+0x20] ;  /* 0x0000200001187983 */ /* 0x004ea40000100000 */
[----:B--2---:R-:W-:-:S05]  /*678c0*/  LOP3.LUT R24, R24, 0x20, RZ, 0xfc, !PT ;  /* 0x0000002018187812 */ /* 0x004fca00078efcff */
[----:B------:R2:W-:Y:S02]  /*678d0*/  STL.U8 [R1+0x20], R24 ;  /* 0x0000201801007387 */ /* 0x0005e40000100000 */
.L_x_3675:
[----:B------:R-:W-:Y:S05]  /*678e0*/  BSYNC.RECONVERGENT B0 ;  /* 0x0000000000007941 */ /* 0x000fea0003800200 */
.L_x_3674:
[----:B------:R-:W-:Y:S04]  /*678f0*/  BSSY.RECONVERGENT B0, `(.L_x_3676) ;  /* 0x0000005000007945 */ /* 0x000fe80003800200 */
[----:B------:R-:W-:Y:S05]  /*67900*/  @!P2 BRA `(.L_x_3677) ;  /* 0x00000000000ca947 */ /* 0x000fea0003800000 */
[----:B--2---:R-:W2:Y:S02]  /*67910*/  LDL.U8 R24, [R1+0x20] ;  /* 0x0000200001187983 */ /* 0x004ea40000100000 */
[----:B--2---:R-:W-:-:S05]  /*67920*/  LOP3.LUT R24, R24, 0x10, RZ, 0xfc, !PT ;  /* 0x0000001018187812 */ /* 0x004fca00078efcff */
[----:B------:R2:W-:Y:S02]  /*67930*/  STL.U8 [R1+0x20], R24 ;  /* 0x0000201801007387 */ /* 0x0005e40000100000 */
.L_x_3677:
[----:B------:R-:W-:Y:S05]  /*67940*/  BSYNC.RECONVERGENT B0 ;  /* 0x0000000000007941 */ /* 0x000fea0003800200 */
.L_x_3676:
[----:B------:R-:W-:Y:S04]  /*67950*/  BSSY.RECONVERGENT B0, `(.L_x_3678) ;  /* 0x0000005000007945 */ /* 0x000fe80003800200 */
[----:B------:R-:W-:Y:S05]  /*67960*/  @!P3 BRA `(.L_x_3679) ;  /* 0x00000000000cb947 */ /* 0x000fea0003800000 */
[----:B--2---:R-:W2:Y:S02]  /*67970*/  LDL.U8 R24, [R1+0x20] ;  /* 0x0000200001187983 */ /* 0x004ea40000100000 */
[----:B--2---:R-:W-:-:S05]  /*67980*/  LOP3.LUT R24, R24, 0x8, RZ, 0xfc, !PT ;  /* 0x0000000818187812 */ /* 0x004fca00078efcff */
[----:B------:R2:W-:Y:S02]  /*67990*/  STL.U8 [R1+0x20], R24 ;  /* 0x0000201801007387 */ /* 0x0005e40000100000 */
.L_x_3679:
[----:B------:R-:W-:Y:S05]  /*679a0*/  BSYNC.RECONVERGENT B0 ;  /* 0x0000000000007941 */ /* 0x000fea0003800200 */
.L_x_3678:
[----:B------:R-:W-:Y:S04]  /*679b0*/  BSSY.RECONVERGENT B0, `(.L_x_3680) ;  /* 0x0000005000007945 */ /* 0x000fe80003800200 */
[----:B------:R-:W-:Y:S05]  /*679c0*/  @!P4 BRA `(.L_x_3681) ;  /* 0x00000000000cc947 */ /* 0x000fea0003800000 */
[----:B--2---:R-:W2:Y:S02]  /*679d0*/  LDL.U8 R24, [R1+0x20] ;  /* 0x0000200001187983 */ /* 0x004ea40000100000 */
[----:B--2---:R-:W-:-:S05]  /*679e0*/  LOP3.LUT R24, R24, 0x4, RZ, 0xfc, !PT ;  /* 0x0000000418187812 */ /* 0x004fca00078efcff */
[----:B------:R2:W-:Y:S02]  /*679f0*/  STL.U8 [R1+0x20], R24 ;  /* 0x0000201801007387 */ /* 0x0005e40000100000 */
.L_x_3681:
[----:B------:R-:W-:Y:S05]  /*67a00*/  BSYNC.RECONVERGENT B0 ;  /* 0x0000000000007941 */ /* 0x000fea0003800200 */
.L_x_3680:
[----:B------:R-:W-:Y:S04]  /*67a10*/  BSSY.RECONVERGENT B0, `(.L_x_3682) ;  /* 0x0000005000007945 */ /* 0x000fe80003800200 */
[----:B------:R-:W-:Y:S05]  /*67a20*/  @!P5 BRA `(.L_x_3683) ;  /* 0x00000000000cd947 */ /* 0x000fea0003800000 */
[----:B--2---:R-:W2:Y:S02]  /*67a30*/  LDL.U8 R24, [R1+0x20] ;  /* 0x0000200001187983 */ /* 0x004ea40000100000 */
[----:B--2---:R-:W-:-:S05]  /*67a40*/  LOP3.LUT R24, R24, 0x2, RZ, 0xfc, !PT ;  /* 0x0000000218187812 */ /* 0x004fca00078efcff */
[----:B------:R2:W-:Y:S02]  /*67a50*/  STL.U8 [R1+0x20], R24 ;  /* 0x0000201801007387 */ /* 0x0005e40000100000 */
.L_x_3683:
[----:B------:R-:W-:Y:S05]  /*67a60*/  BSYNC.RECONVERGENT B0 ;  /* 0x0000000000007941 */ /* 0x000fea0003800200 */
.L_x_3682:
[----:B------:R-:W0:Y:S01]  /*67a70*/  LDCU UR4, c[0x3][URZ] ;  /* 0x00c00000ff0477ac */ /* 0x000e220008000800 */
[----:B--2---:R-:W2:Y:S01]  /*67a80*/  LDL.U8 R24, [R1+0x13] ;  /* 0x0000130001187983 */ /* 0x004ea20000100000 */
[----:B-----5:R-:W-:Y:S02]  /*67a90*/  IMAD R23, R23, 0x100, R48 ;  /* 0x0000010017177824 */ /* 0x020fe400078e0230 */
[----:B------:R-:W-:Y:S01]  /*67aa0*/  IMAD R20, R49, 0x100, R20 ;  /* 0x0000010031147824 */ /* 0x000fe200078e0214 */
[----:B------:R-:W2:Y:S01]  /*67ab0*/  LDCU.128 UR16, c[0x3][0x40] ;  /* 0x00c00800ff1077ac */ /* 0x000ea20008000c00 */
[----:B------:R-:W-:Y:S02]  /*67ac0*/  IMAD R22, R23, 0x100, R22 ;  /* 0x0000010017167824 */ /* 0x000fe400078e0216 */
[----:B------:R-:W-:Y:S02]  /*67ad0*/  IMAD R20, R20, 0x100, R19 ;  /* 0x0000010014147824 */ /* 0x000fe400078e0213 */
[----:B------:R-:W-:-:S02]  /*67ae0*/  IMAD.U32 R25, R22, 0x100, R21 ;  /* 0x0000010016197824 */ /* 0x000fc400078e0015 */
[----:B------:R-:W-:-:S04]  /*67af0*/  IMAD.SHL.U32 R20, R20, 0x100, RZ ;  /* 0x0000010014147824 */ /* 0x000fc800078e00ff */
[----:B------:R-:W-:Y:S01]  /*67b00*/  IMAD.IADD R47, R47, 0x1, R20 ;  /* 0x000000012f2f7824 */ /* 0x000fe200078e0214 */
[----:B0-----:R-:W-:-:S04]  /*67b10*/  UIADD3 UR4, UPT, UPT, UR4, -0x4f124230, URZ ;  /* 0xb0edbdd004047890 */ /* 0x001fc8000fffe0ff */
[--C-:B------:R-:W-:Y:S02]  /*67b20*/  SHF.L.W.U32.HI R20, R20, 0xe, R47.reuse ;  /* 0x0000000e14147819 */ /* 0x100fe40000010e2f */
[--C-:B------:R-:W-:Y:S01]  /*67b30*/  SHF.L.W.U32.HI R19, R47, 0x19, R47.reuse ;  /* 0x000000192f137819 */ /* 0x100fe20000010e2f */
[----:B------:R-:W-:Y:S01]  /*67b40*/  VIADD R48, R25, UR4 ;  /* 0x0000000419307c36 */ /* 0x000fe20008000000 */
[----:B------:R-:W-:-:S03]  /*67b50*/  SHF.R.U32.HI R22, RZ, 0x3, R47 ;  /* 0x00000003ff167819 */ /* 0x000fc6000001162f */
[----:B------:R-:W-:Y:S01]  /*67b60*/  VIADD R21, R48, 0xa54ff53a ;  /* 0xa54ff53a30157836 */ /* 0x000fe20000000000 */
[----:B------:R-:W0:Y:S01]  /*67b70*/  LDCU UR4, c[0x3][0x4] ;  /* 0x00c00080ff0477ac */ /* 0x000e220008000800 */
[----:B------:R-:W-:Y:S02]  /*67b80*/  LOP3.LUT R20, R22, R19, R20, 0x96, !PT ;  /* 0x0000001316147212 */ /* 0x000fe400078e9614 */
[C---:B------:R-:W-:Y:S01]  /*67b90*/  IADD3 R27, PT, PT, -R48.reuse, 0x5ab00ac5, RZ ;  /* 0x5ab00ac5301b7810 */ /* 0x040fe20007ffe1ff */
[----:B------:R-:W-:Y:S01]  /*67ba0*/  VIADD R48, R48, 0x8909ae5 ;  /* 0x08909ae530307836 */ /* 0x000fe20000000000 */
[--C-:B------:R-:W-:Y:S01]  /*67bb0*/  SHF.L.W.U32.HI R19, R21, 0x1a, R21.reuse ;  /* 0x0000001a15137819 */ /* 0x100fe20000010e15 */
[----:B------:R-:W-:Y:S01]  /*67bc0*/  IMAD.IADD R25, R25, 0x1, R20 ;  /* 0x0000000119197824 */ /* 0x000fe200078e0214 */
[C-C-:B------:R-:W-:Y:S02]  /*67bd0*/  SHF.L.W.U32.HI R22, R21.reuse, 0x15, R21.reuse ;  /* 0x0000001515167819 */ /* 0x140fe40000010e15 */
[----:B------:R-:W-:-:S02]  /*67be0*/  SHF.L.W.U32.HI R23, R21, 0x7, R21 ;  /* 0x0000000715177819 */ /* 0x000fc40000010e15 */
[----:B-1-34-:R-:W-:Y:S02]  /*67bf0*/  LOP3.LUT R26, R21, 0x510e527f, RZ, 0xc0, !PT ;  /* 0x510e527f151a7812 */ /* 0x01afe400078ec0ff */
[----:B------:R-:W-:Y:S02]  /*67c00*/  LOP3.LUT R19, R23, R19, R22, 0x96, !PT ;  /* 0x0000001317137212 */ /* 0x000fe400078e9616 */
[----:B------:R-:W-:Y:S02]  /*67c10*/  LOP3.LUT R26, R26, 0x9b05688c, R27, 0xf8, !PT ;  /* 0x9b05688c1a1a7812 */ /* 0x000fe400078ef81b */
[--C-:B------:R-:W-:Y:S02]  /*67c20*/  SHF.L.W.U32.HI R22, R48, 0x1e, R48.reuse ;  /* 0x0000001e30167819 */ /* 0x100fe40000010e30 */
[----:B0-----:R-:W-:Y:S01]  /*67c30*/  IADD3 R26, PT, PT, R26, UR4, R19 ;  /* 0x000000041a1a7c10 */ /* 0x001fe2000fffe013 */
[----:B------:R-:W0:Y:S01]  /*67c40*/  LDCU.64 UR4, c[0x3][0x8] ;  /* 0x00c00100ff0477ac */ /* 0x000e220008000a00 */
[----:B------:R-:W-:-:S02]  /*67c50*/  SHF.L.W.U32.HI R23, R48, 0x13, R48 ;  /* 0x0000001330177819 */ /* 0x000fc40000010e30 */
[C---:B------:R-:W-:Y:S01]  /*67c60*/  SHF.L.W.U32.HI R27, R48.reuse, 0xa, R48 ;  /* 0x0000000a301b7819 */ /* 0x040fe20000010e30 */
[----:B------:R-:W-:Y:S01]  /*67c70*/  IMAD.IADD R45, R47, 0x1, R26 ;  /* 0x000000012f2d7824 */ /* 0x000fe200078e021a */
[----:B------:R-:W-:Y:S01]  /*67c80*/  SHF.L.W.U32.HI R49, R25, 0xf, R25 ;  /* 0x0000000f19317819 */ /* 0x000fe20000010e19 */
[----:B------:R-:W3:Y:S01]  /*67c90*/  LDL.U8 R26, [R1+0x14] ;  /* 0x00001400011a7983 */ /* 0x000ee20000100000 */
[----:B------:R-:W-:Y:S01]  /*67ca0*/  LOP3.LUT R22, R27, R22, R23, 0x96, !PT ;  /* 0x000000161b167212 */ /* 0x000fe200078e9617 */
[----:B------:R-:W-:Y:S01]  /*67cb0*/  VIADD R28, R45, 0x5bf2cd1d ;  /* 0x5bf2cd1d2d1c7836 */ /* 0x000fe20000000000 */
[----:B------:R-:W-:Y:S02]  /*67cc0*/  LOP3.LUT R23, R48, 0xd16e48e2, RZ, 0xc0, !PT ;  /* 0xd16e48e230177812 */ /* 0x000fe400078ec0ff */
[--C-:B------:R-:W-:Y:S02]  /*67cd0*/  SHF.L.W.U32.HI R20, R25, 0xd, R25.reuse ;  /* 0x0000000d19147819 */ /* 0x100fe40000010e19 */
[----:B------:R-:W-:-:S02]  /*67ce0*/  SHF.R.U32.HI R19, RZ, 0xa, R25 ;  /* 0x0000000aff137819 */ /* 0x000fc40000011619 */
[----:B------:R-:W-:Y:S02]  /*67cf0*/  IADD3 R22, PT, PT, R45, R22, R23 ;  /* 0x000000162d167210 */ /* 0x000fe40007ffe017 */
[----:B------:R-:W-:Y:S02]  /*67d00*/  LOP3.LUT R49, R19, R49, R20, 0x96, !PT ;  /* 0x0000003113317212 */ /* 0x000fe400078e9614 */
[--C-:B------:R-:W-:Y:S01]  /*67d10*/  SHF.L.W.U32.HI R42, R28, 0x1a, R28.reuse ;  /* 0x0000001a1c2a7819 */ /* 0x100fe20000010e1c */
[----:B------:R-:W-:Y:S01]  /*67d20*/  VIADD R27, R22, 0x49857fb0 ;  /* 0x49857fb0161b7836 */ /* 0x000fe20000000000 */
[C-C-:B------:R-:W-:Y:S02]  /*67d30*/  SHF.L.W.U32.HI R19, R28.reuse, 0x15, R28.reuse ;  /* 0x000000151c137819 */ /* 0x140fe40000010e1c */
[----:B------:R-:W-:Y:S02]  /*67d40*/  SHF.L.W.U32.HI R20, R28, 0x7, R28 ;  /* 0x000000071c147819 */ /* 0x000fe40000010e1c */
[----:B------:R-:W-:-:S02]  /*67d50*/  SHF.L.W.U32.HI R22, R27, 0x1e, R27 ;  /* 0x0000001e1b167819 */ /* 0x000fc40000010e1b */
[----:B------:R-:W-:Y:S02]  /*67d60*/  LOP3.LUT R42, R20, R42, R19, 0x96, !PT ;  /* 0x0000002a142a7212 */ /* 0x000fe400078e9613 */
[C-C-:B------:R-:W-:Y:S02]  /*67d70*/  SHF.L.W.U32.HI R19, R27.reuse, 0x13, R27.reuse ;  /* 0x000000131b137819 */ /* 0x140fe40000010e1b */
[----:B------:R-:W-:-:S04]  /*67d80*/  SHF.L.W.U32.HI R20, R27, 0xa, R27 ;  /* 0x0000000a1b147819 */ /* 0x000fc80000010e1b */
[----:B------:R-:W-:Y:S02]  /*67d90*/  LOP3.LUT R22, R20, R22, R19, 0x96, !PT ;  /* 0x0000001614167212 */ /* 0x000fe400078e9613 */
[----:B------:R-:W3:Y:S04]  /*67da0*/  LDL.U8 R19, [R1+0x15] ;  /* 0x0000150001137983 */ /* 0x000ee80000100000 */
[----:B------:R-:W4:Y:S01]  /*67db0*/  LDL.U8 R20, [R1+0x16] ;  /* 0x0000160001147983 */ /* 0x000f220000100000 */
[----:B------:R-:W-:-:S03]  /*67dc0*/  IMAD R23, R18, 0x100, R7 ;  /* 0x0000010012177824 */ /* 0x000fc600078e0207 */
        /* <DEDUP_REMOVED lines=9> */
[--C-:B------:R-:W-:Y:S02]  /*67e60*/  SHF.L.W.U32.HI R18, R6, 0x19, R6.reuse ;  /* 0x0000001906127819 */ /* 0x100fe40000010e06 */
[----:B------:R-:W-:-:S04]  /*67e70*/  SHF.R.U32.HI R42, RZ, 0x3, R6 ;  /* 0x00000003ff2a7819 */ /* 0x000fc80000011606 */
[----:B------:R-:W-:Y:S01]  /*67e80*/  LOP3.LUT R18, R42, R18, R23, 0x96, !PT ;  /* 0x000000122a127212 */ /* 0x000fe200078e9617 */
[----:B------:R-:W-:Y:S02]  /*67e90*/  IMAD.IADD R23, R6, 0x1, R45 ;  /* 0x0000000106177824 */ /* 0x000fe400078e022d */
[----:B------:R-:W-:Y:S02]  /*67ea0*/  IMAD R52, R5, 0x100, R52 ;  /* 0x0000010005347824 */ /* 0x000fe400078e0234 */
        /* <DEDUP_REMOVED lines=19> */
[----:B------:R-:W-:Y:S01]  /*67fe0*/  IMAD R31, R31, 0x100, R29 ;  /* 0x000001001f1f7824 */ /* 0x000fe200078e021d */
[----:B------:R-:W-:Y:S01]  /*67ff0*/  IADD3 R43, PT, PT, R44, R49, R6 ;  /* 0x000000312c2b7210 */ /* 0x000fe20007ffe006 */
[----:B------:R-:W0:Y:S01]  /*68000*/  LDCU.64 UR4, c[0x3][0x10] ;  /* 0x00c00200ff0477ac */ /* 0x000e220008000a00 */
[C-C-:B------:R-:W-:Y:S02]  /*68010*/  SHF.L.W.U32.HI R23, R42.reuse, 0xf, R42.reuse ;  /* 0x0000000f2a177819 */ /* 0x140fe40000010e2a */
[----:B------:R-:W-:-:S02]  /*68020*/  SHF.L.W.U32.HI R6, R42, 0xd, R42 ;  /* 0x0000000d2a067819 */ /* 0x000fc40000010e2a */
[----:B------:R-:W-:Y:S01]  /*68030*/  SHF.R.U32.HI R18, RZ, 0xa, R42 ;  /* 0x0000000aff127819 */ /* 0x000fe2000001162a */
[----:B------:R-:W-:-:S03]  /*68040*/  VIADD R44, R22, 0x9b05688c ;  /* 0x9b05688c162c7836 */ /* 0x000fc60000000000 */
[----:B------:R-:W-:Y:S01]  /*68050*/  LOP3.LUT R23, R18, R23, R6, 0x96, !PT ;  /* 0x0000001712177212 */ /* 0x000fe200078e9606 */
[----:B------:R-:W-:Y:S01]  /*68060*/  IMAD.IADD R6, R5, 0x1, R46 ;  /* 0x0000000105067824 */ /* 0x000fe200078e022e */
[C-C-:B------:R-:W-:Y:S02]  /*68070*/  SHF.L.W.U32.HI R47, R44.reuse, 0x1e, R44.reuse ;  /* 0x0000001e2c2f7819 */ /* 0x140fe40000010e2c */
[--C-:B------:R-:W-:Y:S01]  /*68080*/  SHF.L.W.U32.HI R18, R44, 0x13, R44.reuse ;  /* 0x000000132c127819 */ /* 0x100fe20000010e2c */
[----:B------:R-:W-:Y:S01]  /*68090*/  VIADD R46, R6, 0xbb1838e6 ;  /* 0xbb1838e6062e7836 */ /* 0x000fe20000000000 */
[----:B------:R-:W-:Y:S01]  /*680a0*/  SHF.L.W.U32.HI R22, R44, 0xa, R44 ;  /* 0x0000000a2c167819 */ /* 0x000fe20000010e2c */
[----:B------:R-:W-:Y:S01]  /*680b0*/  IMAD R30, R31, 0x100, R30 ;  /* 0x000001001f1e7824 */ /* 0x000fe200078e021e */
[----:B------:R-:W-:Y:S02]  /*680c0*/  LOP3.LUT R29, R27, R48, R44, 0xe8, !PT ;  /* 0x000000301b1d7212 */ /* 0x000fe400078ee82c */
[----:B------:R-:W-:-:S02]  /*680d0*/  LOP3.LUT R47, R22, R47, R18, 0x96, !PT ;  /* 0x0000002f162f7212 */ /* 0x000fc400078e9612 */
[C-C-:B------:R-:W-:Y:S02]  /*680e0*/  SHF.L.W.U32.HI R18, R46.reuse, 0x1a, R46.reuse ;  /* 0x0000001a2e127819 */ /* 0x140fe40000010e2e */
[C-C-:B------:R-:W-:Y:S02]  /*680f0*/  SHF.L.W.U32.HI R49, R46.reuse, 0x15, R46.reuse ;  /* 0x000000152e317819 */ /* 0x140fe40000010e2e */
[----:B------:R-:W-:Y:S02]  /*68100*/  SHF.L.W.U32.HI R22, R46, 0x7, R46 ;  /* 0x000000072e167819 */ /* 0x000fe40000010e2e */
[----:B------:R-:W-:Y:S02]  /*68110*/  IADD3 R29, PT, PT, R6, R47, R29 ;  /* 0x0000002f061d7210 */ /* 0x000fe40007ffe01d */
[----:B------:R-:W-:Y:S01]  /*68120*/  LOP3.LUT R18, R22, R18, R49, 0x96, !PT ;  /* 0x0000001216127212 */ /* 0x000fe200078e9631 */
[----:B------:R-:W4:Y:S01]  /*68130*/  LDL.U8 R47, [R1+0x18] ;  /* 0x00001800012f7983 */ /* 0x000f220000100000 */
[----:B------:R-:W-:Y:S01]  /*68140*/  IADD3 R22, PT, PT, -R6, 0x44e7c719, RZ ;  /* 0x44e7c71906167810 */ /* 0x000fe20007ffe1ff */
[----:B------:R-:W-:Y:S01]  /*68150*/  IMAD.SHL.U32 R6, R30, 0x100, RZ ;  /* 0x000001001e067824 */ /* 0x000fe200078e00ff */
[----:B------:R-:W-:-:S04]  /*68160*/  LOP3.LUT R31, R46, R45, RZ, 0xc0, !PT ;  /* 0x0000002d2e1f7212 */ /* 0x000fc800078ec0ff */
[----:B------:R-:W-:-:S04]  /*68170*/  LOP3.LUT R22, R31, R28, R22, 0xf8, !PT ;  /* 0x0000001c1f167212 */ /* 0x000fc800078ef816 */
[----:B------:R-:W-:Y:S02]  /*68180*/  IADD3 R30, PT, PT, R18, R22, R21 ;  /* 0x00000016121e7210 */ /* 0x000fe40007ffe015 */
[----:B------:R-:W4:Y:S04]  /*68190*/  LDL.U8 R18, [R1+0x19] ;  /* 0x0000190001127983 */ /* 0x000f280000100000 */
        /* <DEDUP_REMOVED lines=17> */
[----:B------:R-:W3:Y:S01]  /*682b0*/  LDL.U8 R48, [R1+0x1b] ;  /* 0x00001b0001307983 */ /* 0x000ee20000100000 */
[----:B------:R-:W-:-:S04]  /*682c0*/  LOP3.LUT R30, R45, R24, R46, 0xb8, !PT ;  /* 0x000000182d1e7212 */ /* 0x000fc800078eb82e */
[----:B------:R-:W-:Y:S01]  /*682d0*/  IADD3 R28, PT, PT, R49, R30, R28 ;  /* 0x0000001e311c7210 */ /* 0x000fe20007ffe01c */
[----:B----4-:R-:W-:Y:S01]  /*682e0*/  IMAD R30, R19, 0x100, R20 ;  /* 0x00000100131e7824 */ /* 0x010fe200078e0214 */
[--C-:B------:R-:W-:Y:S02]  /*682f0*/  SHF.R.U32.HI R20, RZ, 0xa, R43.reuse ;  /* 0x0000000aff147819 */ /* 0x100fe4000001162b */
[C-C-:B------:R-:W-:Y:S01]  /*68300*/  SHF.L.W.U32.HI R26, R43.reuse, 0xf, R43.reuse ;  /* 0x0000000f2b1a7819 */ /* 0x140fe20000010e2b */
[----:B------:R-:W-:Y:S01]  /*68310*/  IMAD.SHL.U32 R30, R30, 0x100, RZ ;  /* 0x000001001e1e7824 */ /* 0x000fe200078e00ff */
[----:B------:R-:W-:-:S04]  /*68320*/  SHF.L.W.U32.HI R19, R43, 0xd, R43 ;  /* 0x0000000d2b137819 */ /* 0x000fc80000010e2b */
[----:B------:R-:W-:Y:S01]  /*68330*/  LOP3.LUT R26, R20, R26, R19, 0x96, !PT ;  /* 0x0000001a141a7212 */ /* 0x000fe200078e9613 */
[----:B------:R-:W-:Y:S01]  /*68340*/  IMAD.IADD R19, R7, 0x1, R30 ;  /* 0x0000000107137824 */ /* 0x000fe200078e021e */
[----:B------:R-:W4:Y:S04]  /*68350*/  LDL.U8 R20, [R1+0x1e] ;  /* 0x00001e0001147983 */ /* 0x000f280000100000 */
[--C-:B------:R-:W-:Y:S02]  /*68360*/  SHF.L.W.U32.HI R7, R30, 0xe, R19.reuse ;  /* 0x0000000e1e077819 */ /* 0x100fe40000010e13 */
[--C-:B------:R-:W-:Y:S02]  /*68370*/  SHF.L.W.U32.HI R30, R19, 0x19, R19.reuse ;  /* 0x00000019131e7819 */ /* 0x100fe40000010e13 */
[----:B------:R-:W-:-:S04]  /*68380*/  SHF.R.U32.HI R49, RZ, 0x3, R19 ;  /* 0x00000003ff317819 */ /* 0x000fc80000011613 */
        /* <DEDUP_REMOVED lines=12> */
[----:B------:R-:W-:Y:S02]  /*68450*/  LOP3.LUT R22, R46, R47, R24, 0xb8, !PT ;  /* 0x0000002f2e167212 */ /* 0x000fe400078eb818 */
[C---:B------:R-:W-:Y:S02]  /*68460*/  SHF.L.W.U32.HI R49, R29.reuse, 0x13, R29 ;  /* 0x000000131d317819 */ /* 0x040fe40000010e1d */
[----:B------:R-:W-:Y:S02]  /*68470*/  IADD3 R45, PT, PT, R18, R22, R45 ;  /* 0x00000016122d7210 */ /* 0x000fe40007ffe02d */
[C-C-:B------:R-:W-:Y:S02]  /*68480*/  SHF.L.W.U32.HI R18, R29.reuse, 0x1e, R29.reuse ;  /* 0x0000001e1d127819 */ /* 0x140fe40000010e1d */
[----:B------:R-:W-:-:S02]  /*68490*/  SHF.L.W.U32.HI R22, R29, 0xa, R29 ;  /* 0x0000000a1d167819 */ /* 0x000fc40000010e1d */
        /* <DEDUP_REMOVED lines=16> */
[----:B0-----:R-:W-:-:S05]  /*685a0*/  IADD3 R45, PT, PT, R48, UR4, R45 ;  /* 0x00000004302d7c10 */ /* 0x001fca000fffe02d */
[----:B------:R-:W-:Y:S01]  /*685b0*/  IMAD.IADD R44, R44, 0x1, R45 ;  /* 0x000000012c2c7824 */ /* 0x000fe200078e022d */
[----:B------:R-:W-:-:S04]  /*685c0*/  IADD3 R45, PT, PT, R45, R18, R6 ;  /* 0x000000122d2d7210 */ /* 0x000fc80007ffe006 */
[C---:B------:R-:W-:Y:S01]  /*685d0*/  SHF.L.W.U32.HI R6, R44.reuse, 0x1a, R44 ;  /* 0x0000001a2c067819 */ /* 0x040fe20000010e2c */
[----:B----4-:R-:W-:Y:S01]  /*685e0*/  IMAD R20, R21, 0x100, R20 ;  /* 0x0000010015147824 */ /* 0x010fe200078e0214 */
[C-C-:B------:R-:W-:Y:S02]  /*685f0*/  SHF.L.W.U32.HI R21, R44.reuse, 0x15, R44.reuse ;  /* 0x000000152c157819 */ /* 0x140fe40000010e2c */
[----:B------:R-:W-:-:S04]  /*68600*/  SHF.L.W.U32.HI R18, R44, 0x7, R44 ;  /* 0x000000072c127819 */ /* 0x000fc80000010e2c */
[----:B------:R-:W-:Y:S01]  /*68610*/  LOP3.LUT R21, R18, R6, R21, 0x96, !PT ;  /* 0x0000000612157212 */ /* 0x000fe200078e9615 */
[----:B------:R-:W-:Y:S01]  /*68620*/  IMAD.SHL.U32 R6, R20, 0x100, RZ ;  /* 0x0000010014067824 */ /* 0x000fe200078e00ff */
[----:B------:R-:W-:Y:S02]  /*68630*/  LOP3.LUT R18, R24, R44, R47, 0xb8, !PT ;  /* 0x0000002c18127212 */ /* 0x000fe400078eb82f */
[--C-:B------:R-:W-:Y:S02]  /*68640*/  SHF.L.W.U32.HI R20, R45, 0x13, R45.reuse ;  /* 0x000000132d147819 */ /* 0x100fe40000010e2d */
        /* <DEDUP_REMOVED lines=23> */
[----:B------:R-:W-:-:S04]  /*687c0*/  IADD3 R24, PT, PT, R24, R29, R7 ;  /* 0x0000001d18187210 */ /* 0x000fc80007ffe007 */
[C-C-:B------:R-:W-:Y:S02]  /*687d0*/  SHF.L.W.U32.HI R7, R21.reuse, 0x1a, R21.reuse ;  /* 0x0000001a15077819 */ /* 0x140fe40000010e15 */
[C-C-:B------:R-:W-:Y:S02]  /*687e0*/  SHF.L.W.U32.HI R20, R21.reuse, 0x15, R21.reuse ;  /* 0x0000001515147819 */ /* 0x140fe40000010e15 */
[----:B------:R-:W-:Y:S02]  /*687f0*/  SHF.L.W.U32.HI R27, R21, 0x7, R21 ;  /* 0x00000007151b7819 */ /* 0x000fe40000010e15 */
[----:B------:R-:W-:Y:S02]  /*68800*/  IADD3 R26, PT, PT, R30, R26, R31 ;  /* 0x0000001a1e1a7210 */ /* 0x000fe40007ffe01f */
        /* <DEDUP_REMOVED lines=10> */
[----:B------:R-:W-:Y:S01]  /*688b0*/  SHF.L.W.U32.HI R30, R24, 0xa, R24 ;  /* 0x0000000a181e7819 */ /* 0x000fe20000010e18 */
[----:B------:R-:W-:-:S03]  /*688c0*/  IMAD.IADD R29, R28, 0x1, R53 ;  /* 0x000000011c1d7824 */ /* 0x000fc600078e0235 */
[----:B------:R-:W-:Y:S02]  /*688d0*/  LOP3.LUT R20, R30, R20, R27, 0x96, !PT ;  /* 0x000000141e147212 */ /* 0x000fe400078e961b */
[----:B------:R-:W-:Y:S02]  /*688e0*/  LOP3.LUT R27, R22, R45, R24, 0xe8, !PT ;  /* 0x0000002d161b7212 */ /* 0x000fe400078ee818 */
[----:B------:R-:W-:Y:S02]  /*688f0*/  SHF.L.W.U32.HI R28, R29, 0x7, R29 ;  /* 0x000000071d1c7819 */ /* 0x000fe40000010e1d */
        /* <DEDUP_REMOVED lines=28> */
[----:B------:R-:W-:Y:S02]  /*68ac0*/  IADD3 R45, PT, PT, R6, R7, R48 ;  /* 0x00000007062d7210 */ /* 0x000fe40007ffe030 */
[C-C-:B------:R-:W-:Y:S01]  /*68ad0*/  SHF.L.W.U32.HI R23, R20.reuse, 0x1e, R20.reuse ;  /* 0x0000001e14177819 */ /* 0x140fe20000010e14 */
[----:B------:R-:W0:Y:S01]  /*68ae0*/  LDC.64 R6, c[0x3][0x30] ;  /* 0x00c00c00ff067b82 */ /* 0x000e220000000a00 */
[C-C-:B------:R-:W-:Y:S01]  /*68af0*/  SHF.L.W.U32.HI R44, R20.reuse, 0x13, R20.reuse ;  /* 0x00000013142c7819 */ /* 0x140fe20000010e14 */
[----:B------:R-:W-:Y:S01]  /*68b00*/  VIADD R31, R31, UR11 ;  /* 0x0000000b1f1f7c36 */ /* 0x000fe20008000000 */
        /* <DEDUP_REMOVED lines=14> */
[----:B0-----:R-:W-:Y:S01]  /*68bf0*/  IMAD.IADD R31, R31, 0x1, R6 ;  /* 0x000000011f1f7824 */ /* 0x001fe200078e0206 */
        /* <DEDUP_REMOVED lines=17> */
[----:B------:R-:W-:Y:S02]  /*68d10*/  IMAD.IADD R6, R6, 0x1, R7 ;  /* 0x0000000106067824 */ /* 0x000fe400078e0207 */
        /* <DEDUP_REMOVED lines=18> */
[----:B------:R-:W0:Y:S01]  /*68e40*/  LDC.64 R6, c[0x3][0x38] ;  /* 0x00c00e00ff067b82 */ /* 0x000e220000000a00 */
[----:B------:R-:W-:Y:S02]  /*68e50*/  LOP3.LUT R49, R23, R53, R24, 0xb8, !PT ;  /* 0x0000003517317212 */ /* 0x000fe400078eb818 */
[----:B------:R-:W-:Y:S02]  /*68e60*/  SHF.L.W.U32.HI R51, R22, 0x1e, R22 ;  /* 0x0000001e16337819 */ /* 0x000fe40000010e16 */
[----:B------:R-:W-:Y:S01]  /*68e70*/  IADD3 R49, PT, PT, R31, R49, R28 ;  /* 0x000000311f317210 */ /* 0x000fe20007ffe01c */
[----:B------:R-:W-:Y:S01]  /*68e80*/  IMAD.IADD R28, R42, 0x1, R29 ;  /* 0x000000012a1c7824 */ /* 0x000fe200078e021d */
[C-C-:B------:R-:W-:Y:S02]  /*68e90*/  SHF.L.W.U32.HI R30, R22.reuse, 0x13, R22.reuse ;  /* 0x00000013161e7819 */ /* 0x140fe40000010e16 */
[----:B------:R-:W-:-:S04]  /*68ea0*/  SHF.L.W.U32.HI R29, R22, 0xa, R22 ;  /* 0x0000000a161d7819 */ /* 0x000fc80000010e16 */
[----:B------:R-:W-:Y:S02]  /*68eb0*/  LOP3.LUT R51, R29, R51, R30, 0x96, !PT ;  /* 0x000000331d337212 */ /* 0x000fe400078e961e */
[----:B------:R-:W-:-:S04]  /*68ec0*/  LOP3.LUT R29, R28, 0x80000000, RZ, 0x3c, !PT ;  /* 0x800000001c1d7812 */ /* 0x000fc800078e3cff */
[C-C-:B------:R-:W-:Y:S02]  /*68ed0*/  SHF.L.W.U32.HI R44, R29.reuse, 0xf, R28.reuse ;  /* 0x0000000f1d2c7819 */ /* 0x140fe40000010e1c */
[----:B------:R-:W-:Y:S02]  /*68ee0*/  SHF.L.W.U32.HI R31, R29, 0xd, R28 ;  /* 0x0000000d1d1f7819 */ /* 0x000fe40000010e1c */
[----:B------:R-:W-:Y:S01]  /*68ef0*/  SHF.R.U32.HI R30, RZ, 0xa, R29 ;  /* 0x0000000aff1e7819 */ /* 0x000fe2000001161d */
[----:B0-----:R-:W-:-:S03]  /*68f00*/  IMAD.IADD R6, R49, 0x1, R6 ;  /* 0x0000000131067824 */ /* 0x001fc600078e0206 */
[----:B------:R-:W-:Y:S02]  /*68f10*/  LOP3.LUT R44, R30, R44, R31, 0x96, !PT ;  /* 0x0000002c1e2c7212 */ /* 0x000fe400078e961f */
[C-C-:B------:R-:W-:Y:S02]  /*68f20*/  SHF.L.W.U32.HI R31, R29.reuse, 0x19, R28.reuse ;  /* 0x000000191d1f7819 */ /* 0x140fe40000010e1c */
        /* <DEDUP_REMOVED lines=13> */
[--C-:B------:R-:W-:Y:S02]  /*69000*/  SHF.L.W.U32.HI R30, R46, 0xf, R46.reuse ;  /* 0x0000000f2e1e7819 */ /* 0x100fe40000010e2e */
[----:B------:R-:W-:Y:S02]  /*69010*/  IADD3 R18, PT, PT, R6, R18, R23 ;  /* 0x0000001206127210 */ /* 0x000fe40007ffe017 */
[--C-:B------:R-:W-:Y:S02]  /*69020*/  SHF.L.W.U32.HI R19, R46, 0xd, R46.reuse ;  /* 0x0000000d2e137819 */ /* 0x100fe40000010e2e */
[----:B------:R-:W-:-:S02]  /*69030*/  SHF.R.U32.HI R6, RZ, 0xa, R46 ;  /* 0x0000000aff067819 */ /* 0x000fc4000001162e */
[----:B------:R-:W-:Y:S02]  /*69040*/  IADD3 R18, PT, PT, R18, 0x100, R7 ;  /* 0x0000010012127810 */ /* 0x000fe40007ffe007 */
[----:B------:R-:W-:Y:S02]  /*69050*/  LOP3.LUT R30, R6, R30, R19, 0x96, !PT ;  /* 0x0000001e061e7212 */ /* 0x000fe400078e9613 */
        /* <DEDUP_REMOVED lines=27> */
[----:B------:R-:W-:Y:S02]  /*69210*/  SHF.L.W.U32.HI R48, R25, 0xe, R25 ;  /* 0x0000000e19307819 */ /* 0x000fe40000010e19 */
[----:B------:R-:W-:Y:S02]  /*69220*/  LOP3.LUT R6, R27, R6, R23, 0x96, !PT ;  /* 0x000000061b067212 */ /* 0x000fe400078e9617 */
[----:B------:R-:W-:-:S02]  /*69230*/  SHF.L.W.U32.HI R23, R25, 0x19, R25 ;  /* 0x0000001919177819 */ /* 0x000fc40000010e19 */
[----:B------:R-:W-:-:S04]  /*69240*/  SHF.R.U32.HI R27, RZ, 0x3, R25 ;  /* 0x00000003ff1b7819 */ /* 0x000fc80000011619 */
[----:B------:R-:W-:Y:S01]  /*69250*/  LOP3.LUT R27, R27, R23, R48, 0x96, !PT ;  /* 0x000000171b1b7212 */ /* 0x000fe200078e9630 */
        /* <DEDUP_REMOVED lines=10> */
[----:B------:R-:W-:Y:S02]  /*69300*/  LOP3.LUT R49, R48, R44, R49, 0x96, !PT ;  /* 0x0000002c30317212 */ /* 0x000fe400078e9631 */
[----:B------:R-:W-:Y:S02]  /*69310*/  LOP3.LUT R50, R50, 0x1, RZ, 0xc0, !PT ;  /* 0x0000000132327812 */ /* 0x000fe400078ec0ff */
[----:B------:R-:W-:Y:S02]  /*69320*/  IADD3 R44, PT, PT, R49, 0x400022, R46 ;  /* 0x00400022312c7810 */ /* 0x000fe40007ffe02e */
[----:B------:R-:W-:Y:S02]  /*69330*/  ISETP.NE.U32.AND P0, PT, R50, 0x1, PT ;  /* 0x000000013200780c */ /* 0x000fe40003f05070 */
[C-C-:B------:R-:W-:Y:S02]  /*69340*/  SHF.L.W.U32.HI R48, R44.reuse, 0xf, R44.reuse ;  /* 0x0000000f2c307819 */ /* 0x140fe40000010e2c */
[----:B------:R-:W-:-:S02]  /*69350*/  SHF.L.W.U32.HI R49, R44, 0xd, R44 ;  /* 0x0000000d2c317819 */ /* 0x000fc40000010e2c */
        /* <DEDUP_REMOVED lines=22> */
[C-C-:B------:R-:W-:Y:S02]  /*694c0*/  SHF.L.W.U32.HI R25, R6.reuse, 0xf, R6.reuse ;  /* 0x0000000f06197819 */ /* 0x140fe40000010e06 */
[----:B------:R-:W-:Y:S01]  /*694d0*/  SHF.R.U32.HI R50, RZ, 0xa, R6 ;  /* 0x0000000aff327819 */ /* 0x000fe20000011606 */
        /* <DEDUP_REMOVED lines=78> */
[C-C-:B------:R-:W-:Y:S02]  /*699c0*/  SHF.L.W.U32.HI R5, R52.reuse, 0x1e, R52.reuse ;  /* 0x0000001e34057819 */ /* 0x140fe40000010e34 */
[C-C-:B------:R-:W-:Y:S02]  /*699d0*/  SHF.L.W.U32.HI R48, R52.reuse, 0x13, R52.reuse ;  /* 0x0000001334307819 */ /* 0x140fe40000010e34 */
[----:B------:R-:W-:Y:S01]  /*699e0*/  SHF.L.W.U32.HI R43, R52, 0xa, R52 ;  /* 0x0000000a342b7819 */ /* 0x000fe20000010e34 */
[----:B------:R-:W-:Y:S01]  /*699f0*/  IMAD.IADD R50, R49, 0x1, R26 ;  /* 0x0000000131327824 */ /* 0x000fe200078e021a */
[----:B------:R-:W-:-:S02]  /*69a00*/  LOP3.LUT R49, R51, R42, R52, 0xe8, !PT ;  /* 0x0000002a33317212 */ /* 0x000fc400078ee834 */
[----:B------:R-:W-:Y:S02]  /*69a10*/  LOP3.LUT R5, R43, R5, R48, 0x96, !PT ;  /* 0x000000052b057212 */ /* 0x000fe400078e9630 */
[--C-:B------:R-:W-:Y:S02]  /*69a20*/  SHF.L.W.U32.HI R43, R50, 0x7, R50.reuse ;  /* 0x00000007322b7819 */ /* 0x100fe40000010e32 */
[----:B------:R-:W-:Y:S02]  /*69a30*/  IADD3 R49, PT, PT, R26, R5, R49 ;  /* 0x000000051a317210 */ /* 0x000fe40007ffe031 */
[C-C-:B------:R-:W-:Y:S02]  /*69a40*/  SHF.L.W.U32.HI R5, R50.reuse, 0x1a, R50.reuse ;  /* 0x0000001a32057819 */ /* 0x140fe40000010e32 */
[----:B------:R-:W-:Y:S02]  /*69a50*/  SHF.L.W.U32.HI R26, R50, 0x15, R50 ;  /* 0x00000015321a7819 */ /* 0x000fe40000010e32 */
[----:B------:R-:W-:-:S02]  /*69a60*/  LOP3.LUT R48, R22, R50, R7, 0xb8, !PT ;  /* 0x0000003216307212 */ /* 0x000fc400078eb807 */
        /* <DEDUP_REMOVED lines=60> */
[----:B------:R-:W-:Y:S01]  /*69e30*/  IADD3 R45, PT, PT, R46, UR19, R45 ;  /* 0x000000132e2d7c10 */ /* 0x000fe2000fffe02d */
[----:B------:R-:W0:Y:S01]  /*69e40*/  LDCU.128 UR16, c[0x3][0x60] ;  /* 0x00c00c00ff1077ac */ /* 0x000e220008000c00 */
        /* <DEDUP_REMOVED lines=474> */
[----:B------:R-:W-:Y:S01]  /*6bbf0*/  SHF.L.W.U32.HI R51, R21, 0xf, R21 ;  /* 0x0000000f15337819 */ /* 0x000fe20000010e15 */
[----:B------:R-:W-:Y:S01]  /*6bc00*/  IMAD.IADD R29, R46, 0x1, R29 ;  /* 0x000000012e1d7824 */ /* 0x000fe200078e021d */
        /* <DEDUP_REMOVED lines=151> */
[----:B------:R-:W-:Y:S01]  /*6c580*/  SHF.L.W.U32.HI R19, R31, 0x13, R31 ;  /* 0x000000131f137819 */ /* 0x000fe20000010e1f */
        /* <DEDUP_REMOVED lines=17> */
[----:B------:R-:W-:Y:S02]  /*6c6a0*/  IADD3 R18, PT, PT, R18, R19, R7 ;  /* 0x0000001312127210 */ /* 0x000fe40007ffe007 */
[----:B------:R-:W-:-:S04]  /*6c6b0*/  LOP3.LUT R25, R6, R25, R31, 0xe8, !PT ;  /* 0x0000001906197212 */ /* 0x000fc800078ee81f */
[----:B------:R-:W-:-:S04]  /*6c6c0*/  IADD3 R44, PT, PT, R49, R44, R25 ;  /* 0x0000002c312c7210 */ /* 0x000fc80007ffe019 */
[----:B------:R-:W-:Y:S02]  /*6c6d0*/  SHF.L.W.U32.HI R25, R44, 0x1e, R44 ;  /* 0x0000001e2c197819 */ /* 0x000fe40000010e2c */
[----:B--2---:R-:W-:-:S05]  /*6c6e0*/  @!P0 LOP3.LUT R52, R47, 0x1, RZ, 0xfc, !PT ;  /* 0x000000012f348812 */ /* 0x004fca00078efcff */
[----:B------:R1:W-:Y:S04]  /*6c6f0*/  @!P0 STL.U8 [R1+0x20], R52 ;  /* 0x0000203401008387 */ /* 0x0003e80000100000 */
[----:B------:R-:W2:Y:S01]  /*6c700*/  LDL.U8 R7, [R1+0x20] ;  /* 0x0000200001077983 */ /* 0x000ea20000100000 */
[----:B0-----:R-:W-:-:S05]  /*6c710*/  IADD3 R47, PT, PT, R43, UR16, R18 ;  /* 0x000000102b2f7c10 */ /* 0x001fca000fffe012 */
        /* <DEDUP_REMOVED lines=97> */
[----:B------:R-:W0:Y:S01]  /*6cd30*/  LDCU.128 UR16, c[0x3][0xf0] ;  /* 0x00c01e00ff1077ac */ /* 0x000e220008000c00 */
        /* <DEDUP_REMOVED lines=14> */
[----:B0-----:R-:W-:Y:S02]  /*6ce20*/  IADD3 R28, PT, PT, R28, UR16, R43 ;  /* 0x000000101c1c7c10 */ /* 0x001fe4000fffe02b */
        /* <DEDUP_REMOVED lines=57> */
[----:B--2---:R-:W-:-:S13]  /*6d1c0*/  ISETP.NE.AND P0, PT, R7, R6, PT ;  /* 0x000000060700720c */ /* 0x004fda0003f05270 */
[----:B-1----:R-:W-:Y:S05]  /*6d1d0*/  @P0 EXIT ;  /* 0x000000000000094d */ /* 0x002fea0003800000 */
[----:B------:R-:W0:Y:S01]  /*6d1e0*/  LDC.64 R18, c[0x0][0x3c0] ;  /* 0x0000f000ff127b82 */ /* 0x000e220000000a00 */
[----:B------:R-:W-:-:S07]  /*6d1f0*/  IMAD.MOV.U32 R5, RZ, RZ, 0x1 ;  /* 0x00000001ff057424 */ /* 0x000fce00078e00ff */
[----:B------:R-:W1:Y:S01]  /*6d200*/  LDC.64 R6, c[0x0][0x3c8] ;  /* 0x0000f200ff067b82 */ /* 0x000e620000000a00 */
[----:B0-----:R-:W-:Y:S04]  /*6d210*/  STG.E.U8 desc[UR12][R18.64], R5 ;  /* 0x0000000512007986 */ /* 0x001fe8000c10110c */
[----:B-1----:R-:W-:Y:S04]  /*6d220*/  STG.E.U16 desc[UR12][R6.64], R41 ;  /* 0x0000002906007986 */ /* 0x002fe8000c10150c */
[----:B------:R-:W-:Y:S04]  /*6d230*/  STG.E.U16 desc[UR12][R6.64+0x2], R34 ;  /* 0x0000022206007986 */ /* 0x000fe8000c10150c */
        /* <DEDUP_REMOVED lines=21> */
[----:B------:R-:W-:Y:S01]  /*6d390*/  STG.E.U16 desc[UR12][R6.64+0x2e], R16 ;  /* 0x00002e1006007986 */ /* 0x000fe2000c10150c */
[----:B------:R-:W-:Y:S05]  /*6d3a0*/  EXIT ;  /* 0x000000000000794d */ /* 0x000fea0003800000 */
        .weak           $__internal_0_$__cuda_sm20_div_u64
        .type           $__internal_0_$__cuda_sm20_div_u64,@function
        .size           $__internal_0_$__cuda_sm20_div_u64,(.L_x_3685 - $__internal_0_$__cuda_sm20_div_u64)
$__internal_0_$__cuda_sm20_div_u64:
[----:B------:R-:W0:Y:S02]  /*6d3b0*/  LDCU UR4, c[0x0][0x3b8] ;  /* 0x00007700ff0477ac */ /* 0x000e240008000800 */
[----:B0-----:R-:W0:Y:S08]  /*6d3c0*/  I2F.U64.RP R3, UR4 ;  /* 0x0000000400037d12 */ /* 0x001e300008309000 */
[----:B0-----:R-:W0:Y:S02]  /*6d3d0*/  MUFU.RCP R3, R3 ;  /* 0x0000000300037308 */ /* 0x001e240000001000 */
[----:B0-----:R-:W-:-:S06]  /*6d3e0*/  VIADD R4, R3, 0x1ffffffe ;  /* 0x1ffffffe03047836 */ /* 0x001fcc0000000000 */
[----:B------:R-:W0:Y:S02]  /*6d3f0*/  F2I.U64.TRUNC R4, R4 ;  /* 0x0000000400047311 */ /* 0x000e24000020d800 */
[----:B0-----:R-:W-:-:S04]  /*6d400*/  IMAD.WIDE.U32 R6, R4, UR4, RZ ;  /* 0x0000000404067c25 */ /* 0x001fc8000f8e00ff */
[----:B------:R-:W-:Y:S01]  /*6d410*/  IMAD R7, R4, UR5, R7 ;  /* 0x0000000504077c24 */ /* 0x000fe2000f8e0207 */
[----:B------:R-:W-:-:S03]  /*6d420*/  IADD3 R9, P0, PT, RZ, -R6, RZ ;  /* 0x80000006ff097210 */ /* 0x000fc60007f1e0ff */
[----:B------:R-:W-:Y:S02]  /*6d430*/  IMAD R7, R5, UR4, R7 ;  /* 0x0000000405077c24 */ /* 0x000fe4000f8e0207 */
[----:B------:R-:W-:-:S04]  /*6d440*/  IMAD.HI.U32 R6, R4, R9, RZ ;  /* 0x0000000904067227 */ /* 0x000fc800078e00ff */
[----:B------:R-:W-:Y:S02]  /*6d450*/  IMAD.X R11, RZ, RZ, ~R7, P0 ;  /* 0x000000ffff0b7224 */ /* 0x000fe400000e0e07 */
[----:B------:R-:W-:Y:S02]  /*6d460*/  IMAD.MOV.U32 R7, RZ, RZ, R4 ;  /* 0x000000ffff077224 */ /* 0x000fe400078e0004 */
[-C--:B------:R-:W-:Y:S02]  /*6d470*/  IMAD R13, R5, R11.reuse, RZ ;  /* 0x0000000b050d7224 */ /* 0x080fe400078e02ff */
[----:B------:R-:W-:-:S04]  /*6d480*/  IMAD.WIDE.U32 R6, P0, R4, R11, R6 ;  /* 0x0000000b04067225 */ /* 0x000fc80007800006 */
[----:B------:R-:W-:-:S04]  /*6d490*/  IMAD.HI.U32 R3, R5, R11, RZ ;  /* 0x0000000b05037227 */ /* 0x000fc800078e00ff */
[----:B------:R-:W-:-:S04]  /*6d4a0*/  IMAD.HI.U32 R6, P1, R5, R9, R6 ;  /* 0x0000000905067227 */ /* 0x000fc80007820006 */
[----:B------:R-:W-:Y:S01]  /*6d4b0*/  IMAD.X R3, R3, 0x1, R5, P0 ;  /* 0x0000000103037824 */ /* 0x000fe200000e0605 */
[----:B------:R-:W-:-:S04]  /*6d4c0*/  IADD3 R7, P2, PT, R13, R6, RZ ;  /* 0x000000060d077210 */ /* 0x000fc80007f5e0ff */
[----:B------:R-:W-:Y:S01]  /*6d4d0*/  IADD3.X R3, PT, PT, RZ, RZ, R3, P2, P1 ;  /* 0x000000ffff037210 */ /* 0x000fe200017e2403 */
[----:B------:R-:W-:-:S04]  /*6d4e0*/  IMAD.WIDE.U32 R4, R7, UR4, RZ ;  /* 0x0000000407047c25 */ /* 0x000fc8000f8e00ff */
[----:B------:R-:W-:Y:S01]  /*6d4f0*/  IMAD R6, R7, UR5, R5 ;  /* 0x0000000507067c24 */ /* 0x000fe2000f8e0205 */
[----:B------:R-:W-:-:S03]  /*6d500*/  IADD3 R5, P0, PT, RZ, -R4, RZ ;  /* 0x80000004ff057210 */ /* 0x000fc60007f1e0ff */
[----:B------:R-:W-:Y:S02]  /*6d510*/  IMAD R4, R3, UR4, R6 ;  /* 0x0000000403047c24 */ /* 0x000fe4000f8e0206 */
[----:B------:R-:W-:-:S04]  /*6d520*/  IMAD.HI.U32 R6, R7, R5, RZ ;  /* 0x0000000507067227 */ /* 0x000fc800078e00ff */
[----:B------:R-:W-:-:S04]  /*6d530*/  IMAD.X R4, RZ, RZ, ~R4, P0 ;  /* 0x000000ffff047224 */ /* 0x000fc800000e0e04 */
[----:B------:R-:W-:-:S04]  /*6d540*/  IMAD.WIDE.U32 R6, P0, R7, R4, R6 ;  /* 0x0000000407067225 */ /* 0x000fc80007800006 */
[C---:B------:R-:W-:Y:S02]  /*6d550*/  IMAD R8, R3.reuse, R4, RZ ;  /* 0x0000000403087224 */ /* 0x040fe400078e02ff */
[----:B------:R-:W-:-:S04]  /*6d560*/  IMAD.HI.U32 R7, P1, R3, R5, R6 ;  /* 0x0000000503077227 */ /* 0x000fc80007820006 */
[----:B------:R-:W-:Y:S01]  /*6d570*/  IMAD.HI.U32 R6, R3, R4, RZ ;  /* 0x0000000403067227 */ /* 0x000fe200078e00ff */
[----:B------:R-:W-:-:S03]  /*6d580*/  IADD3 R7, P2, PT, R8, R7, RZ ;  /* 0x0000000708077210 */ /* 0x000fc60007f5e0ff */
[----:B------:R-:W-:Y:S02]  /*6d590*/  IMAD.X R3, R6, 0x1, R3, P0 ;  /* 0x0000000106037824 */ /* 0x000fe400000e0603 */
[----:B------:R-:W-:-:S03]  /*6d5a0*/  IMAD.HI.U32 R4, R7, R0, RZ ;  /* 0x0000000007047227 */ /* 0x000fc600078e00ff */
[----:B------:R-:W-:Y:S01]  /*6d5b0*/  IADD3.X R3, PT, PT, RZ, RZ, R3, P2, P1 ;  /* 0x000000ffff037210 */ /* 0x000fe200017e2403 */
[----:B------:R-:W-:Y:S02]  /*6d5c0*/  IMAD.MOV.U32 R5, RZ, RZ, RZ ;  /* 0x000000ffff057224 */ /* 0x000fe400078e00ff */
[----:B------:R-:W-:-:S04]  /*6d5d0*/  IMAD.WIDE.U32 R4, RZ, R7, R4 ;  /* 0x00000007ff047225 */ /* 0x000fc800078e0004 */
[----:B------:R-:W-:-:S05]  /*6d5e0*/  IMAD.HI.U32 R3, P0, R3, R0, R4 ;  /* 0x0000000003037227 */ /* 0x000fca0007800004 */
[----:B------:R-:W-:Y:S01]  /*6d5f0*/  IADD3 R7, P1, PT, RZ, R3, RZ ;  /* 0x00000003ff077210 */ /* 0x000fe20007f3e0ff */
[----:B------:R-:W-:-:S04]  /*6d600*/  IMAD.X R3, RZ, RZ, RZ, P0 ;  /* 0x000000ffff037224 */ /* 0x000fc800000e06ff */
[----:B------:R-:W-:-:S04]  /*6d610*/  IMAD.WIDE.U32 R4, R7, UR4, RZ ;  /* 0x0000000407047c25 */ /* 0x000fc8000f8e00ff */
[----:B------:R-:W-:Y:S01]  /*6d620*/  IMAD.X R3, RZ, RZ, R3, P1 ;  /* 0x000000ffff037224 */ /* 0x000fe200008e0603 */
[----:B------:R-:W-:Y:S01]  /*6d630*/  IADD3 R10, P1, PT, -R4, R0, RZ ;  /* 0x00000000040a7210 */ /* 0x000fe20007f3e1ff */
[C---:B------:R-:W-:Y:S01]  /*6d640*/  IMAD R6, R7.reuse, UR5, R5 ;  /* 0x0000000507067c24 */ /* 0x040fe2000f8e0205 */
[----:B------:R-:W-:Y:S02]  /*6d650*/  IADD3 R4, P2, PT, R7, 0x1, RZ ;  /* 0x0000000107047810 */ /* 0x000fe40007f5e0ff */
[----:B------:R-:W-:Y:S01]  /*6d660*/  ISETP.GE.U32.AND P0, PT, R10, UR4, PT ;  /* 0x000000040a007c0c */ /* 0x000fe2000bf06070 */
[----:B------:R-:W-:-:S04]  /*6d670*/  IMAD R6, R3, UR4, R6 ;  /* 0x0000000403067c24 */ /* 0x000fc8000f8e0206 */
[----:B------:R-:W-:Y:S01]  /*6d680*/  IMAD.X R9, RZ, RZ, ~R6, P1 ;  /* 0x000000ffff097224 */ /* 0x000fe200008e0e06 */
[----:B------:R-:W-:Y:S01]  /*6d690*/  IADD3 R5, P1, PT, R10, -UR4, RZ ;  /* 0x800000040a057c10 */ /* 0x000fe2000ff3e0ff */
[----:B------:R-:W-:-:S03]  /*6d6a0*/  IMAD.X R6, RZ, RZ, R3, P2 ;  /* 0x000000ffff067224 */ /* 0x000fc600010e0603 */
[C---:B------:R-:W-:Y:S02]  /*6d6b0*/  ISETP.GE.U32.AND.EX P0, PT, R9.reuse, UR5, PT, P0 ;  /* 0x0000000509007c0c */ /* 0x040fe4000bf06100 */
[----:B------:R-:W-:Y:S02]  /*6d6c0*/  IADD3.X R8, PT, PT, R9, ~UR5, RZ, P1, !PT ;  /* 0x8000000509087c10 */ /* 0x000fe40008ffe4ff */
[----:B------:R-:W-:Y:S02]  /*6d6d0*/  SEL R7, R4, R7, P0 ;  /* 0x0000000704077207 */ /* 0x000fe40000000000 */
[----:B------:R-:W-:Y:S02]  /*6d6e0*/  SEL R5, R5, R10, P0 ;  /* 0x0000000a05057207 */ /* 0x000fe40000000000 */
[----:B------:R-:W-:Y:S01]  /*6d6f0*/  SEL R4, R6, R3, P0 ;  /* 0x0000000306047207 */ /* 0x000fe20000000000 */
[----:B------:R-:W-:Y:S01]  /*6d700*/  IMAD.MOV.U32 R3, RZ, RZ, 0x0 ;  /* 0x00000000ff037424 */ /* 0x000fe200078e00ff */
[----:B------:R-:W-:-:S02]  /*6d710*/  IADD3 R12, P2, PT, R7, 0x1, RZ ;  /* 0x00000001070c7810 */ /* 0x000fc40007f5e0ff */
[----:B------:R-:W-:Y:S02]  /*6d720*/  SEL R8, R8, R9, P0 ;  /* 0x0000000908087207 */ /* 0x000fe40000000000 */
[----:B------:R-:W-:Y:S01]  /*6d730*/  ISETP.GE.U32.AND P0, PT, R5, UR4, PT ;  /* 0x0000000405007c0c */ /* 0x000fe2000bf06070 */
[----:B------:R-:W-:Y:S01]  /*6d740*/  IMAD.X R13, RZ, RZ, R4, P2 ;  /* 0x000000ffff0d7224 */ /* 0x000fe200010e0604 */
[----:B------:R-:W-:Y:S02]  /*6d750*/  ISETP.NE.U32.AND P1, PT, RZ, UR4, PT ;  /* 0x00000004ff007c0c */ /* 0x000fe4000bf25070 */
[----:B------:R-:W-:Y:S02]  /*6d760*/  ISETP.GE.U32.AND.EX P0, PT, R8, UR5, PT, P0 ;  /* 0x0000000508007c0c */ /* 0x000fe4000bf06100 */
[----:B------:R-:W-:Y:S02]  /*6d770*/  ISETP.NE.AND.EX P1, PT, RZ, UR5, PT, P1 ;  /* 0x00000005ff007c0c */ /* 0x000fe4000bf25310 */
[----:B------:R-:W-:-:S02]  /*6d780*/  SEL R12, R12, R7, P0 ;  /* 0x000000070c0c7207 */ /* 0x000fc40000000000 */
[----:B------:R-:W-:Y:S02]  /*6d790*/  SEL R13, R13, R4, P0 ;  /* 0x000000040d0d7207 */ /* 0x000fe40000000000 */
[----:B------:R-:W-:Y:S02]  /*6d7a0*/  SEL R12, R12, 0xffffffff, P1 ;  /* 0xffffffff0c0c7807 */ /* 0x000fe40000800000 */
[----:B------:R-:W-:Y:S01]  /*6d7b0*/  SEL R13, R13, 0xffffffff, P1 ;  /* 0xffffffff0d0d7807 */ /* 0x000fe20000800000 */
[----:B------:R-:W-:Y:S06]  /*6d7c0*/  RET.REL.NODEC R2 `(_Z24test_combinations_kernelPKtS0_S0_S0_S0_S0_S0_iPbPt) ;  /* 0xfffff928020c7950 */ /* 0x000fec0003c3ffff */
.L_x_3684:
[----:B------:R-:W-:-:S00]  /*6d7d0*/  BRA `(.L_x_3684) ;  /* 0xfffffffc00fc7947 */ /* 0x000fc0000383ffff */
[----:B------:R-:W-:-:S00]  /*6d7e0*/  NOP ;  /* 0x0000000000007918 */ /* 0x000fc00000000000 */
        /* <DEDUP_REMOVED lines=9> */
.L_x_3685:


//--------------------- .nv.shared._Z24test_combinations_kernelPKtS0_S0_S0_S0_S0_S0_iPbPt --------------------------
	.section	.nv.shared._Z24test_combinations_kernelPKtS0_S0_S0_S0_S0_S0_iPbPt,"aw",@nobits
	.sectionflags	@""
	.align	2
.nv.shared._Z24test_combinations_kernelPKtS0_S0_S0_S0_S0_S0_iPbPt:
	.zero		1040


//--------------------- .nv.shared.reserved.0     --------------------------
	.section	.nv.shared.reserved.0,"aw",@nobits
	.weak		__nv_reservedSMEM_offset_0_alias
	.size		__nv_reservedSMEM_offset_0_alias, 0, 64
	.other		__nv_reservedSMEM_offset_0_alias,@"STO_CUDA_RESERVED_SHARED STV_DEFAULT"
__nv_reservedSMEM_offset_0_alias:
	.zero		0
	.zero		64


//--------------------- .nv.constant0._Z24test_combinations_kernelPKtS0_S0_S0_S0_S0_S0_iPbPt --------------------------
	.section	.nv.constant0._Z24test_combinations_kernelPKtS0_S0_S0_S0_S0_S0_iPbPt,"a",@progbits
	.sectionflags	@""
	.align	4
.nv.constant0._Z24test_combinations_kernelPKtS0_S0_S0_S0_S0_S0_iPbPt:
	.zero		976


//--------------------- SYMBOLS --------------------------

	.type		.nv.reservedSmem.offset0,@object
	.size		.nv.reservedSmem.offset0,0x4
	.type		.nv.reservedSmem.cap,@object
	.size		.nv.reservedSmem.cap,0x4
